	.target	sm_100a

	.elftype	@"ET_EXEC"


//--------------------- .note.nv.tkinfo           --------------------------
	.section	.note.nv.tkinfo,"",@"SHT_NOTE"
	.sectionflags	@"SHF_NOTE_NV_TKINFO"
	.tkinfo
        /*0018*/ 	.word	0x00000002
        /*0030*/ 	.string	""
        /*0030*/ 	.string	"ptxas"
        /*0030*/ 	.string	"Cuda compilation tools, release 13.0, V13.0.88"
        /*0030*/ 	.string	"Build cuda_13.0.r13.0/compiler.36424714_0"
        /*0030*/ 	.string	"-arch sm_100a -m 64 "



//--------------------- .note.nv.cuinfo           --------------------------
	.section	.note.nv.cuinfo,"",@"SHT_NOTE"
	.sectionflags	@"SHF_NOTE_NV_CUINFO"
        /*0018*/ 	.short	0x0002
        /*001a*/ 	.short	0x0064
        /*001c*/ 	.short	0x0082
	.zero		2


//--------------------- .nv.info                  --------------------------
	.section	.nv.info,"",@"SHT_CUDA_INFO"
	.align	4


	//----- nvinfo : EIATTR_REGCOUNT
	.align		4
        /*0000*/ 	.byte	0x04, 0x2f
        /*0002*/ 	.short	(.L_29 - .L_28)
	.align		4
.L_28:
        /*0004*/ 	.word	index@(_ZN2at6native16triu_tril_kernelIhiLb0ELi8ELb1EEEvNS_4cuda6detail10TensorInfoIT_T0_EENS4_IKS5_S6_EEllS6_)
        /*0008*/ 	.word	0x0000001e


	//----- nvinfo : EIATTR_FRAME_SIZE
	.align		4
.L_29:
        /*000c*/ 	.byte	0x04, 0x11
        /*000e*/ 	.short	(.L_31 - .L_30)
	.align		4
.L_30:
        /*0010*/ 	.word	index@($__internal_207_$__cuda_sm20_rem_s64)
        /*0014*/ 	.word	0x00000000


	//----- nvinfo : EIATTR_FRAME_SIZE
	.align		4
.L_31:
        /*0018*/ 	.byte	0x04, 0x11
        /*001a*/ 	.short	(.L_33 - .L_32)
	.align		4
.L_32:
        /*001c*/ 	.word	index@($__internal_206_$__cuda_sm20_div_s64)
        /*0020*/ 	.word	0x00000000


	//----- nvinfo : EIATTR_FRAME_SIZE
	.align		4
.L_33:
        /*0024*/ 	.byte	0x04, 0x11
        /*0026*/ 	.short	(.L_35 - .L_34)
	.align		4
.L_34:
        /*0028*/ 	.word	index@(_ZN2at6native16triu_tril_kernelIhiLb0ELi8ELb1EEEvNS_4cuda6detail10TensorInfoIT_T0_EENS4_IKS5_S6_EEllS6_)
        /*002c*/ 	.word	0x00000000


	//----- nvinfo : EIATTR_REGCOUNT
	.align		4
.L_35:
        /*0030*/ 	.byte	0x04, 0x2f
        /*0032*/ 	.short	(.L_37 - .L_36)
	.align		4
.L_36:
        /*0034*/ 	.word	index@(_ZN2at6native16triu_tril_kernelIhiLb0ELi8ELb0EEEvNS_4cuda6detail10TensorInfoIT_T0_EENS4_IKS5_S6_EEllS6_)
        /*0038*/ 	.word	0x0000001e


	//----- nvinfo : EIATTR_FRAME_SIZE
	.align		4
.L_37:
        /*003c*/ 	.byte	0x04, 0x11
        /*003e*/ 	.short	(.L_39 - .L_38)
	.align		4
.L_38:
        /*0040*/ 	.word	index@($__internal_205_$__cuda_sm20_rem_s64)
        /*0044*/ 	.word	0x00000000


	//----- nvinfo : EIATTR_FRAME_SIZE
	.align		4
.L_39:
        /*0048*/ 	.byte	0x04, 0x11
        /*004a*/ 	.short	(.L_41 - .L_40)
	.align		4
.L_40:
        /*004c*/ 	.word	index@($__internal_204_$__cuda_sm20_div_s64)
        /*0050*/ 	.word	0x00000000


	//----- nvinfo : EIATTR_FRAME_SIZE
	.align		4
.L_41:
        /*0054*/ 	.byte	0x04, 0x11
        /*0056*/ 	.short	(.L_43 - .L_42)
	.align		4
.L_42:
        /*0058*/ 	.word	index@(_ZN2at6native16triu_tril_kernelIhiLb0ELi8ELb0EEEvNS_4cuda6detail10TensorInfoIT_T0_EENS4_IKS5_S6_EEllS6_)
        /*005c*/ 	.word	0x00000000


	//----- nvinfo : EIATTR_REGCOUNT
	.align		4
.L_43:
        /*0060*/ 	.byte	0x04, 0x2f
        /*0062*/ 	.short	(.L_45 - .L_44)
	.align		4
.L_44:
        /*0064*/ 	.word	index@(_ZN2at6native16triu_tril_kernelIhlLb0ELi8ELb1EEEvNS_4cuda6detail10TensorInfoIT_T0_EENS4_IKS5_S6_EEllS6_)
        /*0068*/ 	.word	0x00000020


	//----- nvinfo : EIATTR_FRAME_SIZE
	.align		4
.L_45:
        /*006c*/ 	.byte	0x04, 0x11
        /*006e*/ 	.short	(.L_47 - .L_46)
	.align		4
.L_46:
        /*0070*/ 	.word	index@($__internal_203_$__cuda_sm20_rem_s64)
        /*0074*/ 	.word	0x00000000


	//----- nvinfo : EIATTR_FRAME_SIZE
	.align		4
.L_47:
        /*0078*/ 	.byte	0x04, 0x11
        /*007a*/ 	.short	(.L_49 - .L_48)
	.align		4
.L_48:
        /*007c*/ 	.word	index@($__internal_202_$__cuda_sm20_div_s64)
        /*0080*/ 	.word	0x00000000


	//----- nvinfo : EIATTR_FRAME_SIZE
	.align		4
.L_49:
        /*0084*/ 	.byte	0x04, 0x11
        /*0086*/ 	.short	(.L_51 - .L_50)
	.align		4
.L_50:
        /*0088*/ 	.word	index@(_ZN2at6native16triu_tril_kernelIhlLb0ELi8ELb1EEEvNS_4cuda6detail10TensorInfoIT_T0_EENS4_IKS5_S6_EEllS6_)
        /*008c*/ 	.word	0x00000000


	//----- nvinfo : EIATTR_REGCOUNT
	.align		4
.L_51:
        /*0090*/ 	.byte	0x04, 0x2f
        /*0092*/ 	.short	(.L_53 - .L_52)
	.align		4
.L_52:
        /*0094*/ 	.word	index@(_ZN2at6native16triu_tril_kernelIhlLb0ELi8ELb0EEEvNS_4cuda6detail10TensorInfoIT_T0_EENS4_IKS5_S6_EEllS6_)
        /*0098*/ 	.word	0x00000022


	//----- nvinfo : EIATTR_FRAME_SIZE
	.align		4
.L_53:
        /*009c*/ 	.byte	0x04, 0x11
        /*009e*/ 	.short	(.L_55 - .L_54)
	.align		4
.L_54:
        /*00a0*/ 	.word	index@($__internal_201_$__cuda_sm20_rem_s64)
        /*00a4*/ 	.word	0x00000000


	//----- nvinfo : EIATTR_FRAME_SIZE
	.align		4
.L_55:
        /*00a8*/ 	.byte	0x04, 0x11
        /*00aa*/ 	.short	(.L_57 - .L_56)
	.align		4
.L_56:
        /*00ac*/ 	.word	index@($__internal_200_$__cuda_sm20_div_s64)
        /*00b0*/ 	.word	0x00000000


	//----- nvinfo : EIATTR_FRAME_SIZE
	.align		4
.L_57:
        /*00b4*/ 	.byte	0x04, 0x11
        /*00b6*/ 	.short	(.L_59 - .L_58)
	.align		4
.L_58:
        /*00b8*/ 	.word	index@(_ZN2at6native16triu_tril_kernelIhlLb0ELi8ELb0EEEvNS_4cuda6detail10TensorInfoIT_T0_EENS4_IKS5_S6_EEllS6_)
        /*00bc*/ 	.word	0x00000000


	//----- nvinfo : EIATTR_REGCOUNT
	.align		4
.L_59:
        /*00c0*/ 	.byte	0x04, 0x2f
        /*00c2*/ 	.short	(.L_61 - .L_60)
	.align		4
.L_60:
        /*00c4*/ 	.word	index@(_ZN2at6native16triu_tril_kernelIaiLb0ELi8ELb1EEEvNS_4cuda6detail10TensorInfoIT_T0_EENS4_IKS5_S6_EEllS6_)
        /*00c8*/ 	.word	0x0000001e


	//----- nvinfo : EIATTR_FRAME_SIZE
	.align		4
.L_61:
        /*00cc*/ 	.byte	0x04, 0x11
        /*00ce*/ 	.short	(.L_63 - .L_62)
	.align		4
.L_62:
        /*00d0*/ 	.word	index@($__internal_199_$__cuda_sm20_rem_s64)
        /*00d4*/ 	.word	0x00000000


	//----- nvinfo : EIATTR_FRAME_SIZE
	.align		4
.L_63:
        /*00d8*/ 	.byte	0x04, 0x11
        /*00da*/ 	.short	(.L_65 - .L_64)
	.align		4
.L_64:
        /*00dc*/ 	.word	index@($__internal_198_$__cuda_sm20_div_s64)
        /*00e0*/ 	.word	0x00000000


	//----- nvinfo : EIATTR_FRAME_SIZE
	.align		4
.L_65:
        /*00e4*/ 	.byte	0x04, 0x11
        /*00e6*/ 	.short	(.L_67 - .L_66)
	.align		4
.L_66:
        /*00e8*/ 	.word	index@(_ZN2at6native16triu_tril_kernelIaiLb0ELi8ELb1EEEvNS_4cuda6detail10TensorInfoIT_T0_EENS4_IKS5_S6_EEllS6_)
        /*00ec*/ 	.word	0x00000000


	//----- nvinfo : EIATTR_REGCOUNT
	.align		4
.L_67:
        /*00f0*/ 	.byte	0x04, 0x2f
        /*00f2*/ 	.short	(.L_69 - .L_68)
	.align		4
.L_68:
        /*00f4*/ 	.word	index@(_ZN2at6native16triu_tril_kernelIaiLb0ELi8ELb0EEEvNS_4cuda6detail10TensorInfoIT_T0_EENS4_IKS5_S6_EEllS6_)
        /*00f8*/ 	.word	0x0000001e


	//----- nvinfo : EIATTR_FRAME_SIZE
	.align		4
.L_69:
        /*00fc*/ 	.byte	0x04, 0x11
        /*00fe*/ 	.short	(.L_71 - .L_70)
	.align		4
.L_70:
        /*0100*/ 	.word	index@($__internal_197_$__cuda_sm20_rem_s64)
        /*0104*/ 	.word	0x00000000


	//----- nvinfo : EIATTR_FRAME_SIZE
	.align		4
.L_71:
        /*0108*/ 	.byte	0x04, 0x11
        /*010a*/ 	.short	(.L_73 - .L_72)
	.align		4
.L_72:
        /*010c*/ 	.word	index@($__internal_196_$__cuda_sm20_div_s64)
        /*0110*/ 	.word	0x00000000


	//----- nvinfo : EIATTR_FRAME_SIZE
	.align		4
.L_73:
        /*0114*/ 	.byte	0x04, 0x11
        /*0116*/ 	.short	(.L_75 - .L_74)
	.align		4
.L_74:
        /*0118*/ 	.word	index@(_ZN2at6native16triu_tril_kernelIaiLb0ELi8ELb0EEEvNS_4cuda6detail10TensorInfoIT_T0_EENS4_IKS5_S6_EEllS6_)
        /*011c*/ 	.word	0x00000000


	//----- nvinfo : EIATTR_REGCOUNT
	.align		4
.L_75:
        /*0120*/ 	.byte	0x04, 0x2f
        /*0122*/ 	.short	(.L_77 - .L_76)
	.align		4
.L_76:
        /*0124*/ 	.word	index@(_ZN2at6native16triu_tril_kernelIalLb0ELi8ELb1EEEvNS_4cuda6detail10TensorInfoIT_T0_EENS4_IKS5_S6_EEllS6_)
        /*0128*/ 	.word	0x00000020


	//----- nvinfo : EIATTR_FRAME_SIZE
	.align		4
.L_77:
        /*012c*/ 	.byte	0x04, 0x11
        /*012e*/ 	.short	(.L_79 - .L_78)
	.align		4
.L_78:
        /*0130*/ 	.word	index@($__internal_195_$__cuda_sm20_rem_s64)
        /*0134*/ 	.word	0x00000000


	//----- nvinfo : EIATTR_FRAME_SIZE
	.align		4
.L_79:
        /*0138*/ 	.byte	0x04, 0x11
        /*013a*/ 	.short	(.L_81 - .L_80)
	.align		4
.L_80:
        /*013c*/ 	.word	index@($__internal_194_$__cuda_sm20_div_s64)
        /*0140*/ 	.word	0x00000000


	//----- nvinfo : EIATTR_FRAME_SIZE
	.align		4
.L_81:
        /*0144*/ 	.byte	0x04, 0x11
        /*0146*/ 	.short	(.L_83 - .L_82)
	.align		4
.L_82:
        /*0148*/ 	.word	index@(_ZN2at6native16triu_tril_kernelIalLb0ELi8ELb1EEEvNS_4cuda6detail10TensorInfoIT_T0_EENS4_IKS5_S6_EEllS6_)
        /*014c*/ 	.word	0x00000000


	//----- nvinfo : EIATTR_REGCOUNT
	.align		4
.L_83:
        /*0150*/ 	.byte	0x04, 0x2f
        /*0152*/ 	.short	(.L_85 - .L_84)
	.align		4
.L_84:
        /*0154*/ 	.word	index@(_ZN2at6native16triu_tril_kernelIalLb0ELi8ELb0EEEvNS_4cuda6detail10TensorInfoIT_T0_EENS4_IKS5_S6_EEllS6_)
        /*0158*/ 	.word	0x00000022


	//----- nvinfo : EIATTR_FRAME_SIZE
	.align		4
.L_85:
        /*015c*/ 	.byte	0x04, 0x11
        /*015e*/ 	.short	(.L_87 - .L_86)
	.align		4
.L_86:
        /*0160*/ 	.word	index@($__internal_193_$__cuda_sm20_rem_s64)
        /*0164*/ 	.word	0x00000000


	//----- nvinfo : EIATTR_FRAME_SIZE
	.align		4
.L_87:
        /*0168*/ 	.byte	0x04, 0x11
        /*016a*/ 	.short	(.L_89 - .L_88)
	.align		4
.L_88:
        /*016c*/ 	.word	index@($__internal_192_$__cuda_sm20_div_s64)
        /*0170*/ 	.word	0x00000000


	//----- nvinfo : EIATTR_FRAME_SIZE
	.align		4
.L_89:
        /*0174*/ 	.byte	0x04, 0x11
        /*0176*/ 	.short	(.L_91 - .L_90)
	.align		4
.L_90:
        /*0178*/ 	.word	index@(_ZN2at6native16triu_tril_kernelIalLb0ELi8ELb0EEEvNS_4cuda6detail10TensorInfoIT_T0_EENS4_IKS5_S6_EEllS6_)
        /*017c*/ 	.word	0x00000000


	//----- nvinfo : EIATTR_REGCOUNT
	.align		4
.L_91:
        /*0180*/ 	.byte	0x04, 0x2f
        /*0182*/ 	.short	(.L_93 - .L_92)
	.align		4
.L_92:
        /*0184*/ 	.word	index@(_ZN2at6native16triu_tril_kernelIiiLb0ELi2ELb1EEEvNS_4cuda6detail10TensorInfoIT_T0_EENS4_IKS5_S6_EEllS6_)
        /*0188*/ 	.word	0x0000001c


	//----- nvinfo : EIATTR_FRAME_SIZE
	.align		4
.L_93:
        /*018c*/ 	.byte	0x04, 0x11
        /*018e*/ 	.short	(.L_95 - .L_94)
	.align		4
.L_94:
        /*0190*/ 	.word	index@($__internal_191_$__cuda_sm20_rem_s64)
        /*0194*/ 	.word	0x00000000


	//----- nvinfo : EIATTR_FRAME_SIZE
	.align		4
.L_95:
        /*0198*/ 	.byte	0x04, 0x11
        /*019a*/ 	.short	(.L_97 - .L_96)
	.align		4
.L_96:
        /*019c*/ 	.word	index@($__internal_190_$__cuda_sm20_div_s64)
        /*01a0*/ 	.word	0x00000000


	//----- nvinfo : EIATTR_FRAME_SIZE
	.align		4
.L_97:
        /*01a4*/ 	.byte	0x04, 0x11
        /*01a6*/ 	.short	(.L_99 - .L_98)
	.align		4
.L_98:
        /*01a8*/ 	.word	index@(_ZN2at6native16triu_tril_kernelIiiLb0ELi2ELb1EEEvNS_4cuda6detail10TensorInfoIT_T0_EENS4_IKS5_S6_EEllS6_)
        /*01ac*/ 	.word	0x00000000


	//----- nvinfo : EIATTR_REGCOUNT
	.align		4
.L_99:
        /*01b0*/ 	.byte	0x04, 0x2f
        /*01b2*/ 	.short	(.L_101 - .L_100)
	.align		4
.L_100:
        /*01b4*/ 	.word	index@(_ZN2at6native16triu_tril_kernelIiiLb0ELi2ELb0EEEvNS_4cuda6detail10TensorInfoIT_T0_EENS4_IKS5_S6_EEllS6_)
        /*01b8*/ 	.word	0x0000001e


	//----- nvinfo : EIATTR_FRAME_SIZE
	.align		4
.L_101:
        /*01bc*/ 	.byte	0x04, 0x11
        /*01be*/ 	.short	(.L_103 - .L_102)
	.align		4
.L_102:
        /*01c0*/ 	.word	index@($__internal_189_$__cuda_sm20_rem_s64)
        /*01c4*/ 	.word	0x00000000


	//----- nvinfo : EIATTR_FRAME_SIZE
	.align		4
.L_103:
        /*01c8*/ 	.byte	0x04, 0x11
        /*01ca*/ 	.short	(.L_105 - .L_104)
	.align		4
.L_104:
        /*01cc*/ 	.word	index@($__internal_188_$__cuda_sm20_div_s64)
        /*01d0*/ 	.word	0x00000000


	//----- nvinfo : EIATTR_FRAME_SIZE
	.align		4
.L_105:
        /*01d4*/ 	.byte	0x04, 0x11
        /*01d6*/ 	.short	(.L_107 - .L_106)
	.align		4
.L_106:
        /*01d8*/ 	.word	index@(_ZN2at6native16triu_tril_kernelIiiLb0ELi2ELb0EEEvNS_4cuda6detail10TensorInfoIT_T0_EENS4_IKS5_S6_EEllS6_)
        /*01dc*/ 	.word	0x00000000


	//----- nvinfo : EIATTR_REGCOUNT
	.align		4
.L_107:
        /*01e0*/ 	.byte	0x04, 0x2f
        /*01e2*/ 	.short	(.L_109 - .L_108)
	.align		4
.L_108:
        /*01e4*/ 	.word	index@(_ZN2at6native16triu_tril_kernelIilLb0ELi2ELb1EEEvNS_4cuda6detail10TensorInfoIT_T0_EENS4_IKS5_S6_EEllS6_)
        /*01e8*/ 	.word	0x0000001e


	//----- nvinfo : EIATTR_FRAME_SIZE
	.align		4
.L_109:
        /*01ec*/ 	.byte	0x04, 0x11
        /*01ee*/ 	.short	(.L_111 - .L_110)
	.align		4
.L_110:
        /*01f0*/ 	.word	index@($__internal_187_$__cuda_sm20_rem_s64)
        /*01f4*/ 	.word	0x00000000


	//----- nvinfo : EIATTR_FRAME_SIZE
	.align		4
.L_111:
        /*01f8*/ 	.byte	0x04, 0x11
        /*01fa*/ 	.short	(.L_113 - .L_112)
	.align		4
.L_112:
        /*01fc*/ 	.word	index@($__internal_186_$__cuda_sm20_div_s64)
        /*0200*/ 	.word	0x00000000


	//----- nvinfo : EIATTR_FRAME_SIZE
	.align		4
.L_113:
        /*0204*/ 	.byte	0x04, 0x11
        /*0206*/ 	.short	(.L_115 - .L_114)
	.align		4
.L_114:
        /*0208*/ 	.word	index@(_ZN2at6native16triu_tril_kernelIilLb0ELi2ELb1EEEvNS_4cuda6detail10TensorInfoIT_T0_EENS4_IKS5_S6_EEllS6_)
        /*020c*/ 	.word	0x00000000


	//----- nvinfo : EIATTR_REGCOUNT
	.align		4
.L_115:
        /*0210*/ 	.byte	0x04, 0x2f
        /*0212*/ 	.short	(.L_117 - .L_116)
	.align		4
.L_116:
        /*0214*/ 	.word	index@(_ZN2at6native16triu_tril_kernelIilLb0ELi2ELb0EEEvNS_4cuda6detail10TensorInfoIT_T0_EENS4_IKS5_S6_EEllS6_)
        /*0218*/ 	.word	0x00000022


	//----- nvinfo : EIATTR_FRAME_SIZE
	.align		4
.L_117:
        /*021c*/ 	.byte	0x04, 0x11
        /*021e*/ 	.short	(.L_119 - .L_118)
	.align		4
.L_118:
        /*0220*/ 	.word	index@($__internal_185_$__cuda_sm20_rem_s64)
        /*0224*/ 	.word	0x00000000


	//----- nvinfo : EIATTR_FRAME_SIZE
	.align		4
.L_119:
        /*0228*/ 	.byte	0x04, 0x11
        /*022a*/ 	.short	(.L_121 - .L_120)
	.align		4
.L_120:
        /*022c*/ 	.word	index@($__internal_184_$__cuda_sm20_div_s64)
        /*0230*/ 	.word	0x00000000


	//----- nvinfo : EIATTR_FRAME_SIZE
	.align		4
.L_121:
        /*0234*/ 	.byte	0x04, 0x11
        /*0236*/ 	.short	(.L_123 - .L_122)
	.align		4
.L_122:
        /*0238*/ 	.word	index@(_ZN2at6native16triu_tril_kernelIilLb0ELi2ELb0EEEvNS_4cuda6detail10TensorInfoIT_T0_EENS4_IKS5_S6_EEllS6_)
        /*023c*/ 	.word	0x00000000


	//----- nvinfo : EIATTR_REGCOUNT
	.align		4
.L_123:
        /*0240*/ 	.byte	0x04, 0x2f
        /*0242*/ 	.short	(.L_125 - .L_124)
	.align		4
.L_124:
        /*0244*/ 	.word	index@(_ZN2at6native16triu_tril_kernelIliLb0ELi1ELb1EEEvNS_4cuda6detail10TensorInfoIT_T0_EENS4_IKS5_S6_EEllS6_)
        /*0248*/ 	.word	0x0000001c


	//----- nvinfo : EIATTR_FRAME_SIZE
	.align		4
.L_125:
        /*024c*/ 	.byte	0x04, 0x11
        /*024e*/ 	.short	(.L_127 - .L_126)
	.align		4
.L_126:
        /*0250*/ 	.word	index@($__internal_183_$__cuda_sm20_rem_s64)
        /*0254*/ 	.word	0x00000000


	//----- nvinfo : EIATTR_FRAME_SIZE
	.align		4
.L_127:
        /*0258*/ 	.byte	0x04, 0x11
        /*025a*/ 	.short	(.L_129 - .L_128)
	.align		4
.L_128:
        /*025c*/ 	.word	index@($__internal_182_$__cuda_sm20_div_s64)
        /*0260*/ 	.word	0x00000000


	//----- nvinfo : EIATTR_FRAME_SIZE
	.align		4
.L_129:
        /*0264*/ 	.byte	0x04, 0x11
        /*0266*/ 	.short	(.L_131 - .L_130)
	.align		4
.L_130:
        /*0268*/ 	.word	index@(_ZN2at6native16triu_tril_kernelIliLb0ELi1ELb1EEEvNS_4cuda6detail10TensorInfoIT_T0_EENS4_IKS5_S6_EEllS6_)
        /*026c*/ 	.word	0x00000000


	//----- nvinfo : EIATTR_REGCOUNT
	.align		4
.L_131:
        /*0270*/ 	.byte	0x04, 0x2f
        /*0272*/ 	.short	(.L_133 - .L_132)
	.align		4
.L_132:
        /*0274*/ 	.word	index@(_ZN2at6native16triu_tril_kernelIliLb0ELi1ELb0EEEvNS_4cuda6detail10TensorInfoIT_T0_EENS4_IKS5_S6_EEllS6_)
        /*0278*/ 	.word	0x0000001e


	//----- nvinfo : EIATTR_FRAME_SIZE
	.align		4
.L_133:
        /*027c*/ 	.byte	0x04, 0x11
        /*027e*/ 	.short	(.L_135 - .L_134)
	.align		4
.L_134:
        /*0280*/ 	.word	index@($__internal_181_$__cuda_sm20_rem_s64)
        /*0284*/ 	.word	0x00000000


	//----- nvinfo : EIATTR_FRAME_SIZE
	.align		4
.L_135:
        /*0288*/ 	.byte	0x04, 0x11
        /*028a*/ 	.short	(.L_137 - .L_136)
	.align		4
.L_136:
        /*028c*/ 	.word	index@($__internal_180_$__cuda_sm20_div_s64)
        /*0290*/ 	.word	0x00000000


	//----- nvinfo : EIATTR_FRAME_SIZE
	.align		4
.L_137:
        /*0294*/ 	.byte	0x04, 0x11
        /*0296*/ 	.short	(.L_139 - .L_138)
	.align		4
.L_138:
        /*0298*/ 	.word	index@(_ZN2at6native16triu_tril_kernelIliLb0ELi1ELb0EEEvNS_4cuda6detail10TensorInfoIT_T0_EENS4_IKS5_S6_EEllS6_)
        /*029c*/ 	.word	0x00000000


	//----- nvinfo : EIATTR_REGCOUNT
	.align		4
.L_139:
        /*02a0*/ 	.byte	0x04, 0x2f
        /*02a2*/ 	.short	(.L_141 - .L_140)
	.align		4
.L_140:
        /*02a4*/ 	.word	index@(_ZN2at6native16triu_tril_kernelIllLb0ELi1ELb1EEEvNS_4cuda6detail10TensorInfoIT_T0_EENS4_IKS5_S6_EEllS6_)
        /*02a8*/ 	.word	0x0000001e


	//----- nvinfo : EIATTR_FRAME_SIZE
	.align		4
.L_141:
        /*02ac*/ 	.byte	0x04, 0x11
        /*02ae*/ 	.short	(.L_143 - .L_142)
	.align		4
.L_142:
        /*02b0*/ 	.word	index@($__internal_179_$__cuda_sm20_rem_s64)
        /*02b4*/ 	.word	0x00000000


	//----- nvinfo : EIATTR_FRAME_SIZE
	.align		4
.L_143:
        /*02b8*/ 	.byte	0x04, 0x11
        /*02ba*/ 	.short	(.L_145 - .L_144)
	.align		4
.L_144:
        /*02bc*/ 	.word	index@($__internal_178_$__cuda_sm20_div_s64)
        /*02c0*/ 	.word	0x00000000


	//----- nvinfo : EIATTR_FRAME_SIZE
	.align		4
.L_145:
        /*02c4*/ 	.byte	0x04, 0x11
        /*02c6*/ 	.short	(.L_147 - .L_146)
	.align		4
.L_146:
        /*02c8*/ 	.word	index@(_ZN2at6native16triu_tril_kernelIllLb0ELi1ELb1EEEvNS_4cuda6detail10TensorInfoIT_T0_EENS4_IKS5_S6_EEllS6_)
        /*02cc*/ 	.word	0x00000000


	//----- nvinfo : EIATTR_REGCOUNT
	.align		4
.L_147:
        /*02d0*/ 	.byte	0x04, 0x2f
        /*02d2*/ 	.short	(.L_149 - .L_148)
	.align		4
.L_148:
        /*02d4*/ 	.word	index@(_ZN2at6native16triu_tril_kernelIllLb0ELi1ELb0EEEvNS_4cuda6detail10TensorInfoIT_T0_EENS4_IKS5_S6_EEllS6_)
        /*02d8*/ 	.word	0x00000022


	//----- nvinfo : EIATTR_FRAME_SIZE
	.align		4
.L_149:
        /*02dc*/ 	.byte	0x04, 0x11
        /*02de*/ 	.short	(.L_151 - .L_150)
	.align		4
.L_150:
        /*02e0*/ 	.word	index@($__internal_177_$__cuda_sm20_rem_s64)
        /*02e4*/ 	.word	0x00000000


	//----- nvinfo : EIATTR_FRAME_SIZE
	.align		4
.L_151:
        /*02e8*/ 	.byte	0x04, 0x11
        /*02ea*/ 	.short	(.L_153 - .L_152)
	.align		4
.L_152:
        /*02ec*/ 	.word	index@($__internal_176_$__cuda_sm20_div_s64)
        /*02f0*/ 	.word	0x00000000


	//----- nvinfo : EIATTR_FRAME_SIZE
	.align		4
.L_153:
        /*02f4*/ 	.byte	0x04, 0x11
        /*02f6*/ 	.short	(.L_155 - .L_154)
	.align		4
.L_154:
        /*02f8*/ 	.word	index@(_ZN2at6native16triu_tril_kernelIllLb0ELi1ELb0EEEvNS_4cuda6detail10TensorInfoIT_T0_EENS4_IKS5_S6_EEllS6_)
        /*02fc*/ 	.word	0x00000000


	//----- nvinfo : EIATTR_REGCOUNT
	.align		4
.L_155:
        /*0300*/ 	.byte	0x04, 0x2f
        /*0302*/ 	.short	(.L_157 - .L_156)
	.align		4
.L_156:
        /*0304*/ 	.word	index@(_ZN2at6native16triu_tril_kernelIsiLb0ELi4ELb1EEEvNS_4cuda6detail10TensorInfoIT_T0_EENS4_IKS5_S6_EEllS6_)
        /*0308*/ 	.word	0x0000001e


	//----- nvinfo : EIATTR_FRAME_SIZE
	.align		4
.L_157:
        /*030c*/ 	.byte	0x04, 0x11
        /*030e*/ 	.short	(.L_159 - .L_158)
	.align		4
.L_158:
        /*0310*/ 	.word	index@($__internal_175_$__cuda_sm20_rem_s64)
        /*0314*/ 	.word	0x00000000


	//----- nvinfo : EIATTR_FRAME_SIZE
	.align		4
.L_159:
        /*0318*/ 	.byte	0x04, 0x11
        /*031a*/ 	.short	(.L_161 - .L_160)
	.align		4
.L_160:
        /*031c*/ 	.word	index@($__internal_174_$__cuda_sm20_div_s64)
        /*0320*/ 	.word	0x00000000


	//----- nvinfo : EIATTR_FRAME_SIZE
	.align		4
.L_161:
        /*0324*/ 	.byte	0x04, 0x11
        /*0326*/ 	.short	(.L_163 - .L_162)
	.align		4
.L_162:
        /*0328*/ 	.word	index@(_ZN2at6native16triu_tril_kernelIsiLb0ELi4ELb1EEEvNS_4cuda6detail10TensorInfoIT_T0_EENS4_IKS5_S6_EEllS6_)
        /*032c*/ 	.word	0x00000000


	//----- nvinfo : EIATTR_REGCOUNT
	.align		4
.L_163:
        /*0330*/ 	.byte	0x04, 0x2f
        /*0332*/ 	.short	(.L_165 - .L_164)
	.align		4
.L_164:
        /*0334*/ 	.word	index@(_ZN2at6native16triu_tril_kernelIsiLb0ELi4ELb0EEEvNS_4cuda6detail10TensorInfoIT_T0_EENS4_IKS5_S6_EEllS6_)
        /*0338*/ 	.word	0x0000001e


	//----- nvinfo : EIATTR_FRAME_SIZE
	.align		4
.L_165:
        /*033c*/ 	.byte	0x04, 0x11
        /*033e*/ 	.short	(.L_167 - .L_166)
	.align		4
.L_166:
        /*0340*/ 	.word	index@($__internal_173_$__cuda_sm20_rem_s64)
        /*0344*/ 	.word	0x00000000


	//----- nvinfo : EIATTR_FRAME_SIZE
	.align		4
.L_167:
        /*0348*/ 	.byte	0x04, 0x11
        /*034a*/ 	.short	(.L_169 - .L_168)
	.align		4
.L_168:
        /*034c*/ 	.word	index@($__internal_172_$__cuda_sm20_div_s64)
        /*0350*/ 	.word	0x00000000


	//----- nvinfo : EIATTR_FRAME_SIZE
	.align		4
.L_169:
        /*0354*/ 	.byte	0x04, 0x11
        /*0356*/ 	.short	(.L_171 - .L_170)
	.align		4
.L_170:
        /*0358*/ 	.word	index@(_ZN2at6native16triu_tril_kernelIsiLb0ELi4ELb0EEEvNS_4cuda6detail10TensorInfoIT_T0_EENS4_IKS5_S6_EEllS6_)
        /*035c*/ 	.word	0x00000000


	//----- nvinfo : EIATTR_REGCOUNT
	.align		4
.L_171:
        /*0360*/ 	.byte	0x04, 0x2f
        /*0362*/ 	.short	(.L_173 - .L_172)
	.align		4
.L_172:
        /*0364*/ 	.word	index@(_ZN2at6native16triu_tril_kernelIslLb0ELi4ELb1EEEvNS_4cuda6detail10TensorInfoIT_T0_EENS4_IKS5_S6_EEllS6_)
        /*0368*/ 	.word	0x00000020


	//----- nvinfo : EIATTR_FRAME_SIZE
	.align		4
.L_173:
        /*036c*/ 	.byte	0x04, 0x11
        /*036e*/ 	.short	(.L_175 - .L_174)
	.align		4
.L_174:
        /*0370*/ 	.word	index@($__internal_171_$__cuda_sm20_rem_s64)
        /*0374*/ 	.word	0x00000000


	//----- nvinfo : EIATTR_FRAME_SIZE
	.align		4
.L_175:
        /*0378*/ 	.byte	0x04, 0x11
        /*037a*/ 	.short	(.L_177 - .L_176)
	.align		4
.L_176:
        /*037c*/ 	.word	index@($__internal_170_$__cuda_sm20_div_s64)
        /*0380*/ 	.word	0x00000000


	//----- nvinfo : EIATTR_FRAME_SIZE
	.align		4
.L_177:
        /*0384*/ 	.byte	0x04, 0x11
        /*0386*/ 	.short	(.L_179 - .L_178)
	.align		4
.L_178:
        /*0388*/ 	.word	index@(_ZN2at6native16triu_tril_kernelIslLb0ELi4ELb1EEEvNS_4cuda6detail10TensorInfoIT_T0_EENS4_IKS5_S6_EEllS6_)
        /*038c*/ 	.word	0x00000000


	//----- nvinfo : EIATTR_REGCOUNT
	.align		4
.L_179:
        /*0390*/ 	.byte	0x04, 0x2f
        /*0392*/ 	.short	(.L_181 - .L_180)
	.align		4
.L_180:
        /*0394*/ 	.word	index@(_ZN2at6native16triu_tril_kernelIslLb0ELi4ELb0EEEvNS_4cuda6detail10TensorInfoIT_T0_EENS4_IKS5_S6_EEllS6_)
        /*0398*/ 	.word	0x00000022


	//----- nvinfo : EIATTR_FRAME_SIZE
	.align		4
.L_181:
        /*039c*/ 	.byte	0x04, 0x11
        /*039e*/ 	.short	(.L_183 - .L_182)
	.align		4
.L_182:
        /*03a0*/ 	.word	index@($__internal_169_$__cuda_sm20_rem_s64)
        /*03a4*/ 	.word	0x00000000


	//----- nvinfo : EIATTR_FRAME_SIZE
	.align		4
.L_183:
        /*03a8*/ 	.byte	0x04, 0x11
        /*03aa*/ 	.short	(.L_185 - .L_184)
	.align		4
.L_184:
        /*03ac*/ 	.word	index@($__internal_168_$__cuda_sm20_div_s64)
        /*03b0*/ 	.word	0x00000000


	//----- nvinfo : EIATTR_FRAME_SIZE
	.align		4
.L_185:
        /*03b4*/ 	.byte	0x04, 0x11
        /*03b6*/ 	.short	(.L_187 - .L_186)
	.align		4
.L_186:
        /*03b8*/ 	.word	index@(_ZN2at6native16triu_tril_kernelIslLb0ELi4ELb0EEEvNS_4cuda6detail10TensorInfoIT_T0_EENS4_IKS5_S6_EEllS6_)
        /*03bc*/ 	.word	0x00000000


	//----- nvinfo : EIATTR_REGCOUNT
	.align		4
.L_187:
        /*03c0*/ 	.byte	0x04, 0x2f
        /*03c2*/ 	.short	(.L_189 - .L_188)
	.align		4
.L_188:
        /*03c4*/ 	.word	index@(_ZN2at6native16triu_tril_kernelIdiLb0ELi1ELb1EEEvNS_4cuda6detail10TensorInfoIT_T0_EENS4_IKS5_S6_EEllS6_)
        /*03c8*/ 	.word	0x0000001c


	//----- nvinfo : EIATTR_FRAME_SIZE
	.align		4
.L_189:
        /*03cc*/ 	.byte	0x04, 0x11
        /*03ce*/ 	.short	(.L_191 - .L_190)
	.align		4
.L_190:
        /*03d0*/ 	.word	index@($__internal_167_$__cuda_sm20_rem_s64)
        /*03d4*/ 	.word	0x00000000


	//----- nvinfo : EIATTR_FRAME_SIZE
	.align		4
.L_191:
        /*03d8*/ 	.byte	0x04, 0x11
        /*03da*/ 	.short	(.L_193 - .L_192)
	.align		4
.L_192:
        /*03dc*/ 	.word	index@($__internal_166_$__cuda_sm20_div_s64)
        /*03e0*/ 	.word	0x00000000


	//----- nvinfo : EIATTR_FRAME_SIZE
	.align		4
.L_193:
        /*03e4*/ 	.byte	0x04, 0x11
        /*03e6*/ 	.short	(.L_195 - .L_194)
	.align		4
.L_194:
        /*03e8*/ 	.word	index@(_ZN2at6native16triu_tril_kernelIdiLb0ELi1ELb1EEEvNS_4cuda6detail10TensorInfoIT_T0_EENS4_IKS5_S6_EEllS6_)
        /*03ec*/ 	.word	0x00000000


	//----- nvinfo : EIATTR_REGCOUNT
	.align		4
.L_195:
        /*03f0*/ 	.byte	0x04, 0x2f
        /*03f2*/ 	.short	(.L_197 - .L_196)
	.align		4
.L_196:
        /*03f4*/ 	.word	index@(_ZN2at6native16triu_tril_kernelIdiLb0ELi1ELb0EEEvNS_4cuda6detail10TensorInfoIT_T0_EENS4_IKS5_S6_EEllS6_)
        /*03f8*/ 	.word	0x0000001e


	//----- nvinfo : EIATTR_FRAME_SIZE
	.align		4
.L_197:
        /*03fc*/ 	.byte	0x04, 0x11
        /*03fe*/ 	.short	(.L_199 - .L_198)
	.align		4
.L_198:
        /*0400*/ 	.word	index@($__internal_165_$__cuda_sm20_rem_s64)
        /*0404*/ 	.word	0x00000000


	//----- nvinfo : EIATTR_FRAME_SIZE
	.align		4
.L_199:
        /*0408*/ 	.byte	0x04, 0x11
        /*040a*/ 	.short	(.L_201 - .L_200)
	.align		4
.L_200:
        /*040c*/ 	.word	index@($__internal_164_$__cuda_sm20_div_s64)
        /*0410*/ 	.word	0x00000000


	//----- nvinfo : EIATTR_FRAME_SIZE
	.align		4
.L_201:
        /*0414*/ 	.byte	0x04, 0x11
        /*0416*/ 	.short	(.L_203 - .L_202)
	.align		4
.L_202:
        /*0418*/ 	.word	index@(_ZN2at6native16triu_tril_kernelIdiLb0ELi1ELb0EEEvNS_4cuda6detail10TensorInfoIT_T0_EENS4_IKS5_S6_EEllS6_)
        /*041c*/ 	.word	0x00000000


	//----- nvinfo : EIATTR_REGCOUNT
	.align		4
.L_203:
        /*0420*/ 	.byte	0x04, 0x2f
        /*0422*/ 	.short	(.L_205 - .L_204)
	.align		4
.L_204:
        /*0424*/ 	.word	index@(_ZN2at6native16triu_tril_kernelIdlLb0ELi1ELb1EEEvNS_4cuda6detail10TensorInfoIT_T0_EENS4_IKS5_S6_EEllS6_)
        /*0428*/ 	.word	0x0000001e


	//----- nvinfo : EIATTR_FRAME_SIZE
	.align		4
.L_205:
        /*042c*/ 	.byte	0x04, 0x11
        /*042e*/ 	.short	(.L_207 - .L_206)
	.align		4
.L_206:
        /*0430*/ 	.word	index@($__internal_163_$__cuda_sm20_rem_s64)
        /*0434*/ 	.word	0x00000000


	//----- nvinfo : EIATTR_FRAME_SIZE
	.align		4
.L_207:
        /*0438*/ 	.byte	0x04, 0x11
        /*043a*/ 	.short	(.L_209 - .L_208)
	.align		4
.L_208:
        /*043c*/ 	.word	index@($__internal_162_$__cuda_sm20_div_s64)
        /*0440*/ 	.word	0x00000000


	//----- nvinfo : EIATTR_FRAME_SIZE
	.align		4
.L_209:
        /*0444*/ 	.byte	0x04, 0x11
        /*0446*/ 	.short	(.L_211 - .L_210)
	.align		4
.L_210:
        /*0448*/ 	.word	index@(_ZN2at6native16triu_tril_kernelIdlLb0ELi1ELb1EEEvNS_4cuda6detail10TensorInfoIT_T0_EENS4_IKS5_S6_EEllS6_)
        /*044c*/ 	.word	0x00000000


	//----- nvinfo : EIATTR_REGCOUNT
	.align		4
.L_211:
        /*0450*/ 	.byte	0x04, 0x2f
        /*0452*/ 	.short	(.L_213 - .L_212)
	.align		4
.L_212:
        /*0454*/ 	.word	index@(_ZN2at6native16triu_tril_kernelIdlLb0ELi1ELb0EEEvNS_4cuda6detail10TensorInfoIT_T0_EENS4_IKS5_S6_EEllS6_)
        /*0458*/ 	.word	0x00000022


	//----- nvinfo : EIATTR_FRAME_SIZE
	.align		4
.L_213:
        /*045c*/ 	.byte	0x04, 0x11
        /*045e*/ 	.short	(.L_215 - .L_214)
	.align		4
.L_214:
        /*0460*/ 	.word	index@($__internal_161_$__cuda_sm20_rem_s64)
        /*0464*/ 	.word	0x00000000


	//----- nvinfo : EIATTR_FRAME_SIZE
	.align		4
.L_215:
        /*0468*/ 	.byte	0x04, 0x11
        /*046a*/ 	.short	(.L_217 - .L_216)
	.align		4
.L_216:
        /*046c*/ 	.word	index@($__internal_160_$__cuda_sm20_div_s64)
        /*0470*/ 	.word	0x00000000


	//----- nvinfo : EIATTR_FRAME_SIZE
	.align		4
.L_217:
        /*0474*/ 	.byte	0x04, 0x11
        /*0476*/ 	.short	(.L_219 - .L_218)
	.align		4
.L_218:
        /*0478*/ 	.word	index@(_ZN2at6native16triu_tril_kernelIdlLb0ELi1ELb0EEEvNS_4cuda6detail10TensorInfoIT_T0_EENS4_IKS5_S6_EEllS6_)
        /*047c*/ 	.word	0x00000000


	//----- nvinfo : EIATTR_REGCOUNT
	.align		4
.L_219:
        /*0480*/ 	.byte	0x04, 0x2f
        /*0482*/ 	.short	(.L_221 - .L_220)
	.align		4
.L_220:
        /*0484*/ 	.word	index@(_ZN2at6native16triu_tril_kernelIfiLb0ELi2ELb1EEEvNS_4cuda6detail10TensorInfoIT_T0_EENS4_IKS5_S6_EEllS6_)
        /*0488*/ 	.word	0x0000001c


	//----- nvinfo : EIATTR_FRAME_SIZE
	.align		4
.L_221:
        /*048c*/ 	.byte	0x04, 0x11
        /*048e*/ 	.short	(.L_223 - .L_222)
	.align		4
.L_222:
        /*0490*/ 	.word	index@($__internal_159_$__cuda_sm20_rem_s64)
        /*0494*/ 	.word	0x00000000


	//----- nvinfo : EIATTR_FRAME_SIZE
	.align		4
.L_223:
        /*0498*/ 	.byte	0x04, 0x11
        /*049a*/ 	.short	(.L_225 - .L_224)
	.align		4
.L_224:
        /*049c*/ 	.word	index@($__internal_158_$__cuda_sm20_div_s64)
        /*04a0*/ 	.word	0x00000000


	//----- nvinfo : EIATTR_FRAME_SIZE
	.align		4
.L_225:
        /*04a4*/ 	.byte	0x04, 0x11
        /*04a6*/ 	.short	(.L_227 - .L_226)
	.align		4
.L_226:
        /*04a8*/ 	.word	index@(_ZN2at6native16triu_tril_kernelIfiLb0ELi2ELb1EEEvNS_4cuda6detail10TensorInfoIT_T0_EENS4_IKS5_S6_EEllS6_)
        /*04ac*/ 	.word	0x00000000


	//----- nvinfo : EIATTR_REGCOUNT
	.align		4
.L_227:
        /*04b0*/ 	.byte	0x04, 0x2f
        /*04b2*/ 	.short	(.L_229 - .L_228)
	.align		4
.L_228:
        /*04b4*/ 	.word	index@(_ZN2at6native16triu_tril_kernelIfiLb0ELi2ELb0EEEvNS_4cuda6detail10TensorInfoIT_T0_EENS4_IKS5_S6_EEllS6_)
        /*04b8*/ 	.word	0x0000001e


	//----- nvinfo : EIATTR_FRAME_SIZE
	.align		4
.L_229:
        /*04bc*/ 	.byte	0x04, 0x11
        /*04be*/ 	.short	(.L_231 - .L_230)
	.align		4
.L_230:
        /*04c0*/ 	.word	index@($__internal_157_$__cuda_sm20_rem_s64)
        /*04c4*/ 	.word	0x00000000


	//----- nvinfo : EIATTR_FRAME_SIZE
	.align		4
.L_231:
        /*04c8*/ 	.byte	0x04, 0x11
        /*04ca*/ 	.short	(.L_233 - .L_232)
	.align		4
.L_232:
        /*04cc*/ 	.word	index@($__internal_156_$__cuda_sm20_div_s64)
        /*04d0*/ 	.word	0x00000000


	//----- nvinfo : EIATTR_FRAME_SIZE
	.align		4
.L_233:
        /*04d4*/ 	.byte	0x04, 0x11
        /*04d6*/ 	.short	(.L_235 - .L_234)
	.align		4
.L_234:
        /*04d8*/ 	.word	index@(_ZN2at6native16triu_tril_kernelIfiLb0ELi2ELb0EEEvNS_4cuda6detail10TensorInfoIT_T0_EENS4_IKS5_S6_EEllS6_)
        /*04dc*/ 	.word	0x00000000


	//----- nvinfo : EIATTR_REGCOUNT
	.align		4
.L_235:
        /*04e0*/ 	.byte	0x04, 0x2f
        /*04e2*/ 	.short	(.L_237 - .L_236)
	.align		4
.L_236:
        /*04e4*/ 	.word	index@(_ZN2at6native16triu_tril_kernelIflLb0ELi2ELb1EEEvNS_4cuda6detail10TensorInfoIT_T0_EENS4_IKS5_S6_EEllS6_)
        /*04e8*/ 	.word	0x0000001e


	//----- nvinfo : EIATTR_FRAME_SIZE
	.align		4
.L_237:
        /*04ec*/ 	.byte	0x04, 0x11
        /*04ee*/ 	.short	(.L_239 - .L_238)
	.align		4
.L_238:
        /*04f0*/ 	.word	index@($__internal_155_$__cuda_sm20_rem_s64)
        /*04f4*/ 	.word	0x00000000


	//----- nvinfo : EIATTR_FRAME_SIZE
	.align		4
.L_239:
        /*04f8*/ 	.byte	0x04, 0x11
        /*04fa*/ 	.short	(.L_241 - .L_240)
	.align		4
.L_240:
        /*04fc*/ 	.word	index@($__internal_154_$__cuda_sm20_div_s64)
        /*0500*/ 	.word	0x00000000


	//----- nvinfo : EIATTR_FRAME_SIZE
	.align		4
.L_241:
        /*0504*/ 	.byte	0x04, 0x11
        /*0506*/ 	.short	(.L_243 - .L_242)
	.align		4
.L_242:
        /*0508*/ 	.word	index@(_ZN2at6native16triu_tril_kernelIflLb0ELi2ELb1EEEvNS_4cuda6detail10TensorInfoIT_T0_EENS4_IKS5_S6_EEllS6_)
        /*050c*/ 	.word	0x00000000


	//----- nvinfo : EIATTR_REGCOUNT
	.align		4
.L_243:
        /*0510*/ 	.byte	0x04, 0x2f
        /*0512*/ 	.short	(.L_245 - .L_244)
	.align		4
.L_244:
        /*0514*/ 	.word	index@(_ZN2at6native16triu_tril_kernelIflLb0ELi2ELb0EEEvNS_4cuda6detail10TensorInfoIT_T0_EENS4_IKS5_S6_EEllS6_)
        /*0518*/ 	.word	0x00000022


	//----- nvinfo : EIATTR_FRAME_SIZE
	.align		4
.L_245:
        /*051c*/ 	.byte	0x04, 0x11
        /*051e*/ 	.short	(.L_247 - .L_246)
	.align		4
.L_246:
        /*0520*/ 	.word	index@($__internal_153_$__cuda_sm20_rem_s64)
        /*0524*/ 	.word	0x00000000


	//----- nvinfo : EIATTR_FRAME_SIZE
	.align		4
.L_247:
        /*0528*/ 	.byte	0x04, 0x11
        /*052a*/ 	.short	(.L_249 - .L_248)
	.align		4
.L_248:
        /*052c*/ 	.word	index@($__internal_152_$__cuda_sm20_div_s64)
        /*0530*/ 	.word	0x00000000


	//----- nvinfo : EIATTR_FRAME_SIZE
	.align		4
.L_249:
        /*0534*/ 	.byte	0x04, 0x11
        /*0536*/ 	.short	(.L_251 - .L_250)
	.align		4
.L_250:
        /*0538*/ 	.word	index@(_ZN2at6native16triu_tril_kernelIflLb0ELi2ELb0EEEvNS_4cuda6detail10TensorInfoIT_T0_EENS4_IKS5_S6_EEllS6_)
        /*053c*/ 	.word	0x00000000


	//----- nvinfo : EIATTR_REGCOUNT
	.align		4
.L_251:
        /*0540*/ 	.byte	0x04, 0x2f
        /*0542*/ 	.short	(.L_253 - .L_252)
	.align		4
.L_252:
        /*0544*/ 	.word	index@(_ZN2at6native16triu_tril_kernelIN3c107complexIdEEiLb0ELi1ELb1EEEvNS_4cuda6detail10TensorInfoIT_T0_EENS7_IKS8_S9_EEllS9_)
        /*0548*/ 	.word	0x0000001c


	//----- nvinfo : EIATTR_FRAME_SIZE
	.align		4
.L_253:
        /*054c*/ 	.byte	0x04, 0x11
        /*054e*/ 	.short	(.L_255 - .L_254)
	.align		4
.L_254:
        /*0550*/ 	.word	index@($__internal_151_$__cuda_sm20_rem_s64)
        /*0554*/ 	.word	0x00000000


	//----- nvinfo : EIATTR_FRAME_SIZE
	.align		4
.L_255:
        /*0558*/ 	.byte	0x04, 0x11
        /*055a*/ 	.short	(.L_257 - .L_256)
	.align		4
.L_256:
        /*055c*/ 	.word	index@($__internal_150_$__cuda_sm20_div_s64)
        /*0560*/ 	.word	0x00000000


	//----- nvinfo : EIATTR_FRAME_SIZE
	.align		4
.L_257:
        /*0564*/ 	.byte	0x04, 0x11
        /*0566*/ 	.short	(.L_259 - .L_258)
	.align		4
.L_258:
        /*0568*/ 	.word	index@(_ZN2at6native16triu_tril_kernelIN3c107complexIdEEiLb0ELi1ELb1EEEvNS_4cuda6detail10TensorInfoIT_T0_EENS7_IKS8_S9_EEllS9_)
        /*056c*/ 	.word	0x00000000


	//----- nvinfo : EIATTR_REGCOUNT
	.align		4
.L_259:
        /*0570*/ 	.byte	0x04, 0x2f
        /*0572*/ 	.short	(.L_261 - .L_260)
	.align		4
.L_260:
        /*0574*/ 	.word	index@(_ZN2at6native16triu_tril_kernelIN3c107complexIdEEiLb0ELi1ELb0EEEvNS_4cuda6detail10TensorInfoIT_T0_EENS7_IKS8_S9_EEllS9_)
        /*0578*/ 	.word	0x0000001e


	//----- nvinfo : EIATTR_FRAME_SIZE
	.align		4
.L_261:
        /*057c*/ 	.byte	0x04, 0x11
        /*057e*/ 	.short	(.L_263 - .L_262)
	.align		4
.L_262:
        /*0580*/ 	.word	index@($__internal_149_$__cuda_sm20_rem_s64)
        /*0584*/ 	.word	0x00000000


	//----- nvinfo : EIATTR_FRAME_SIZE
	.align		4
.L_263:
        /*0588*/ 	.byte	0x04, 0x11
        /*058a*/ 	.short	(.L_265 - .L_264)
	.align		4
.L_264:
        /*058c*/ 	.word	index@($__internal_148_$__cuda_sm20_div_s64)
        /*0590*/ 	.word	0x00000000


	//----- nvinfo : EIATTR_FRAME_SIZE
	.align		4
.L_265:
        /*0594*/ 	.byte	0x04, 0x11
        /*0596*/ 	.short	(.L_267 - .L_266)
	.align		4
.L_266:
        /*0598*/ 	.word	index@(_ZN2at6native16triu_tril_kernelIN3c107complexIdEEiLb0ELi1ELb0EEEvNS_4cuda6detail10TensorInfoIT_T0_EENS7_IKS8_S9_EEllS9_)
        /*059c*/ 	.word	0x00000000


	//----- nvinfo : EIATTR_REGCOUNT
	.align		4
.L_267:
        /*05a0*/ 	.byte	0x04, 0x2f
        /*05a2*/ 	.short	(.L_269 - .L_268)
	.align		4
.L_268:
        /*05a4*/ 	.word	index@(_ZN2at6native16triu_tril_kernelIN3c107complexIdEElLb0ELi1ELb1EEEvNS_4cuda6detail10TensorInfoIT_T0_EENS7_IKS8_S9_EEllS9_)
        /*05a8*/ 	.word	0x0000001e


	//----- nvinfo : EIATTR_FRAME_SIZE
	.align		4
.L_269:
        /*05ac*/ 	.byte	0x04, 0x11
        /*05ae*/ 	.short	(.L_271 - .L_270)
	.align		4
.L_270:
        /*05b0*/ 	.word	index@($__internal_147_$__cuda_sm20_rem_s64)
        /*05b4*/ 	.word	0x00000000


	//----- nvinfo : EIATTR_FRAME_SIZE
	.align		4
.L_271:
        /*05b8*/ 	.byte	0x04, 0x11
        /*05ba*/ 	.short	(.L_273 - .L_272)
	.align		4
.L_272:
        /*05bc*/ 	.word	index@($__internal_146_$__cuda_sm20_div_s64)
        /*05c0*/ 	.word	0x00000000


	//----- nvinfo : EIATTR_FRAME_SIZE
	.align		4
.L_273:
        /*05c4*/ 	.byte	0x04, 0x11
        /*05c6*/ 	.short	(.L_275 - .L_274)
	.align		4
.L_274:
        /*05c8*/ 	.word	index@(_ZN2at6native16triu_tril_kernelIN3c107complexIdEElLb0ELi1ELb1EEEvNS_4cuda6detail10TensorInfoIT_T0_EENS7_IKS8_S9_EEllS9_)
        /*05cc*/ 	.word	0x00000000


	//----- nvinfo : EIATTR_REGCOUNT
	.align		4
.L_275:
        /*05d0*/ 	.byte	0x04, 0x2f
        /*05d2*/ 	.short	(.L_277 - .L_276)
	.align		4
.L_276:
        /*05d4*/ 	.word	index@(_ZN2at6native16triu_tril_kernelIN3c107complexIdEElLb0ELi1ELb0EEEvNS_4cuda6detail10TensorInfoIT_T0_EENS7_IKS8_S9_EEllS9_)
        /*05d8*/ 	.word	0x00000022


	//----- nvinfo : EIATTR_FRAME_SIZE
	.align		4
.L_277:
        /*05dc*/ 	.byte	0x04, 0x11
        /*05de*/ 	.short	(.L_279 - .L_278)
	.align		4
.L_278:
        /*05e0*/ 	.word	index@($__internal_145_$__cuda_sm20_rem_s64)
        /*05e4*/ 	.word	0x00000000


	//----- nvinfo : EIATTR_FRAME_SIZE
	.align		4
.L_279:
        /*05e8*/ 	.byte	0x04, 0x11
        /*05ea*/ 	.short	(.L_281 - .L_280)
	.align		4
.L_280:
        /*05ec*/ 	.word	index@($__internal_144_$__cuda_sm20_div_s64)
        /*05f0*/ 	.word	0x00000000


	//----- nvinfo : EIATTR_FRAME_SIZE
	.align		4
.L_281:
        /*05f4*/ 	.byte	0x04, 0x11
        /*05f6*/ 	.short	(.L_283 - .L_282)
	.align		4
.L_282:
        /*05f8*/ 	.word	index@(_ZN2at6native16triu_tril_kernelIN3c107complexIdEElLb0ELi1ELb0EEEvNS_4cuda6detail10TensorInfoIT_T0_EENS7_IKS8_S9_EEllS9_)
        /*05fc*/ 	.word	0x00000000


	//----- nvinfo : EIATTR_REGCOUNT
	.align		4
.L_283:
        /*0600*/ 	.byte	0x04, 0x2f
        /*0602*/ 	.short	(.L_285 - .L_284)
	.align		4
.L_284:
        /*0604*/ 	.word	index@(_ZN2at6native16triu_tril_kernelIN3c107complexIfEEiLb0ELi1ELb1EEEvNS_4cuda6detail10TensorInfoIT_T0_EENS7_IKS8_S9_EEllS9_)
        /*0608*/ 	.word	0x0000001c


	//----- nvinfo : EIATTR_FRAME_SIZE
	.align		4
.L_285:
        /*060c*/ 	.byte	0x04, 0x11
        /*060e*/ 	.short	(.L_287 - .L_286)
	.align		4
.L_286:
        /*0610*/ 	.word	index@($__internal_143_$__cuda_sm20_rem_s64)
        /*0614*/ 	.word	0x00000000


	//----- nvinfo : EIATTR_FRAME_SIZE
	.align		4
.L_287:
        /*0618*/ 	.byte	0x04, 0x11
        /*061a*/ 	.short	(.L_289 - .L_288)
	.align		4
.L_288:
        /*061c*/ 	.word	index@($__internal_142_$__cuda_sm20_div_s64)
        /*0620*/ 	.word	0x00000000


	//----- nvinfo : EIATTR_FRAME_SIZE
	.align		4
.L_289:
        /*0624*/ 	.byte	0x04, 0x11
        /*0626*/ 	.short	(.L_291 - .L_290)
	.align		4
.L_290:
        /*0628*/ 	.word	index@(_ZN2at6native16triu_tril_kernelIN3c107complexIfEEiLb0ELi1ELb1EEEvNS_4cuda6detail10TensorInfoIT_T0_EENS7_IKS8_S9_EEllS9_)
        /*062c*/ 	.word	0x00000000


	//----- nvinfo : EIATTR_REGCOUNT
	.align		4
.L_291:
        /*0630*/ 	.byte	0x04, 0x2f
        /*0632*/ 	.short	(.L_293 - .L_292)
	.align		4
.L_292:
        /*0634*/ 	.word	index@(_ZN2at6native16triu_tril_kernelIN3c107complexIfEEiLb0ELi1ELb0EEEvNS_4cuda6detail10TensorInfoIT_T0_EENS7_IKS8_S9_EEllS9_)
        /*0638*/ 	.word	0x0000001e


	//----- nvinfo : EIATTR_FRAME_SIZE
	.align		4
.L_293:
        /*063c*/ 	.byte	0x04, 0x11
        /*063e*/ 	.short	(.L_295 - .L_294)
	.align		4
.L_294:
        /*0640*/ 	.word	index@($__internal_141_$__cuda_sm20_rem_s64)
        /*0644*/ 	.word	0x00000000


	//----- nvinfo : EIATTR_FRAME_SIZE
	.align		4
.L_295:
        /*0648*/ 	.byte	0x04, 0x11
        /*064a*/ 	.short	(.L_297 - .L_296)
	.align		4
.L_296:
        /*064c*/ 	.word	index@($__internal_140_$__cuda_sm20_div_s64)
        /*0650*/ 	.word	0x00000000


	//----- nvinfo : EIATTR_FRAME_SIZE
	.align		4
.L_297:
        /*0654*/ 	.byte	0x04, 0x11
        /*0656*/ 	.short	(.L_299 - .L_298)
	.align		4
.L_298:
        /*0658*/ 	.word	index@(_ZN2at6native16triu_tril_kernelIN3c107complexIfEEiLb0ELi1ELb0EEEvNS_4cuda6detail10TensorInfoIT_T0_EENS7_IKS8_S9_EEllS9_)
        /*065c*/ 	.word	0x00000000


	//----- nvinfo : EIATTR_REGCOUNT
	.align		4
.L_299:
        /*0660*/ 	.byte	0x04, 0x2f
        /*0662*/ 	.short	(.L_301 - .L_300)
	.align		4
.L_300:
        /*0664*/ 	.word	index@(_ZN2at6native16triu_tril_kernelIN3c107complexIfEElLb0ELi1ELb1EEEvNS_4cuda6detail10TensorInfoIT_T0_EENS7_IKS8_S9_EEllS9_)
        /*0668*/ 	.word	0x0000001e


	//----- nvinfo : EIATTR_FRAME_SIZE
	.align		4
.L_301:
        /*066c*/ 	.byte	0x04, 0x11
        /*066e*/ 	.short	(.L_303 - .L_302)
	.align		4
.L_302:
        /*0670*/ 	.word	index@($__internal_139_$__cuda_sm20_rem_s64)
        /*0674*/ 	.word	0x00000000


	//----- nvinfo : EIATTR_FRAME_SIZE
	.align		4
.L_303:
        /*0678*/ 	.byte	0x04, 0x11
        /*067a*/ 	.short	(.L_305 - .L_304)
	.align		4
.L_304:
        /*067c*/ 	.word	index@($__internal_138_$__cuda_sm20_div_s64)
        /*0680*/ 	.word	0x00000000


	//----- nvinfo : EIATTR_FRAME_SIZE
	.align		4
.L_305:
        /*0684*/ 	.byte	0x04, 0x11
        /*0686*/ 	.short	(.L_307 - .L_306)
	.align		4
.L_306:
        /*0688*/ 	.word	index@(_ZN2at6native16triu_tril_kernelIN3c107complexIfEElLb0ELi1ELb1EEEvNS_4cuda6detail10TensorInfoIT_T0_EENS7_IKS8_S9_EEllS9_)
        /*068c*/ 	.word	0x00000000


	//----- nvinfo : EIATTR_REGCOUNT
	.align		4
.L_307:
        /*0690*/ 	.byte	0x04, 0x2f
        /*0692*/ 	.short	(.L_309 - .L_308)
	.align		4
.L_308:
        /*0694*/ 	.word	index@(_ZN2at6native16triu_tril_kernelIN3c107complexIfEElLb0ELi1ELb0EEEvNS_4cuda6detail10TensorInfoIT_T0_EENS7_IKS8_S9_EEllS9_)
        /*0698*/ 	.word	0x00000022


	//----- nvinfo : EIATTR_FRAME_SIZE
	.align		4
.L_309:
        /*069c*/ 	.byte	0x04, 0x11
        /*069e*/ 	.short	(.L_311 - .L_310)
	.align		4
.L_310:
        /*06a0*/ 	.word	index@($__internal_137_$__cuda_sm20_rem_s64)
        /*06a4*/ 	.word	0x00000000


	//----- nvinfo : EIATTR_FRAME_SIZE
	.align		4
.L_311:
        /*06a8*/ 	.byte	0x04, 0x11
        /*06aa*/ 	.short	(.L_313 - .L_312)
	.align		4
.L_312:
        /*06ac*/ 	.word	index@($__internal_136_$__cuda_sm20_div_s64)
        /*06b0*/ 	.word	0x00000000


	//----- nvinfo : EIATTR_FRAME_SIZE
	.align		4
.L_313:
        /*06b4*/ 	.byte	0x04, 0x11
        /*06b6*/ 	.short	(.L_315 - .L_314)
	.align		4
.L_314:
        /*06b8*/ 	.word	index@(_ZN2at6native16triu_tril_kernelIN3c107complexIfEElLb0ELi1ELb0EEEvNS_4cuda6detail10TensorInfoIT_T0_EENS7_IKS8_S9_EEllS9_)
        /*06bc*/ 	.word	0x00000000


	//----- nvinfo : EIATTR_REGCOUNT
	.align		4
.L_315:
        /*06c0*/ 	.byte	0x04, 0x2f
        /*06c2*/ 	.short	(.L_317 - .L_316)
	.align		4
.L_316:
        /*06c4*/ 	.word	index@(_ZN2at6native16triu_tril_kernelIN3c107complexINS2_4HalfEEEiLb0ELi2ELb1EEEvNS_4cuda6detail10TensorInfoIT_T0_EENS8_IKS9_SA_EEllSA_)
        /*06c8*/ 	.word	0x0000001c


	//----- nvinfo : EIATTR_FRAME_SIZE
	.align		4
.L_317:
        /*06cc*/ 	.byte	0x04, 0x11
        /*06ce*/ 	.short	(.L_319 - .L_318)
	.align		4
.L_318:
        /*06d0*/ 	.word	index@($__internal_135_$__cuda_sm20_rem_s64)
        /*06d4*/ 	.word	0x00000000


	//----- nvinfo : EIATTR_FRAME_SIZE
	.align		4
.L_319:
        /*06d8*/ 	.byte	0x04, 0x11
        /*06da*/ 	.short	(.L_321 - .L_320)
	.align		4
.L_320:
        /*06dc*/ 	.word	index@($__internal_134_$__cuda_sm20_div_s64)
        /*06e0*/ 	.word	0x00000000


	//----- nvinfo : EIATTR_FRAME_SIZE
	.align		4
.L_321:
        /*06e4*/ 	.byte	0x04, 0x11
        /*06e6*/ 	.short	(.L_323 - .L_322)
	.align		4
.L_322:
        /*06e8*/ 	.word	index@(_ZN2at6native16triu_tril_kernelIN3c107complexINS2_4HalfEEEiLb0ELi2ELb1EEEvNS_4cuda6detail10TensorInfoIT_T0_EENS8_IKS9_SA_EEllSA_)
        /*06ec*/ 	.word	0x00000000


	//----- nvinfo : EIATTR_REGCOUNT
	.align		4
.L_323:
        /*06f0*/ 	.byte	0x04, 0x2f
        /*06f2*/ 	.short	(.L_325 - .L_324)
	.align		4
.L_324:
        /*06f4*/ 	.word	index@(_ZN2at6native16triu_tril_kernelIN3c107complexINS2_4HalfEEEiLb0ELi2ELb0EEEvNS_4cuda6detail10TensorInfoIT_T0_EENS8_IKS9_SA_EEllSA_)
        /*06f8*/ 	.word	0x0000001e


	//----- nvinfo : EIATTR_FRAME_SIZE
	.align		4
.L_325:
        /*06fc*/ 	.byte	0x04, 0x11
        /*06fe*/ 	.short	(.L_327 - .L_326)
	.align		4
.L_326:
        /*0700*/ 	.word	index@($__internal_133_$__cuda_sm20_rem_s64)
        /*0704*/ 	.word	0x00000000


	//----- nvinfo : EIATTR_FRAME_SIZE
	.align		4
.L_327:
        /*0708*/ 	.byte	0x04, 0x11
        /*070a*/ 	.short	(.L_329 - .L_328)
	.align		4
.L_328:
        /*070c*/ 	.word	index@($__internal_132_$__cuda_sm20_div_s64)
        /*0710*/ 	.word	0x00000000


	//----- nvinfo : EIATTR_FRAME_SIZE
	.align		4
.L_329:
        /*0714*/ 	.byte	0x04, 0x11
        /*0716*/ 	.short	(.L_331 - .L_330)
	.align		4
.L_330:
        /*0718*/ 	.word	index@(_ZN2at6native16triu_tril_kernelIN3c107complexINS2_4HalfEEEiLb0ELi2ELb0EEEvNS_4cuda6detail10TensorInfoIT_T0_EENS8_IKS9_SA_EEllSA_)
        /*071c*/ 	.word	0x00000000


	//----- nvinfo : EIATTR_REGCOUNT
	.align		4
.L_331:
        /*0720*/ 	.byte	0x04, 0x2f
        /*0722*/ 	.short	(.L_333 - .L_332)
	.align		4
.L_332:
        /*0724*/ 	.word	index@(_ZN2at6native16triu_tril_kernelIN3c107complexINS2_4HalfEEElLb0ELi2ELb1EEEvNS_4cuda6detail10TensorInfoIT_T0_EENS8_IKS9_SA_EEllSA_)
        /*0728*/ 	.word	0x0000001e


	//----- nvinfo : EIATTR_FRAME_SIZE
	.align		4
.L_333:
        /*072c*/ 	.byte	0x04, 0x11
        /*072e*/ 	.short	(.L_335 - .L_334)
	.align		4
.L_334:
        /*0730*/ 	.word	index@($__internal_131_$__cuda_sm20_rem_s64)
        /*0734*/ 	.word	0x00000000


	//----- nvinfo : EIATTR_FRAME_SIZE
	.align		4
.L_335:
        /*0738*/ 	.byte	0x04, 0x11
        /*073a*/ 	.short	(.L_337 - .L_336)
	.align		4
.L_336:
        /*073c*/ 	.word	index@($__internal_130_$__cuda_sm20_div_s64)
        /*0740*/ 	.word	0x00000000


	//----- nvinfo : EIATTR_FRAME_SIZE
	.align		4
.L_337:
        /*0744*/ 	.byte	0x04, 0x11
        /*0746*/ 	.short	(.L_339 - .L_338)
	.align		4
.L_338:
        /*0748*/ 	.word	index@(_ZN2at6native16triu_tril_kernelIN3c107complexINS2_4HalfEEElLb0ELi2ELb1EEEvNS_4cuda6detail10TensorInfoIT_T0_EENS8_IKS9_SA_EEllSA_)
        /*074c*/ 	.word	0x00000000


	//----- nvinfo : EIATTR_REGCOUNT
	.align		4
.L_339:
        /*0750*/ 	.byte	0x04, 0x2f
        /*0752*/ 	.short	(.L_341 - .L_340)
	.align		4
.L_340:
        /*0754*/ 	.word	index@(_ZN2at6native16triu_tril_kernelIN3c107complexINS2_4HalfEEElLb0ELi2ELb0EEEvNS_4cuda6detail10TensorInfoIT_T0_EENS8_IKS9_SA_EEllSA_)
        /*0758*/ 	.word	0x00000022


	//----- nvinfo : EIATTR_FRAME_SIZE
	.align		4
.L_341:
        /*075c*/ 	.byte	0x04, 0x11
        /*075e*/ 	.short	(.L_343 - .L_342)
	.align		4
.L_342:
        /*0760*/ 	.word	index@($__internal_129_$__cuda_sm20_rem_s64)
        /*0764*/ 	.word	0x00000000


	//----- nvinfo : EIATTR_FRAME_SIZE
	.align		4
.L_343:
        /*0768*/ 	.byte	0x04, 0x11
        /*076a*/ 	.short	(.L_345 - .L_344)
	.align		4
.L_344:
        /*076c*/ 	.word	index@($__internal_128_$__cuda_sm20_div_s64)
        /*0770*/ 	.word	0x00000000


	//----- nvinfo : EIATTR_FRAME_SIZE
	.align		4
.L_345:
        /*0774*/ 	.byte	0x04, 0x11
        /*0776*/ 	.short	(.L_347 - .L_346)
	.align		4
.L_346:
        /*0778*/ 	.word	index@(_ZN2at6native16triu_tril_kernelIN3c107complexINS2_4HalfEEElLb0ELi2ELb0EEEvNS_4cuda6detail10TensorInfoIT_T0_EENS8_IKS9_SA_EEllSA_)
        /*077c*/ 	.word	0x00000000


	//----- nvinfo : EIATTR_REGCOUNT
	.align		4
.L_347:
        /*0780*/ 	.byte	0x04, 0x2f
        /*0782*/ 	.short	(.L_349 - .L_348)
	.align		4
.L_348:
        /*0784*/ 	.word	index@(_ZN2at6native16triu_tril_kernelIN3c104HalfEiLb0ELi4ELb1EEEvNS_4cuda6detail10TensorInfoIT_T0_EENS6_IKS7_S8_EEllS8_)
        /*0788*/ 	.word	0x0000001e


	//----- nvinfo : EIATTR_FRAME_SIZE
	.align		4
.L_349:
        /*078c*/ 	.byte	0x04, 0x11
        /*078e*/ 	.short	(.L_351 - .L_350)
	.align		4
.L_350:
        /*0790*/ 	.word	index@($__internal_127_$__cuda_sm20_rem_s64)
        /*0794*/ 	.word	0x00000000


	//----- nvinfo : EIATTR_FRAME_SIZE
	.align		4
.L_351:
        /*0798*/ 	.byte	0x04, 0x11
        /*079a*/ 	.short	(.L_353 - .L_352)
	.align		4
.L_352:
        /*079c*/ 	.word	index@($__internal_126_$__cuda_sm20_div_s64)
        /*07a0*/ 	.word	0x00000000


	//----- nvinfo : EIATTR_FRAME_SIZE
	.align		4
.L_353:
        /*07a4*/ 	.byte	0x04, 0x11
        /*07a6*/ 	.short	(.L_355 - .L_354)
	.align		4
.L_354:
        /*07a8*/ 	.word	index@(_ZN2at6native16triu_tril_kernelIN3c104HalfEiLb0ELi4ELb1EEEvNS_4cuda6detail10TensorInfoIT_T0_EENS6_IKS7_S8_EEllS8_)
        /*07ac*/ 	.word	0x00000000


	//----- nvinfo : EIATTR_REGCOUNT
	.align		4
.L_355:
        /*07b0*/ 	.byte	0x04, 0x2f
        /*07b2*/ 	.short	(.L_357 - .L_356)
	.align		4
.L_356:
        /*07b4*/ 	.word	index@(_ZN2at6native16triu_tril_kernelIN3c104HalfEiLb0ELi4ELb0EEEvNS_4cuda6detail10TensorInfoIT_T0_EENS6_IKS7_S8_EEllS8_)
        /*07b8*/ 	.word	0x0000001e


	//----- nvinfo : EIATTR_FRAME_SIZE
	.align		4
.L_357:
        /*07bc*/ 	.byte	0x04, 0x11
        /*07be*/ 	.short	(.L_359 - .L_358)
	.align		4
.L_358:
        /*07c0*/ 	.word	index@($__internal_125_$__cuda_sm20_rem_s64)
        /*07c4*/ 	.word	0x00000000


	//----- nvinfo : EIATTR_FRAME_SIZE
	.align		4
.L_359:
        /*07c8*/ 	.byte	0x04, 0x11
        /*07ca*/ 	.short	(.L_361 - .L_360)
	.align		4
.L_360:
        /*07cc*/ 	.word	index@($__internal_124_$__cuda_sm20_div_s64)
        /*07d0*/ 	.word	0x00000000


	//----- nvinfo : EIATTR_FRAME_SIZE
	.align		4
.L_361:
        /*07d4*/ 	.byte	0x04, 0x11
        /*07d6*/ 	.short	(.L_363 - .L_362)
	.align		4
.L_362:
        /*07d8*/ 	.word	index@(_ZN2at6native16triu_tril_kernelIN3c104HalfEiLb0ELi4ELb0EEEvNS_4cuda6detail10TensorInfoIT_T0_EENS6_IKS7_S8_EEllS8_)
        /*07dc*/ 	.word	0x00000000


	//----- nvinfo : EIATTR_REGCOUNT
	.align		4
.L_363:
        /*07e0*/ 	.byte	0x04, 0x2f
        /*07e2*/ 	.short	(.L_365 - .L_364)
	.align		4
.L_364:
        /*07e4*/ 	.word	index@(_ZN2at6native16triu_tril_kernelIN3c104HalfElLb0ELi4ELb1EEEvNS_4cuda6detail10TensorInfoIT_T0_EENS6_IKS7_S8_EEllS8_)
        /*07e8*/ 	.word	0x00000020


	//----- nvinfo : EIATTR_FRAME_SIZE
	.align		4
.L_365:
        /*07ec*/ 	.byte	0x04, 0x11
        /*07ee*/ 	.short	(.L_367 - .L_366)
	.align		4
.L_366:
        /*07f0*/ 	.word	index@($__internal_123_$__cuda_sm20_rem_s64)
        /*07f4*/ 	.word	0x00000000


	//----- nvinfo : EIATTR_FRAME_SIZE
	.align		4
.L_367:
        /*07f8*/ 	.byte	0x04, 0x11
        /*07fa*/ 	.short	(.L_369 - .L_368)
	.align		4
.L_368:
        /*07fc*/ 	.word	index@($__internal_122_$__cuda_sm20_div_s64)
        /*0800*/ 	.word	0x00000000


	//----- nvinfo : EIATTR_FRAME_SIZE
	.align		4
.L_369:
        /*0804*/ 	.byte	0x04, 0x11
        /*0806*/ 	.short	(.L_371 - .L_370)
	.align		4
.L_370:
        /*0808*/ 	.word	index@(_ZN2at6native16triu_tril_kernelIN3c104HalfElLb0ELi4ELb1EEEvNS_4cuda6detail10TensorInfoIT_T0_EENS6_IKS7_S8_EEllS8_)
        /*080c*/ 	.word	0x00000000


	//----- nvinfo : EIATTR_REGCOUNT
	.align		4
.L_371:
        /*0810*/ 	.byte	0x04, 0x2f
        /*0812*/ 	.short	(.L_373 - .L_372)
	.align		4
.L_372:
        /*0814*/ 	.word	index@(_ZN2at6native16triu_tril_kernelIN3c104HalfElLb0ELi4ELb0EEEvNS_4cuda6detail10TensorInfoIT_T0_EENS6_IKS7_S8_EEllS8_)
        /*0818*/ 	.word	0x00000022


	//----- nvinfo : EIATTR_FRAME_SIZE
	.align		4
.L_373:
        /*081c*/ 	.byte	0x04, 0x11
        /*081e*/ 	.short	(.L_375 - .L_374)
	.align		4
.L_374:
        /*0820*/ 	.word	index@($__internal_121_$__cuda_sm20_rem_s64)
        /*0824*/ 	.word	0x00000000


	//----- nvinfo : EIATTR_FRAME_SIZE
	.align		4
.L_375:
        /*0828*/ 	.byte	0x04, 0x11
        /*082a*/ 	.short	(.L_377 - .L_376)
	.align		4
.L_376:
        /*082c*/ 	.word	index@($__internal_120_$__cuda_sm20_div_s64)
        /*0830*/ 	.word	0x00000000


	//----- nvinfo : EIATTR_FRAME_SIZE
	.align		4
.L_377:
        /*0834*/ 	.byte	0x04, 0x11
        /*0836*/ 	.short	(.L_379 - .L_378)
	.align		4
.L_378:
        /*0838*/ 	.word	index@(_ZN2at6native16triu_tril_kernelIN3c104HalfElLb0ELi4ELb0EEEvNS_4cuda6detail10TensorInfoIT_T0_EENS6_IKS7_S8_EEllS8_)
        /*083c*/ 	.word	0x00000000


	//----- nvinfo : EIATTR_REGCOUNT
	.align		4
.L_379:
        /*0840*/ 	.byte	0x04, 0x2f
        /*0842*/ 	.short	(.L_381 - .L_380)
	.align		4
.L_380:
        /*0844*/ 	.word	index@(_ZN2at6native16triu_tril_kernelIN3c108BFloat16EiLb0ELi4ELb1EEEvNS_4cuda6detail10TensorInfoIT_T0_EENS6_IKS7_S8_EEllS8_)
        /*0848*/ 	.word	0x0000001e


	//----- nvinfo : EIATTR_FRAME_SIZE
	.align		4
.L_381:
        /*084c*/ 	.byte	0x04, 0x11
        /*084e*/ 	.short	(.L_383 - .L_382)
	.align		4
.L_382:
        /*0850*/ 	.word	index@($__internal_119_$__cuda_sm20_rem_s64)
        /*0854*/ 	.word	0x00000000


	//----- nvinfo : EIATTR_FRAME_SIZE
	.align		4
.L_383:
        /*0858*/ 	.byte	0x04, 0x11
        /*085a*/ 	.short	(.L_385 - .L_384)
	.align		4
.L_384:
        /*085c*/ 	.word	index@($__internal_118_$__cuda_sm20_div_s64)
        /*0860*/ 	.word	0x00000000


	//----- nvinfo : EIATTR_FRAME_SIZE
	.align		4
.L_385:
        /*0864*/ 	.byte	0x04, 0x11
        /*0866*/ 	.short	(.L_387 - .L_386)
	.align		4
.L_386:
        /*0868*/ 	.word	index@(_ZN2at6native16triu_tril_kernelIN3c108BFloat16EiLb0ELi4ELb1EEEvNS_4cuda6detail10TensorInfoIT_T0_EENS6_IKS7_S8_EEllS8_)
        /*086c*/ 	.word	0x00000000


	//----- nvinfo : EIATTR_REGCOUNT
	.align		4
.L_387:
        /*0870*/ 	.byte	0x04, 0x2f
        /*0872*/ 	.short	(.L_389 - .L_388)
	.align		4
.L_388:
        /*0874*/ 	.word	index@(_ZN2at6native16triu_tril_kernelIN3c108BFloat16EiLb0ELi4ELb0EEEvNS_4cuda6detail10TensorInfoIT_T0_EENS6_IKS7_S8_EEllS8_)
        /*0878*/ 	.word	0x0000001e


	//----- nvinfo : EIATTR_FRAME_SIZE
	.align		4
.L_389:
        /*087c*/ 	.byte	0x04, 0x11
        /*087e*/ 	.short	(.L_391 - .L_390)
	.align		4
.L_390:
        /*0880*/ 	.word	index@($__internal_117_$__cuda_sm20_rem_s64)
        /*0884*/ 	.word	0x00000000


	//----- nvinfo : EIATTR_FRAME_SIZE
	.align		4
.L_391:
        /*0888*/ 	.byte	0x04, 0x11
        /*088a*/ 	.short	(.L_393 - .L_392)
	.align		4
.L_392:
        /*088c*/ 	.word	index@($__internal_116_$__cuda_sm20_div_s64)
        /*0890*/ 	.word	0x00000000


	//----- nvinfo : EIATTR_FRAME_SIZE
	.align		4
.L_393:
        /*0894*/ 	.byte	0x04, 0x11
        /*0896*/ 	.short	(.L_395 - .L_394)
	.align		4
.L_394:
        /*0898*/ 	.word	index@(_ZN2at6native16triu_tril_kernelIN3c108BFloat16EiLb0ELi4ELb0EEEvNS_4cuda6detail10TensorInfoIT_T0_EENS6_IKS7_S8_EEllS8_)
        /*089c*/ 	.word	0x00000000


	//----- nvinfo : EIATTR_REGCOUNT
	.align		4
.L_395:
        /*08a0*/ 	.byte	0x04, 0x2f
        /*08a2*/ 	.short	(.L_397 - .L_396)
	.align		4
.L_396:
        /*08a4*/ 	.word	index@(_ZN2at6native16triu_tril_kernelIN3c108BFloat16ElLb0ELi4ELb1EEEvNS_4cuda6detail10TensorInfoIT_T0_EENS6_IKS7_S8_EEllS8_)
        /*08a8*/ 	.word	0x00000020


	//----- nvinfo : EIATTR_FRAME_SIZE
	.align		4
.L_397:
        /*08ac*/ 	.byte	0x04, 0x11
        /*08ae*/ 	.short	(.L_399 - .L_398)
	.align		4
.L_398:
        /*08b0*/ 	.word	index@($__internal_115_$__cuda_sm20_rem_s64)
        /*08b4*/ 	.word	0x00000000


	//----- nvinfo : EIATTR_FRAME_SIZE
	.align		4
.L_399:
        /*08b8*/ 	.byte	0x04, 0x11
        /*08ba*/ 	.short	(.L_401 - .L_400)
	.align		4
.L_400:
        /*08bc*/ 	.word	index@($__internal_114_$__cuda_sm20_div_s64)
        /*08c0*/ 	.word	0x00000000


	//----- nvinfo : EIATTR_FRAME_SIZE
	.align		4
.L_401:
        /*08c4*/ 	.byte	0x04, 0x11
        /*08c6*/ 	.short	(.L_403 - .L_402)
	.align		4
.L_402:
        /*08c8*/ 	.word	index@(_ZN2at6native16triu_tril_kernelIN3c108BFloat16ElLb0ELi4ELb1EEEvNS_4cuda6detail10TensorInfoIT_T0_EENS6_IKS7_S8_EEllS8_)
        /*08cc*/ 	.word	0x00000000


	//----- nvinfo : EIATTR_REGCOUNT
	.align		4
.L_403:
        /*08d0*/ 	.byte	0x04, 0x2f
        /*08d2*/ 	.short	(.L_405 - .L_404)
	.align		4
.L_404:
        /*08d4*/ 	.word	index@(_ZN2at6native16triu_tril_kernelIN3c108BFloat16ElLb0ELi4ELb0EEEvNS_4cuda6detail10TensorInfoIT_T0_EENS6_IKS7_S8_EEllS8_)
        /*08d8*/ 	.word	0x00000022


	//----- nvinfo : EIATTR_FRAME_SIZE
	.align		4
.L_405:
        /*08dc*/ 	.byte	0x04, 0x11
        /*08de*/ 	.short	(.L_407 - .L_406)
	.align		4
.L_406:
        /*08e0*/ 	.word	index@($__internal_113_$__cuda_sm20_rem_s64)
        /*08e4*/ 	.word	0x00000000


	//----- nvinfo : EIATTR_FRAME_SIZE
	.align		4
.L_407:
        /*08e8*/ 	.byte	0x04, 0x11
        /*08ea*/ 	.short	(.L_409 - .L_408)
	.align		4
.L_408:
        /*08ec*/ 	.word	index@($__internal_112_$__cuda_sm20_div_s64)
        /*08f0*/ 	.word	0x00000000


	//----- nvinfo : EIATTR_FRAME_SIZE
	.align		4
.L_409:
        /*08f4*/ 	.byte	0x04, 0x11
        /*08f6*/ 	.short	(.L_411 - .L_410)
	.align		4
.L_410:
        /*08f8*/ 	.word	index@(_ZN2at6native16triu_tril_kernelIN3c108BFloat16ElLb0ELi4ELb0EEEvNS_4cuda6detail10TensorInfoIT_T0_EENS6_IKS7_S8_EEllS8_)
        /*08fc*/ 	.word	0x00000000


	//----- nvinfo : EIATTR_REGCOUNT
	.align		4
.L_411:
        /*0900*/ 	.byte	0x04, 0x2f
        /*0902*/ 	.short	(.L_413 - .L_412)
	.align		4
.L_412:
        /*0904*/ 	.word	index@(_ZN2at6native16triu_tril_kernelIbiLb0ELi8ELb1EEEvNS_4cuda6detail10TensorInfoIT_T0_EENS4_IKS5_S6_EEllS6_)
        /*0908*/ 	.word	0x0000001e


	//----- nvinfo : EIATTR_FRAME_SIZE
	.align		4
.L_413:
        /*090c*/ 	.byte	0x04, 0x11
        /*090e*/ 	.short	(.L_415 - .L_414)
	.align		4
.L_414:
        /*0910*/ 	.word	index@($__internal_111_$__cuda_sm20_rem_s64)
        /*0914*/ 	.word	0x00000000


	//----- nvinfo : EIATTR_FRAME_SIZE
	.align		4
.L_415:
        /*0918*/ 	.byte	0x04, 0x11
        /*091a*/ 	.short	(.L_417 - .L_416)
	.align		4
.L_416:
        /*091c*/ 	.word	index@($__internal_110_$__cuda_sm20_div_s64)
        /*0920*/ 	.word	0x00000000


	//----- nvinfo : EIATTR_FRAME_SIZE
	.align		4
.L_417:
        /*0924*/ 	.byte	0x04, 0x11
        /*0926*/ 	.short	(.L_419 - .L_418)
	.align		4
.L_418:
        /*0928*/ 	.word	index@(_ZN2at6native16triu_tril_kernelIbiLb0ELi8ELb1EEEvNS_4cuda6detail10TensorInfoIT_T0_EENS4_IKS5_S6_EEllS6_)
        /*092c*/ 	.word	0x00000000


	//----- nvinfo : EIATTR_REGCOUNT
	.align		4
.L_419:
        /*0930*/ 	.byte	0x04, 0x2f
        /*0932*/ 	.short	(.L_421 - .L_420)
	.align		4
.L_420:
        /*0934*/ 	.word	index@(_ZN2at6native16triu_tril_kernelIbiLb0ELi8ELb0EEEvNS_4cuda6detail10TensorInfoIT_T0_EENS4_IKS5_S6_EEllS6_)
        /*0938*/ 	.word	0x0000001e


	//----- nvinfo : EIATTR_FRAME_SIZE
	.align		4
.L_421:
        /*093c*/ 	.byte	0x04, 0x11
        /*093e*/ 	.short	(.L_423 - .L_422)
	.align		4
.L_422:
        /*0940*/ 	.word	index@($__internal_109_$__cuda_sm20_rem_s64)
        /*0944*/ 	.word	0x00000000


	//----- nvinfo : EIATTR_FRAME_SIZE
	.align		4
.L_423:
        /*0948*/ 	.byte	0x04, 0x11
        /*094a*/ 	.short	(.L_425 - .L_424)
	.align		4
.L_424:
        /*094c*/ 	.word	index@($__internal_108_$__cuda_sm20_div_s64)
        /*0950*/ 	.word	0x00000000


	//----- nvinfo : EIATTR_FRAME_SIZE
	.align		4
.L_425:
        /*0954*/ 	.byte	0x04, 0x11
        /*0956*/ 	.short	(.L_427 - .L_426)
	.align		4
.L_426:
        /*0958*/ 	.word	index@(_ZN2at6native16triu_tril_kernelIbiLb0ELi8ELb0EEEvNS_4cuda6detail10TensorInfoIT_T0_EENS4_IKS5_S6_EEllS6_)
        /*095c*/ 	.word	0x00000000


	//----- nvinfo : EIATTR_REGCOUNT
	.align		4
.L_427:
        /*0960*/ 	.byte	0x04, 0x2f
        /*0962*/ 	.short	(.L_429 - .L_428)
	.align		4
.L_428:
        /*0964*/ 	.word	index@(_ZN2at6native16triu_tril_kernelIblLb0ELi8ELb1EEEvNS_4cuda6detail10TensorInfoIT_T0_EENS4_IKS5_S6_EEllS6_)
        /*0968*/ 	.word	0x00000020


	//----- nvinfo : EIATTR_FRAME_SIZE
	.align		4
.L_429:
        /*096c*/ 	.byte	0x04, 0x11
        /*096e*/ 	.short	(.L_431 - .L_430)
	.align		4
.L_430:
        /*0970*/ 	.word	index@($__internal_107_$__cuda_sm20_rem_s64)
        /*0974*/ 	.word	0x00000000


	//----- nvinfo : EIATTR_FRAME_SIZE
	.align		4
.L_431:
        /*0978*/ 	.byte	0x04, 0x11
        /*097a*/ 	.short	(.L_433 - .L_432)
	.align		4
.L_432:
        /*097c*/ 	.word	index@($__internal_106_$__cuda_sm20_div_s64)
        /*0980*/ 	.word	0x00000000


	//----- nvinfo : EIATTR_FRAME_SIZE
	.align		4
.L_433:
        /*0984*/ 	.byte	0x04, 0x11
        /*0986*/ 	.short	(.L_435 - .L_434)
	.align		4
.L_434:
        /*0988*/ 	.word	index@(_ZN2at6native16triu_tril_kernelIblLb0ELi8ELb1EEEvNS_4cuda6detail10TensorInfoIT_T0_EENS4_IKS5_S6_EEllS6_)
        /*098c*/ 	.word	0x00000000


	//----- nvinfo : EIATTR_REGCOUNT
	.align		4
.L_435:
        /*0990*/ 	.byte	0x04, 0x2f
        /*0992*/ 	.short	(.L_437 - .L_436)
	.align		4
.L_436:
        /*0994*/ 	.word	index@(_ZN2at6native16triu_tril_kernelIblLb0ELi8ELb0EEEvNS_4cuda6detail10TensorInfoIT_T0_EENS4_IKS5_S6_EEllS6_)
        /*0998*/ 	.word	0x00000022


	//----- nvinfo : EIATTR_FRAME_SIZE
	.align		4
.L_437:
        /*099c*/ 	.byte	0x04, 0x11
        /*099e*/ 	.short	(.L_439 - .L_438)
	.align		4
.L_438:
        /*09a0*/ 	.word	index@($__internal_105_$__cuda_sm20_rem_s64)
        /*09a4*/ 	.word	0x00000000


	//----- nvinfo : EIATTR_FRAME_SIZE
	.align		4
.L_439:
        /*09a8*/ 	.byte	0x04, 0x11
        /*09aa*/ 	.short	(.L_441 - .L_440)
	.align		4
.L_440:
        /*09ac*/ 	.word	index@($__internal_104_$__cuda_sm20_div_s64)
        /*09b0*/ 	.word	0x00000000


	//----- nvinfo : EIATTR_FRAME_SIZE
	.align		4
.L_441:
        /*09b4*/ 	.byte	0x04, 0x11
        /*09b6*/ 	.short	(.L_443 - .L_442)
	.align		4
.L_442:
        /*09b8*/ 	.word	index@(_ZN2at6native16triu_tril_kernelIblLb0ELi8ELb0EEEvNS_4cuda6detail10TensorInfoIT_T0_EENS4_IKS5_S6_EEllS6_)
        /*09bc*/ 	.word	0x00000000


	//----- nvinfo : EIATTR_REGCOUNT
	.align		4
.L_443:
        /*09c0*/ 	.byte	0x04, 0x2f
        /*09c2*/ 	.short	(.L_445 - .L_444)
	.align		4
.L_444:
        /*09c4*/ 	.word	index@(_ZN2at6native16triu_tril_kernelIhiLb1ELi8ELb1EEEvNS_4cuda6detail10TensorInfoIT_T0_EENS4_IKS5_S6_EEllS6_)
        /*09c8*/ 	.word	0x0000001e


	//----- nvinfo : EIATTR_FRAME_SIZE
	.align		4
.L_445:
        /*09cc*/ 	.byte	0x04, 0x11
        /*09ce*/ 	.short	(.L_447 - .L_446)
	.align		4
.L_446:
        /*09d0*/ 	.word	index@($__internal_103_$__cuda_sm20_rem_s64)
        /*09d4*/ 	.word	0x00000000


	//----- nvinfo : EIATTR_FRAME_SIZE
	.align		4
.L_447:
        /*09d8*/ 	.byte	0x04, 0x11
        /*09da*/ 	.short	(.L_449 - .L_448)
	.align		4
.L_448:
        /*09dc*/ 	.word	index@($__internal_102_$__cuda_sm20_div_s64)
        /*09e0*/ 	.word	0x00000000


	//----- nvinfo : EIATTR_FRAME_SIZE
	.align		4
.L_449:
        /*09e4*/ 	.byte	0x04, 0x11
        /*09e6*/ 	.short	(.L_451 - .L_450)
	.align		4
.L_450:
        /*09e8*/ 	.word	index@(_ZN2at6native16triu_tril_kernelIhiLb1ELi8ELb1EEEvNS_4cuda6detail10TensorInfoIT_T0_EENS4_IKS5_S6_EEllS6_)
        /*09ec*/ 	.word	0x00000000


	//----- nvinfo : EIATTR_REGCOUNT
	.align		4
.L_451:
        /*09f0*/ 	.byte	0x04, 0x2f
        /*09f2*/ 	.short	(.L_453 - .L_452)
	.align		4
.L_452:
        /*09f4*/ 	.word	index@(_ZN2at6native16triu_tril_kernelIhiLb1ELi8ELb0EEEvNS_4cuda6detail10TensorInfoIT_T0_EENS4_IKS5_S6_EEllS6_)
        /*09f8*/ 	.word	0x0000001e


	//----- nvinfo : EIATTR_FRAME_SIZE
	.align		4
.L_453:
        /*09fc*/ 	.byte	0x04, 0x11
        /*09fe*/ 	.short	(.L_455 - .L_454)
	.align		4
.L_454:
        /*0a00*/ 	.word	index@($__internal_101_$__cuda_sm20_rem_s64)
        /*0a04*/ 	.word	0x00000000


	//----- nvinfo : EIATTR_FRAME_SIZE
	.align		4
.L_455:
        /*0a08*/ 	.byte	0x04, 0x11
        /*0a0a*/ 	.short	(.L_457 - .L_456)
	.align		4
.L_456:
        /*0a0c*/ 	.word	index@($__internal_100_$__cuda_sm20_div_s64)
        /*0a10*/ 	.word	0x00000000


	//----- nvinfo : EIATTR_FRAME_SIZE
	.align		4
.L_457:
        /*0a14*/ 	.byte	0x04, 0x11
        /*0a16*/ 	.short	(.L_459 - .L_458)
	.align		4
.L_458:
        /*0a18*/ 	.word	index@(_ZN2at6native16triu_tril_kernelIhiLb1ELi8ELb0EEEvNS_4cuda6detail10TensorInfoIT_T0_EENS4_IKS5_S6_EEllS6_)
        /*0a1c*/ 	.word	0x00000000


	//----- nvinfo : EIATTR_REGCOUNT
	.align		4
.L_459:
        /*0a20*/ 	.byte	0x04, 0x2f
        /*0a22*/ 	.short	(.L_461 - .L_460)
	.align		4
.L_460:
        /*0a24*/ 	.word	index@(_ZN2at6native16triu_tril_kernelIhlLb1ELi8ELb1EEEvNS_4cuda6detail10TensorInfoIT_T0_EENS4_IKS5_S6_EEllS6_)
        /*0a28*/ 	.word	0x00000020


	//----- nvinfo : EIATTR_FRAME_SIZE
	.align		4
.L_461:
        /*0a2c*/ 	.byte	0x04, 0x11
        /*0a2e*/ 	.short	(.L_463 - .L_462)
	.align		4
.L_462:
        /*0a30*/ 	.word	index@($__internal_99_$__cuda_sm20_rem_s64)
        /*0a34*/ 	.word	0x00000000


	//----- nvinfo : EIATTR_FRAME_SIZE
	.align		4
.L_463:
        /*0a38*/ 	.byte	0x04, 0x11
        /*0a3a*/ 	.short	(.L_465 - .L_464)
	.align		4
.L_464:
        /*0a3c*/ 	.word	index@($__internal_98_$__cuda_sm20_div_s64)
        /*0a40*/ 	.word	0x00000000


	//----- nvinfo : EIATTR_FRAME_SIZE
	.align		4
.L_465:
        /*0a44*/ 	.byte	0x04, 0x11
        /*0a46*/ 	.short	(.L_467 - .L_466)
	.align		4
.L_466:
        /*0a48*/ 	.word	index@(_ZN2at6native16triu_tril_kernelIhlLb1ELi8ELb1EEEvNS_4cuda6detail10TensorInfoIT_T0_EENS4_IKS5_S6_EEllS6_)
        /*0a4c*/ 	.word	0x00000000


	//----- nvinfo : EIATTR_REGCOUNT
	.align		4
.L_467:
        /*0a50*/ 	.byte	0x04, 0x2f
        /*0a52*/ 	.short	(.L_469 - .L_468)
	.align		4
.L_468:
        /*0a54*/ 	.word	index@(_ZN2at6native16triu_tril_kernelIhlLb1ELi8ELb0EEEvNS_4cuda6detail10TensorInfoIT_T0_EENS4_IKS5_S6_EEllS6_)
        /*0a58*/ 	.word	0x00000022


	//----- nvinfo : EIATTR_FRAME_SIZE
	.align		4
.L_469:
        /*0a5c*/ 	.byte	0x04, 0x11
        /*0a5e*/ 	.short	(.L_471 - .L_470)
	.align		4
.L_470:
        /*0a60*/ 	.word	index@($__internal_97_$__cuda_sm20_rem_s64)
        /*0a64*/ 	.word	0x00000000


	//----- nvinfo : EIATTR_FRAME_SIZE
	.align		4
.L_471:
        /*0a68*/ 	.byte	0x04, 0x11
        /*0a6a*/ 	.short	(.L_473 - .L_472)
	.align		4
.L_472:
        /*0a6c*/ 	.word	index@($__internal_96_$__cuda_sm20_div_s64)
        /*0a70*/ 	.word	0x00000000


	//----- nvinfo : EIATTR_FRAME_SIZE
	.align		4
.L_473:
        /*0a74*/ 	.byte	0x04, 0x11
        /*0a76*/ 	.short	(.L_475 - .L_474)
	.align		4
.L_474:
        /*0a78*/ 	.word	index@(_ZN2at6native16triu_tril_kernelIhlLb1ELi8ELb0EEEvNS_4cuda6detail10TensorInfoIT_T0_EENS4_IKS5_S6_EEllS6_)
        /*0a7c*/ 	.word	0x00000000


	//----- nvinfo : EIATTR_REGCOUNT
	.align		4
.L_475:
        /*0a80*/ 	.byte	0x04, 0x2f
        /*0a82*/ 	.short	(.L_477 - .L_476)
	.align		4
.L_476:
        /*0a84*/ 	.word	index@(_ZN2at6native16triu_tril_kernelIaiLb1ELi8ELb1EEEvNS_4cuda6detail10TensorInfoIT_T0_EENS4_IKS5_S6_EEllS6_)
        /*0a88*/ 	.word	0x0000001e


	//----- nvinfo : EIATTR_FRAME_SIZE
	.align		4
.L_477:
        /*0a8c*/ 	.byte	0x04, 0x11
        /*0a8e*/ 	.short	(.L_479 - .L_478)
	.align		4
.L_478:
        /*0a90*/ 	.word	index@($__internal_95_$__cuda_sm20_rem_s64)
        /*0a94*/ 	.word	0x00000000


	//----- nvinfo : EIATTR_FRAME_SIZE
	.align		4
.L_479:
        /*0a98*/ 	.byte	0x04, 0x11
        /*0a9a*/ 	.short	(.L_481 - .L_480)
	.align		4
.L_480:
        /*0a9c*/ 	.word	index@($__internal_94_$__cuda_sm20_div_s64)
        /*0aa0*/ 	.word	0x00000000


	//----- nvinfo : EIATTR_FRAME_SIZE
	.align		4
.L_481:
        /*0aa4*/ 	.byte	0x04, 0x11
        /*0aa6*/ 	.short	(.L_483 - .L_482)
	.align		4
.L_482:
        /*0aa8*/ 	.word	index@(_ZN2at6native16triu_tril_kernelIaiLb1ELi8ELb1EEEvNS_4cuda6detail10TensorInfoIT_T0_EENS4_IKS5_S6_EEllS6_)
        /*0aac*/ 	.word	0x00000000


	//----- nvinfo : EIATTR_REGCOUNT
	.align		4
.L_483:
        /*0ab0*/ 	.byte	0x04, 0x2f
        /*0ab2*/ 	.short	(.L_485 - .L_484)
	.align		4
.L_484:
        /*0ab4*/ 	.word	index@(_ZN2at6native16triu_tril_kernelIaiLb1ELi8ELb0EEEvNS_4cuda6detail10TensorInfoIT_T0_EENS4_IKS5_S6_EEllS6_)
        /*0ab8*/ 	.word	0x0000001e


	//----- nvinfo : EIATTR_FRAME_SIZE
	.align		4
.L_485:
        /*0abc*/ 	.byte	0x04, 0x11
        /*0abe*/ 	.short	(.L_487 - .L_486)
	.align		4
.L_486:
        /*0ac0*/ 	.word	index@($__internal_93_$__cuda_sm20_rem_s64)
        /*0ac4*/ 	.word	0x00000000


	//----- nvinfo : EIATTR_FRAME_SIZE
	.align		4
.L_487:
        /*0ac8*/ 	.byte	0x04, 0x11
        /*0aca*/ 	.short	(.L_489 - .L_488)
	.align		4
.L_488:
        /*0acc*/ 	.word	index@($__internal_92_$__cuda_sm20_div_s64)
        /*0ad0*/ 	.word	0x00000000


	//----- nvinfo : EIATTR_FRAME_SIZE
	.align		4
.L_489:
        /*0ad4*/ 	.byte	0x04, 0x11
        /*0ad6*/ 	.short	(.L_491 - .L_490)
	.align		4
.L_490:
        /*0ad8*/ 	.word	index@(_ZN2at6native16triu_tril_kernelIaiLb1ELi8ELb0EEEvNS_4cuda6detail10TensorInfoIT_T0_EENS4_IKS5_S6_EEllS6_)
        /*0adc*/ 	.word	0x00000000


	//----- nvinfo : EIATTR_REGCOUNT
	.align		4
.L_491:
        /*0ae0*/ 	.byte	0x04, 0x2f
        /*0ae2*/ 	.short	(.L_493 - .L_492)
	.align		4
.L_492:
        /*0ae4*/ 	.word	index@(_ZN2at6native16triu_tril_kernelIalLb1ELi8ELb1EEEvNS_4cuda6detail10TensorInfoIT_T0_EENS4_IKS5_S6_EEllS6_)
        /*0ae8*/ 	.word	0x00000020


	//----- nvinfo : EIATTR_FRAME_SIZE
	.align		4
.L_493:
        /*0aec*/ 	.byte	0x04, 0x11
        /*0aee*/ 	.short	(.L_495 - .L_494)
	.align		4
.L_494:
        /*0af0*/ 	.word	index@($__internal_91_$__cuda_sm20_rem_s64)
        /*0af4*/ 	.word	0x00000000


	//----- nvinfo : EIATTR_FRAME_SIZE
	.align		4
.L_495:
        /*0af8*/ 	.byte	0x04, 0x11
        /*0afa*/ 	.short	(.L_497 - .L_496)
	.align		4
.L_496:
        /*0afc*/ 	.word	index@($__internal_90_$__cuda_sm20_div_s64)
        /*0b00*/ 	.word	0x00000000


	//----- nvinfo : EIATTR_FRAME_SIZE
	.align		4
.L_497:
        /*0b04*/ 	.byte	0x04, 0x11
        /*0b06*/ 	.short	(.L_499 - .L_498)
	.align		4
.L_498:
        /*0b08*/ 	.word	index@(_ZN2at6native16triu_tril_kernelIalLb1ELi8ELb1EEEvNS_4cuda6detail10TensorInfoIT_T0_EENS4_IKS5_S6_EEllS6_)
        /*0b0c*/ 	.word	0x00000000


	//----- nvinfo : EIATTR_REGCOUNT
	.align		4
.L_499:
        /*0b10*/ 	.byte	0x04, 0x2f
        /*0b12*/ 	.short	(.L_501 - .L_500)
	.align		4
.L_500:
        /*0b14*/ 	.word	index@(_ZN2at6native16triu_tril_kernelIalLb1ELi8ELb0EEEvNS_4cuda6detail10TensorInfoIT_T0_EENS4_IKS5_S6_EEllS6_)
        /*0b18*/ 	.word	0x00000022


	//----- nvinfo : EIATTR_FRAME_SIZE
	.align		4
.L_501:
        /*0b1c*/ 	.byte	0x04, 0x11
        /*0b1e*/ 	.short	(.L_503 - .L_502)
	.align		4
.L_502:
        /*0b20*/ 	.word	index@($__internal_89_$__cuda_sm20_rem_s64)
        /*0b24*/ 	.word	0x00000000


	//----- nvinfo : EIATTR_FRAME_SIZE
	.align		4
.L_503:
        /*0b28*/ 	.byte	0x04, 0x11
        /*0b2a*/ 	.short	(.L_505 - .L_504)
	.align		4
.L_504:
        /*0b2c*/ 	.word	index@($__internal_88_$__cuda_sm20_div_s64)
        /*0b30*/ 	.word	0x00000000


	//----- nvinfo : EIATTR_FRAME_SIZE
	.align		4
.L_505:
        /*0b34*/ 	.byte	0x04, 0x11
        /*0b36*/ 	.short	(.L_507 - .L_506)
	.align		4
.L_506:
        /*0b38*/ 	.word	index@(_ZN2at6native16triu_tril_kernelIalLb1ELi8ELb0EEEvNS_4cuda6detail10TensorInfoIT_T0_EENS4_IKS5_S6_EEllS6_)
        /*0b3c*/ 	.word	0x00000000


	//----- nvinfo : EIATTR_REGCOUNT
	.align		4
.L_507:
        /*0b40*/ 	.byte	0x04, 0x2f
        /*0b42*/ 	.short	(.L_509 - .L_508)
	.align		4
.L_508:
        /*0b44*/ 	.word	index@(_ZN2at6native16triu_tril_kernelIiiLb1ELi2ELb1EEEvNS_4cuda6detail10TensorInfoIT_T0_EENS4_IKS5_S6_EEllS6_)
        /*0b48*/ 	.word	0x0000001e


	//----- nvinfo : EIATTR_FRAME_SIZE
	.align		4
.L_509:
        /*0b4c*/ 	.byte	0x04, 0x11
        /*0b4e*/ 	.short	(.L_511 - .L_510)
	.align		4
.L_510:
        /*0b50*/ 	.word	index@($__internal_87_$__cuda_sm20_rem_s64)
        /*0b54*/ 	.word	0x00000000


	//----- nvinfo : EIATTR_FRAME_SIZE
	.align		4
.L_511:
        /*0b58*/ 	.byte	0x04, 0x11
        /*0b5a*/ 	.short	(.L_513 - .L_512)
	.align		4
.L_512:
        /*0b5c*/ 	.word	index@($__internal_86_$__cuda_sm20_div_s64)
        /*0b60*/ 	.word	0x00000000


	//----- nvinfo : EIATTR_FRAME_SIZE
	.align		4
.L_513:
        /*0b64*/ 	.byte	0x04, 0x11
        /*0b66*/ 	.short	(.L_515 - .L_514)
	.align		4
.L_514:
        /*0b68*/ 	.word	index@(_ZN2at6native16triu_tril_kernelIiiLb1ELi2ELb1EEEvNS_4cuda6detail10TensorInfoIT_T0_EENS4_IKS5_S6_EEllS6_)
        /*0b6c*/ 	.word	0x00000000


	//----- nvinfo : EIATTR_REGCOUNT
	.align		4
.L_515:
        /*0b70*/ 	.byte	0x04, 0x2f
        /*0b72*/ 	.short	(.L_517 - .L_516)
	.align		4
.L_516:
        /*0b74*/ 	.word	index@(_ZN2at6native16triu_tril_kernelIiiLb1ELi2ELb0EEEvNS_4cuda6detail10TensorInfoIT_T0_EENS4_IKS5_S6_EEllS6_)
        /*0b78*/ 	.word	0x0000001e


	//----- nvinfo : EIATTR_FRAME_SIZE
	.align		4
.L_517:
        /*0b7c*/ 	.byte	0x04, 0x11
        /*0b7e*/ 	.short	(.L_519 - .L_518)
	.align		4
.L_518:
        /*0b80*/ 	.word	index@($__internal_85_$__cuda_sm20_rem_s64)
        /*0b84*/ 	.word	0x00000000


	//----- nvinfo : EIATTR_FRAME_SIZE
	.align		4
.L_519:
        /*0b88*/ 	.byte	0x04, 0x11
        /*0b8a*/ 	.short	(.L_521 - .L_520)
	.align		4
.L_520:
        /*0b8c*/ 	.word	index@($__internal_84_$__cuda_sm20_div_s64)
        /*0b90*/ 	.word	0x00000000


	//----- nvinfo : EIATTR_FRAME_SIZE
	.align		4
.L_521:
        /*0b94*/ 	.byte	0x04, 0x11
        /*0b96*/ 	.short	(.L_523 - .L_522)
	.align		4
.L_522:
        /*0b98*/ 	.word	index@(_ZN2at6native16triu_tril_kernelIiiLb1ELi2ELb0EEEvNS_4cuda6detail10TensorInfoIT_T0_EENS4_IKS5_S6_EEllS6_)
        /*0b9c*/ 	.word	0x00000000


	//----- nvinfo : EIATTR_REGCOUNT
	.align		4
.L_523:
        /*0ba0*/ 	.byte	0x04, 0x2f
        /*0ba2*/ 	.short	(.L_525 - .L_524)
	.align		4
.L_524:
        /*0ba4*/ 	.word	index@(_ZN2at6native16triu_tril_kernelIilLb1ELi2ELb1EEEvNS_4cuda6detail10TensorInfoIT_T0_EENS4_IKS5_S6_EEllS6_)
        /*0ba8*/ 	.word	0x00000020


	//----- nvinfo : EIATTR_FRAME_SIZE
	.align		4
.L_525:
        /*0bac*/ 	.byte	0x04, 0x11
        /*0bae*/ 	.short	(.L_527 - .L_526)
	.align		4
.L_526:
        /*0bb0*/ 	.word	index@($__internal_83_$__cuda_sm20_rem_s64)
        /*0bb4*/ 	.word	0x00000000


	//----- nvinfo : EIATTR_FRAME_SIZE
	.align		4
.L_527:
        /*0bb8*/ 	.byte	0x04, 0x11
        /*0bba*/ 	.short	(.L_529 - .L_528)
	.align		4
.L_528:
        /*0bbc*/ 	.word	index@($__internal_82_$__cuda_sm20_div_s64)
        /*0bc0*/ 	.word	0x00000000


	//----- nvinfo : EIATTR_FRAME_SIZE
	.align		4
.L_529:
        /*0bc4*/ 	.byte	0x04, 0x11
        /*0bc6*/ 	.short	(.L_531 - .L_530)
	.align		4
.L_530:
        /*0bc8*/ 	.word	index@(_ZN2at6native16triu_tril_kernelIilLb1ELi2ELb1EEEvNS_4cuda6detail10TensorInfoIT_T0_EENS4_IKS5_S6_EEllS6_)
        /*0bcc*/ 	.word	0x00000000


	//----- nvinfo : EIATTR_REGCOUNT
	.align		4
.L_531:
        /*0bd0*/ 	.byte	0x04, 0x2f
        /*0bd2*/ 	.short	(.L_533 - .L_532)
	.align		4
.L_532:
        /*0bd4*/ 	.word	index@(_ZN2at6native16triu_tril_kernelIilLb1ELi2ELb0EEEvNS_4cuda6detail10TensorInfoIT_T0_EENS4_IKS5_S6_EEllS6_)
        /*0bd8*/ 	.word	0x00000022


	//----- nvinfo : EIATTR_FRAME_SIZE
	.align		4
.L_533:
        /*0bdc*/ 	.byte	0x04, 0x11
        /*0bde*/ 	.short	(.L_535 - .L_534)
	.align		4
.L_534:
        /*0be0*/ 	.word	index@($__internal_81_$__cuda_sm20_rem_s64)
        /*0be4*/ 	.word	0x00000000


	//----- nvinfo : EIATTR_FRAME_SIZE
	.align		4
.L_535:
        /*0be8*/ 	.byte	0x04, 0x11
        /*0bea*/ 	.short	(.L_537 - .L_536)
	.align		4
.L_536:
        /*0bec*/ 	.word	index@($__internal_80_$__cuda_sm20_div_s64)
        /*0bf0*/ 	.word	0x00000000


	//----- nvinfo : EIATTR_FRAME_SIZE
	.align		4
.L_537:
        /*0bf4*/ 	.byte	0x04, 0x11
        /*0bf6*/ 	.short	(.L_539 - .L_538)
	.align		4
.L_538:
        /*0bf8*/ 	.word	index@(_ZN2at6native16triu_tril_kernelIilLb1ELi2ELb0EEEvNS_4cuda6detail10TensorInfoIT_T0_EENS4_IKS5_S6_EEllS6_)
        /*0bfc*/ 	.word	0x00000000


	//----- nvinfo : EIATTR_REGCOUNT
	.align		4
.L_539:
        /*0c00*/ 	.byte	0x04, 0x2f
        /*0c02*/ 	.short	(.L_541 - .L_540)
	.align		4
.L_540:
        /*0c04*/ 	.word	index@(_ZN2at6native16triu_tril_kernelIliLb1ELi1ELb1EEEvNS_4cuda6detail10TensorInfoIT_T0_EENS4_IKS5_S6_EEllS6_)
        /*0c08*/ 	.word	0x0000001a


	//----- nvinfo : EIATTR_FRAME_SIZE
	.align		4
.L_541:
        /*0c0c*/ 	.byte	0x04, 0x11
        /*0c0e*/ 	.short	(.L_543 - .L_542)
	.align		4
.L_542:
        /*0c10*/ 	.word	index@($__internal_79_$__cuda_sm20_rem_s64)
        /*0c14*/ 	.word	0x00000000


	//----- nvinfo : EIATTR_FRAME_SIZE
	.align		4
.L_543:
        /*0c18*/ 	.byte	0x04, 0x11
        /*0c1a*/ 	.short	(.L_545 - .L_544)
	.align		4
.L_544:
        /*0c1c*/ 	.word	index@($__internal_78_$__cuda_sm20_div_s64)
        /*0c20*/ 	.word	0x00000000


	//----- nvinfo : EIATTR_FRAME_SIZE
	.align		4
.L_545:
        /*0c24*/ 	.byte	0x04, 0x11
        /*0c26*/ 	.short	(.L_547 - .L_546)
	.align		4
.L_546:
        /*0c28*/ 	.word	index@(_ZN2at6native16triu_tril_kernelIliLb1ELi1ELb1EEEvNS_4cuda6detail10TensorInfoIT_T0_EENS4_IKS5_S6_EEllS6_)
        /*0c2c*/ 	.word	0x00000000


	//----- nvinfo : EIATTR_REGCOUNT
	.align		4
.L_547:
        /*0c30*/ 	.byte	0x04, 0x2f
        /*0c32*/ 	.short	(.L_549 - .L_548)
	.align		4
.L_548:
        /*0c34*/ 	.word	index@(_ZN2at6native16triu_tril_kernelIliLb1ELi1ELb0EEEvNS_4cuda6detail10TensorInfoIT_T0_EENS4_IKS5_S6_EEllS6_)
        /*0c38*/ 	.word	0x0000001e


	//----- nvinfo : EIATTR_FRAME_SIZE
	.align		4
.L_549:
        /*0c3c*/ 	.byte	0x04, 0x11
        /*0c3e*/ 	.short	(.L_551 - .L_550)
	.align		4
.L_550:
        /*0c40*/ 	.word	index@($__internal_77_$__cuda_sm20_rem_s64)
        /*0c44*/ 	.word	0x00000000


	//----- nvinfo : EIATTR_FRAME_SIZE
	.align		4
.L_551:
        /*0c48*/ 	.byte	0x04, 0x11
        /*0c4a*/ 	.short	(.L_553 - .L_552)
	.align		4
.L_552:
        /*0c4c*/ 	.word	index@($__internal_76_$__cuda_sm20_div_s64)
        /*0c50*/ 	.word	0x00000000


	//----- nvinfo : EIATTR_FRAME_SIZE
	.align		4
.L_553:
        /*0c54*/ 	.byte	0x04, 0x11
        /*0c56*/ 	.short	(.L_555 - .L_554)
	.align		4
.L_554:
        /*0c58*/ 	.word	index@(_ZN2at6native16triu_tril_kernelIliLb1ELi1ELb0EEEvNS_4cuda6detail10TensorInfoIT_T0_EENS4_IKS5_S6_EEllS6_)
        /*0c5c*/ 	.word	0x00000000


	//----- nvinfo : EIATTR_REGCOUNT
	.align		4
.L_555:
        /*0c60*/ 	.byte	0x04, 0x2f
        /*0c62*/ 	.short	(.L_557 - .L_556)
	.align		4
.L_556:
        /*0c64*/ 	.word	index@(_ZN2at6native16triu_tril_kernelIllLb1ELi1ELb1EEEvNS_4cuda6detail10TensorInfoIT_T0_EENS4_IKS5_S6_EEllS6_)
        /*0c68*/ 	.word	0x0000001e


	//----- nvinfo : EIATTR_FRAME_SIZE
	.align		4
.L_557:
        /*0c6c*/ 	.byte	0x04, 0x11
        /*0c6e*/ 	.short	(.L_559 - .L_558)
	.align		4
.L_558:
        /*0c70*/ 	.word	index@($__internal_75_$__cuda_sm20_rem_s64)
        /*0c74*/ 	.word	0x00000000


	//----- nvinfo : EIATTR_FRAME_SIZE
	.align		4
.L_559:
        /*0c78*/ 	.byte	0x04, 0x11
        /*0c7a*/ 	.short	(.L_561 - .L_560)
	.align		4
.L_560:
        /*0c7c*/ 	.word	index@($__internal_74_$__cuda_sm20_div_s64)
        /*0c80*/ 	.word	0x00000000


	//----- nvinfo : EIATTR_FRAME_SIZE
	.align		4
.L_561:
        /*0c84*/ 	.byte	0x04, 0x11
        /*0c86*/ 	.short	(.L_563 - .L_562)
	.align		4
.L_562:
        /*0c88*/ 	.word	index@(_ZN2at6native16triu_tril_kernelIllLb1ELi1ELb1EEEvNS_4cuda6detail10TensorInfoIT_T0_EENS4_IKS5_S6_EEllS6_)
        /*0c8c*/ 	.word	0x00000000


	//----- nvinfo : EIATTR_REGCOUNT
	.align		4
.L_563:
        /*0c90*/ 	.byte	0x04, 0x2f
        /*0c92*/ 	.short	(.L_565 - .L_564)
	.align		4
.L_564:
        /*0c94*/ 	.word	index@(_ZN2at6native16triu_tril_kernelIllLb1ELi1ELb0EEEvNS_4cuda6detail10TensorInfoIT_T0_EENS4_IKS5_S6_EEllS6_)
        /*0c98*/ 	.word	0x00000022


	//----- nvinfo : EIATTR_FRAME_SIZE
	.align		4
.L_565:
        /*0c9c*/ 	.byte	0x04, 0x11
        /*0c9e*/ 	.short	(.L_567 - .L_566)
	.align		4
.L_566:
        /*0ca0*/ 	.word	index@($__internal_73_$__cuda_sm20_rem_s64)
        /*0ca4*/ 	.word	0x00000000


	//----- nvinfo : EIATTR_FRAME_SIZE
	.align		4
.L_567:
        /*0ca8*/ 	.byte	0x04, 0x11
        /*0caa*/ 	.short	(.L_569 - .L_568)
	.align		4
.L_568:
        /*0cac*/ 	.word	index@($__internal_72_$__cuda_sm20_div_s64)
        /*0cb0*/ 	.word	0x00000000


	//----- nvinfo : EIATTR_FRAME_SIZE
	.align		4
.L_569:
        /*0cb4*/ 	.byte	0x04, 0x11
        /*0cb6*/ 	.short	(.L_571 - .L_570)
	.align		4
.L_570:
        /*0cb8*/ 	.word	index@(_ZN2at6native16triu_tril_kernelIllLb1ELi1ELb0EEEvNS_4cuda6detail10TensorInfoIT_T0_EENS4_IKS5_S6_EEllS6_)
        /*0cbc*/ 	.word	0x00000000


	//----- nvinfo : EIATTR_REGCOUNT
	.align		4
.L_571:
        /*0cc0*/ 	.byte	0x04, 0x2f
        /*0cc2*/ 	.short	(.L_573 - .L_572)
	.align		4
.L_572:
        /*0cc4*/ 	.word	index@(_ZN2at6native16triu_tril_kernelIsiLb1ELi4ELb1EEEvNS_4cuda6detail10TensorInfoIT_T0_EENS4_IKS5_S6_EEllS6_)
        /*0cc8*/ 	.word	0x0000001e


	//----- nvinfo : EIATTR_FRAME_SIZE
	.align		4
.L_573:
        /*0ccc*/ 	.byte	0x04, 0x11
        /*0cce*/ 	.short	(.L_575 - .L_574)
	.align		4
.L_574:
        /*0cd0*/ 	.word	index@($__internal_71_$__cuda_sm20_rem_s64)
        /*0cd4*/ 	.word	0x00000000


	//----- nvinfo : EIATTR_FRAME_SIZE
	.align		4
.L_575:
        /*0cd8*/ 	.byte	0x04, 0x11
        /*0cda*/ 	.short	(.L_577 - .L_576)
	.align		4
.L_576:
        /*0cdc*/ 	.word	index@($__internal_70_$__cuda_sm20_div_s64)
        /*0ce0*/ 	.word	0x00000000


	//----- nvinfo : EIATTR_FRAME_SIZE
	.align		4
.L_577:
        /*0ce4*/ 	.byte	0x04, 0x11
        /*0ce6*/ 	.short	(.L_579 - .L_578)
	.align		4
.L_578:
        /*0ce8*/ 	.word	index@(_ZN2at6native16triu_tril_kernelIsiLb1ELi4ELb1EEEvNS_4cuda6detail10TensorInfoIT_T0_EENS4_IKS5_S6_EEllS6_)
        /*0cec*/ 	.word	0x00000000


	//----- nvinfo : EIATTR_REGCOUNT
	.align		4
.L_579:
        /*0cf0*/ 	.byte	0x04, 0x2f
        /*0cf2*/ 	.short	(.L_581 - .L_580)
	.align		4
.L_580:
        /*0cf4*/ 	.word	index@(_ZN2at6native16triu_tril_kernelIsiLb1ELi4ELb0EEEvNS_4cuda6detail10TensorInfoIT_T0_EENS4_IKS5_S6_EEllS6_)
        /*0cf8*/ 	.word	0x0000001e


	//----- nvinfo : EIATTR_FRAME_SIZE
	.align		4
.L_581:
        /*0cfc*/ 	.byte	0x04, 0x11
        /*0cfe*/ 	.short	(.L_583 - .L_582)
	.align		4
.L_582:
        /*0d00*/ 	.word	index@($__internal_69_$__cuda_sm20_rem_s64)
        /*0d04*/ 	.word	0x00000000


	//----- nvinfo : EIATTR_FRAME_SIZE
	.align		4
.L_583:
        /*0d08*/ 	.byte	0x04, 0x11
        /*0d0a*/ 	.short	(.L_585 - .L_584)
	.align		4
.L_584:
        /*0d0c*/ 	.word	index@($__internal_68_$__cuda_sm20_div_s64)
        /*0d10*/ 	.word	0x00000000


	//----- nvinfo : EIATTR_FRAME_SIZE
	.align		4
.L_585:
        /*0d14*/ 	.byte	0x04, 0x11
        /*0d16*/ 	.short	(.L_587 - .L_586)
	.align		4
.L_586:
        /*0d18*/ 	.word	index@(_ZN2at6native16triu_tril_kernelIsiLb1ELi4ELb0EEEvNS_4cuda6detail10TensorInfoIT_T0_EENS4_IKS5_S6_EEllS6_)
        /*0d1c*/ 	.word	0x00000000


	//----- nvinfo : EIATTR_REGCOUNT
	.align		4
.L_587:
        /*0d20*/ 	.byte	0x04, 0x2f
        /*0d22*/ 	.short	(.L_589 - .L_588)
	.align		4
.L_588:
        /*0d24*/ 	.word	index@(_ZN2at6native16triu_tril_kernelIslLb1ELi4ELb1EEEvNS_4cuda6detail10TensorInfoIT_T0_EENS4_IKS5_S6_EEllS6_)
        /*0d28*/ 	.word	0x00000020


	//----- nvinfo : EIATTR_FRAME_SIZE
	.align		4
.L_589:
        /*0d2c*/ 	.byte	0x04, 0x11
        /*0d2e*/ 	.short	(.L_591 - .L_590)
	.align		4
.L_590:
        /*0d30*/ 	.word	index@($__internal_67_$__cuda_sm20_rem_s64)
        /*0d34*/ 	.word	0x00000000


	//----- nvinfo : EIATTR_FRAME_SIZE
	.align		4
.L_591:
        /*0d38*/ 	.byte	0x04, 0x11
        /*0d3a*/ 	.short	(.L_593 - .L_592)
	.align		4
.L_592:
        /*0d3c*/ 	.word	index@($__internal_66_$__cuda_sm20_div_s64)
        /*0d40*/ 	.word	0x00000000


	//----- nvinfo : EIATTR_FRAME_SIZE
	.align		4
.L_593:
        /*0d44*/ 	.byte	0x04, 0x11
        /*0d46*/ 	.short	(.L_595 - .L_594)
	.align		4
.L_594:
        /*0d48*/ 	.word	index@(_ZN2at6native16triu_tril_kernelIslLb1ELi4ELb1EEEvNS_4cuda6detail10TensorInfoIT_T0_EENS4_IKS5_S6_EEllS6_)
        /*0d4c*/ 	.word	0x00000000


	//----- nvinfo : EIATTR_REGCOUNT
	.align		4
.L_595:
        /*0d50*/ 	.byte	0x04, 0x2f
        /*0d52*/ 	.short	(.L_597 - .L_596)
	.align		4
.L_596:
        /*0d54*/ 	.word	index@(_ZN2at6native16triu_tril_kernelIslLb1ELi4ELb0EEEvNS_4cuda6detail10TensorInfoIT_T0_EENS4_IKS5_S6_EEllS6_)
        /*0d58*/ 	.word	0x00000022


	//----- nvinfo : EIATTR_FRAME_SIZE
	.align		4
.L_597:
        /*0d5c*/ 	.byte	0x04, 0x11
        /*0d5e*/ 	.short	(.L_599 - .L_598)
	.align		4
.L_598:
        /*0d60*/ 	.word	index@($__internal_65_$__cuda_sm20_rem_s64)
        /*0d64*/ 	.word	0x00000000


	//----- nvinfo : EIATTR_FRAME_SIZE
	.align		4
.L_599:
        /*0d68*/ 	.byte	0x04, 0x11
        /*0d6a*/ 	.short	(.L_601 - .L_600)
	.align		4
.L_600:
        /*0d6c*/ 	.word	index@($__internal_64_$__cuda_sm20_div_s64)
        /*0d70*/ 	.word	0x00000000


	//----- nvinfo : EIATTR_FRAME_SIZE
	.align		4
.L_601:
        /*0d74*/ 	.byte	0x04, 0x11
        /*0d76*/ 	.short	(.L_603 - .L_602)
	.align		4
.L_602:
        /*0d78*/ 	.word	index@(_ZN2at6native16triu_tril_kernelIslLb1ELi4ELb0EEEvNS_4cuda6detail10TensorInfoIT_T0_EENS4_IKS5_S6_EEllS6_)
        /*0d7c*/ 	.word	0x00000000


	//----- nvinfo : EIATTR_REGCOUNT
	.align		4
.L_603:
        /*0d80*/ 	.byte	0x04, 0x2f
        /*0d82*/ 	.short	(.L_605 - .L_604)
	.align		4
.L_604:
        /*0d84*/ 	.word	index@(_ZN2at6native16triu_tril_kernelIdiLb1ELi1ELb1EEEvNS_4cuda6detail10TensorInfoIT_T0_EENS4_IKS5_S6_EEllS6_)
        /*0d88*/ 	.word	0x0000001a


	//----- nvinfo : EIATTR_FRAME_SIZE
	.align		4
.L_605:
        /*0d8c*/ 	.byte	0x04, 0x11
        /*0d8e*/ 	.short	(.L_607 - .L_606)
	.align		4
.L_606:
        /*0d90*/ 	.word	index@($__internal_63_$__cuda_sm20_rem_s64)
        /*0d94*/ 	.word	0x00000000


	//----- nvinfo : EIATTR_FRAME_SIZE
	.align		4
.L_607:
        /*0d98*/ 	.byte	0x04, 0x11
        /*0d9a*/ 	.short	(.L_609 - .L_608)
	.align		4
.L_608:
        /*0d9c*/ 	.word	index@($__internal_62_$__cuda_sm20_div_s64)
        /*0da0*/ 	.word	0x00000000


	//----- nvinfo : EIATTR_FRAME_SIZE
	.align		4
.L_609:
        /*0da4*/ 	.byte	0x04, 0x11
        /*0da6*/ 	.short	(.L_611 - .L_610)
	.align		4
.L_610:
        /*0da8*/ 	.word	index@(_ZN2at6native16triu_tril_kernelIdiLb1ELi1ELb1EEEvNS_4cuda6detail10TensorInfoIT_T0_EENS4_IKS5_S6_EEllS6_)
        /*0dac*/ 	.word	0x00000000


	//----- nvinfo : EIATTR_REGCOUNT
	.align		4
.L_611:
        /*0db0*/ 	.byte	0x04, 0x2f
        /*0db2*/ 	.short	(.L_613 - .L_612)
	.align		4
.L_612:
        /*0db4*/ 	.word	index@(_ZN2at6native16triu_tril_kernelIdiLb1ELi1ELb0EEEvNS_4cuda6detail10TensorInfoIT_T0_EENS4_IKS5_S6_EEllS6_)
        /*0db8*/ 	.word	0x0000001e


	//----- nvinfo : EIATTR_FRAME_SIZE
	.align		4
.L_613:
        /*0dbc*/ 	.byte	0x04, 0x11
        /*0dbe*/ 	.short	(.L_615 - .L_614)
	.align		4
.L_614:
        /*0dc0*/ 	.word	index@($__internal_61_$__cuda_sm20_rem_s64)
        /*0dc4*/ 	.word	0x00000000


	//----- nvinfo : EIATTR_FRAME_SIZE
	.align		4
.L_615:
        /*0dc8*/ 	.byte	0x04, 0x11
        /*0dca*/ 	.short	(.L_617 - .L_616)
	.align		4
.L_616:
        /*0dcc*/ 	.word	index@($__internal_60_$__cuda_sm20_div_s64)
        /*0dd0*/ 	.word	0x00000000


	//----- nvinfo : EIATTR_FRAME_SIZE
	.align		4
.L_617:
        /*0dd4*/ 	.byte	0x04, 0x11
        /*0dd6*/ 	.short	(.L_619 - .L_618)
	.align		4
.L_618:
        /*0dd8*/ 	.word	index@(_ZN2at6native16triu_tril_kernelIdiLb1ELi1ELb0EEEvNS_4cuda6detail10TensorInfoIT_T0_EENS4_IKS5_S6_EEllS6_)
        /*0ddc*/ 	.word	0x00000000


	//----- nvinfo : EIATTR_REGCOUNT
	.align		4
.L_619:
        /*0de0*/ 	.byte	0x04, 0x2f
        /*0de2*/ 	.short	(.L_621 - .L_620)
	.align		4
.L_620:
        /*0de4*/ 	.word	index@(_ZN2at6native16triu_tril_kernelIdlLb1ELi1ELb1EEEvNS_4cuda6detail10TensorInfoIT_T0_EENS4_IKS5_S6_EEllS6_)
        /*0de8*/ 	.word	0x0000001e


	//----- nvinfo : EIATTR_FRAME_SIZE
	.align		4
.L_621:
        /*0dec*/ 	.byte	0x04, 0x11
        /*0dee*/ 	.short	(.L_623 - .L_622)
	.align		4
.L_622:
        /*0df0*/ 	.word	index@($__internal_59_$__cuda_sm20_rem_s64)
        /*0df4*/ 	.word	0x00000000


	//----- nvinfo : EIATTR_FRAME_SIZE
	.align		4
.L_623:
        /*0df8*/ 	.byte	0x04, 0x11
        /*0dfa*/ 	.short	(.L_625 - .L_624)
	.align		4
.L_624:
        /*0dfc*/ 	.word	index@($__internal_58_$__cuda_sm20_div_s64)
        /*0e00*/ 	.word	0x00000000


	//----- nvinfo : EIATTR_FRAME_SIZE
	.align		4
.L_625:
        /*0e04*/ 	.byte	0x04, 0x11
        /*0e06*/ 	.short	(.L_627 - .L_626)
	.align		4
.L_626:
        /*0e08*/ 	.word	index@(_ZN2at6native16triu_tril_kernelIdlLb1ELi1ELb1EEEvNS_4cuda6detail10TensorInfoIT_T0_EENS4_IKS5_S6_EEllS6_)
        /*0e0c*/ 	.word	0x00000000


	//----- nvinfo : EIATTR_REGCOUNT
	.align		4
.L_627:
        /*0e10*/ 	.byte	0x04, 0x2f
        /*0e12*/ 	.short	(.L_629 - .L_628)
	.align		4
.L_628:
        /*0e14*/ 	.word	index@(_ZN2at6native16triu_tril_kernelIdlLb1ELi1ELb0EEEvNS_4cuda6detail10TensorInfoIT_T0_EENS4_IKS5_S6_EEllS6_)
        /*0e18*/ 	.word	0x00000022


	//----- nvinfo : EIATTR_FRAME_SIZE
	.align		4
.L_629:
        /*0e1c*/ 	.byte	0x04, 0x11
        /*0e1e*/ 	.short	(.L_631 - .L_630)
	.align		4
.L_630:
        /*0e20*/ 	.word	index@($__internal_57_$__cuda_sm20_rem_s64)
        /*0e24*/ 	.word	0x00000000


	//----- nvinfo : EIATTR_FRAME_SIZE
	.align		4
.L_631:
        /*0e28*/ 	.byte	0x04, 0x11
        /*0e2a*/ 	.short	(.L_633 - .L_632)
	.align		4
.L_632:
        /*0e2c*/ 	.word	index@($__internal_56_$__cuda_sm20_div_s64)
        /*0e30*/ 	.word	0x00000000


	//----- nvinfo : EIATTR_FRAME_SIZE
	.align		4
.L_633:
        /*0e34*/ 	.byte	0x04, 0x11
        /*0e36*/ 	.short	(.L_635 - .L_634)
	.align		4
.L_634:
        /*0e38*/ 	.word	index@(_ZN2at6native16triu_tril_kernelIdlLb1ELi1ELb0EEEvNS_4cuda6detail10TensorInfoIT_T0_EENS4_IKS5_S6_EEllS6_)
        /*0e3c*/ 	.word	0x00000000


	//----- nvinfo : EIATTR_REGCOUNT
	.align		4
.L_635:
        /*0e40*/ 	.byte	0x04, 0x2f
        /*0e42*/ 	.short	(.L_637 - .L_636)
	.align		4
.L_636:
        /*0e44*/ 	.word	index@(_ZN2at6native16triu_tril_kernelIfiLb1ELi2ELb1EEEvNS_4cuda6detail10TensorInfoIT_T0_EENS4_IKS5_S6_EEllS6_)
        /*0e48*/ 	.word	0x0000001e


	//----- nvinfo : EIATTR_FRAME_SIZE
	.align		4
.L_637:
        /*0e4c*/ 	.byte	0x04, 0x11
        /*0e4e*/ 	.short	(.L_639 - .L_638)
	.align		4
.L_638:
        /*0e50*/ 	.word	index@($__internal_55_$__cuda_sm20_rem_s64)
        /*0e54*/ 	.word	0x00000000


	//----- nvinfo : EIATTR_FRAME_SIZE
	.align		4
.L_639:
        /*0e58*/ 	.byte	0x04, 0x11
        /*0e5a*/ 	.short	(.L_641 - .L_640)
	.align		4
.L_640:
        /*0e5c*/ 	.word	index@($__internal_54_$__cuda_sm20_div_s64)
        /*0e60*/ 	.word	0x00000000


	//----- nvinfo : EIATTR_FRAME_SIZE
	.align		4
.L_641:
        /*0e64*/ 	.byte	0x04, 0x11
        /*0e66*/ 	.short	(.L_643 - .L_642)
	.align		4
.L_642:
        /*0e68*/ 	.word	index@(_ZN2at6native16triu_tril_kernelIfiLb1ELi2ELb1EEEvNS_4cuda6detail10TensorInfoIT_T0_EENS4_IKS5_S6_EEllS6_)
        /*0e6c*/ 	.word	0x00000000


	//----- nvinfo : EIATTR_REGCOUNT
	.align		4
.L_643:
        /*0e70*/ 	.byte	0x04, 0x2f
        /*0e72*/ 	.short	(.L_645 - .L_644)
	.align		4
.L_644:
        /*0e74*/ 	.word	index@(_ZN2at6native16triu_tril_kernelIfiLb1ELi2ELb0EEEvNS_4cuda6detail10TensorInfoIT_T0_EENS4_IKS5_S6_EEllS6_)
        /*0e78*/ 	.word	0x0000001e


	//----- nvinfo : EIATTR_FRAME_SIZE
	.align		4
.L_645:
        /*0e7c*/ 	.byte	0x04, 0x11
        /*0e7e*/ 	.short	(.L_647 - .L_646)
	.align		4
.L_646:
        /*0e80*/ 	.word	index@($__internal_53_$__cuda_sm20_rem_s64)
        /*0e84*/ 	.word	0x00000000


	//----- nvinfo : EIATTR_FRAME_SIZE
	.align		4
.L_647:
        /*0e88*/ 	.byte	0x04, 0x11
        /*0e8a*/ 	.short	(.L_649 - .L_648)
	.align		4
.L_648:
        /*0e8c*/ 	.word	index@($__internal_52_$__cuda_sm20_div_s64)
        /*0e90*/ 	.word	0x00000000


	//----- nvinfo : EIATTR_FRAME_SIZE
	.align		4
.L_649:
        /*0e94*/ 	.byte	0x04, 0x11
        /*0e96*/ 	.short	(.L_651 - .L_650)
	.align		4
.L_650:
        /*0e98*/ 	.word	index@(_ZN2at6native16triu_tril_kernelIfiLb1ELi2ELb0EEEvNS_4cuda6detail10TensorInfoIT_T0_EENS4_IKS5_S6_EEllS6_)
        /*0e9c*/ 	.word	0x00000000


	//----- nvinfo : EIATTR_REGCOUNT
	.align		4
.L_651:
        /*0ea0*/ 	.byte	0x04, 0x2f
        /*0ea2*/ 	.short	(.L_653 - .L_652)
	.align		4
.L_652:
        /*0ea4*/ 	.word	index@(_ZN2at6native16triu_tril_kernelIflLb1ELi2ELb1EEEvNS_4cuda6detail10TensorInfoIT_T0_EENS4_IKS5_S6_EEllS6_)
        /*0ea8*/ 	.word	0x00000020


	//----- nvinfo : EIATTR_FRAME_SIZE
	.align		4
.L_653:
        /*0eac*/ 	.byte	0x04, 0x11
        /*0eae*/ 	.short	(.L_655 - .L_654)
	.align		4
.L_654:
        /*0eb0*/ 	.word	index@($__internal_51_$__cuda_sm20_rem_s64)
        /*0eb4*/ 	.word	0x00000000


	//----- nvinfo : EIATTR_FRAME_SIZE
	.align		4
.L_655:
        /*0eb8*/ 	.byte	0x04, 0x11
        /*0eba*/ 	.short	(.L_657 - .L_656)
	.align		4
.L_656:
        /*0ebc*/ 	.word	index@($__internal_50_$__cuda_sm20_div_s64)
        /*0ec0*/ 	.word	0x00000000


	//----- nvinfo : EIATTR_FRAME_SIZE
	.align		4
.L_657:
        /*0ec4*/ 	.byte	0x04, 0x11
        /*0ec6*/ 	.short	(.L_659 - .L_658)
	.align		4
.L_658:
        /*0ec8*/ 	.word	index@(_ZN2at6native16triu_tril_kernelIflLb1ELi2ELb1EEEvNS_4cuda6detail10TensorInfoIT_T0_EENS4_IKS5_S6_EEllS6_)
        /*0ecc*/ 	.word	0x00000000


	//----- nvinfo : EIATTR_REGCOUNT
	.align		4
.L_659:
        /*0ed0*/ 	.byte	0x04, 0x2f
        /*0ed2*/ 	.short	(.L_661 - .L_660)
	.align		4
.L_660:
        /*0ed4*/ 	.word	index@(_ZN2at6native16triu_tril_kernelIflLb1ELi2ELb0EEEvNS_4cuda6detail10TensorInfoIT_T0_EENS4_IKS5_S6_EEllS6_)
        /*0ed8*/ 	.word	0x00000022


	//----- nvinfo : EIATTR_FRAME_SIZE
	.align		4
.L_661:
        /*0edc*/ 	.byte	0x04, 0x11
        /*0ede*/ 	.short	(.L_663 - .L_662)
	.align		4
.L_662:
        /*0ee0*/ 	.word	index@($__internal_49_$__cuda_sm20_rem_s64)
        /*0ee4*/ 	.word	0x00000000


	//----- nvinfo : EIATTR_FRAME_SIZE
	.align		4
.L_663:
        /*0ee8*/ 	.byte	0x04, 0x11
        /*0eea*/ 	.short	(.L_665 - .L_664)
	.align		4
.L_664:
        /*0eec*/ 	.word	index@($__internal_48_$__cuda_sm20_div_s64)
        /*0ef0*/ 	.word	0x00000000


	//----- nvinfo : EIATTR_FRAME_SIZE
	.align		4
.L_665:
        /*0ef4*/ 	.byte	0x04, 0x11
        /*0ef6*/ 	.short	(.L_667 - .L_666)
	.align		4
.L_666:
        /*0ef8*/ 	.word	index@(_ZN2at6native16triu_tril_kernelIflLb1ELi2ELb0EEEvNS_4cuda6detail10TensorInfoIT_T0_EENS4_IKS5_S6_EEllS6_)
        /*0efc*/ 	.word	0x00000000


	//----- nvinfo : EIATTR_REGCOUNT
	.align		4
.L_667:
        /*0f00*/ 	.byte	0x04, 0x2f
        /*0f02*/ 	.short	(.L_669 - .L_668)
	.align		4
.L_668:
        /*0f04*/ 	.word	index@(_ZN2at6native16triu_tril_kernelIN3c107complexIdEEiLb1ELi1ELb1EEEvNS_4cuda6detail10TensorInfoIT_T0_EENS7_IKS8_S9_EEllS9_)
        /*0f08*/ 	.word	0x0000001a


	//----- nvinfo : EIATTR_FRAME_SIZE
	.align		4
.L_669:
        /*0f0c*/ 	.byte	0x04, 0x11
        /*0f0e*/ 	.short	(.L_671 - .L_670)
	.align		4
.L_670:
        /*0f10*/ 	.word	index@($__internal_47_$__cuda_sm20_rem_s64)
        /*0f14*/ 	.word	0x00000000


	//----- nvinfo : EIATTR_FRAME_SIZE
	.align		4
.L_671:
        /*0f18*/ 	.byte	0x04, 0x11
        /*0f1a*/ 	.short	(.L_673 - .L_672)
	.align		4
.L_672:
        /*0f1c*/ 	.word	index@($__internal_46_$__cuda_sm20_div_s64)
        /*0f20*/ 	.word	0x00000000


	//----- nvinfo : EIATTR_FRAME_SIZE
	.align		4
.L_673:
        /*0f24*/ 	.byte	0x04, 0x11
        /*0f26*/ 	.short	(.L_675 - .L_674)
	.align		4
.L_674:
        /*0f28*/ 	.word	index@(_ZN2at6native16triu_tril_kernelIN3c107complexIdEEiLb1ELi1ELb1EEEvNS_4cuda6detail10TensorInfoIT_T0_EENS7_IKS8_S9_EEllS9_)
        /*0f2c*/ 	.word	0x00000000


	//----- nvinfo : EIATTR_REGCOUNT
	.align		4
.L_675:
        /*0f30*/ 	.byte	0x04, 0x2f
        /*0f32*/ 	.short	(.L_677 - .L_676)
	.align		4
.L_676:
        /*0f34*/ 	.word	index@(_ZN2at6native16triu_tril_kernelIN3c107complexIdEEiLb1ELi1ELb0EEEvNS_4cuda6detail10TensorInfoIT_T0_EENS7_IKS8_S9_EEllS9_)
        /*0f38*/ 	.word	0x0000001e


	//----- nvinfo : EIATTR_FRAME_SIZE
	.align		4
.L_677:
        /*0f3c*/ 	.byte	0x04, 0x11
        /*0f3e*/ 	.short	(.L_679 - .L_678)
	.align		4
.L_678:
        /*0f40*/ 	.word	index@($__internal_45_$__cuda_sm20_rem_s64)
        /*0f44*/ 	.word	0x00000000


	//----- nvinfo : EIATTR_FRAME_SIZE
	.align		4
.L_679:
        /*0f48*/ 	.byte	0x04, 0x11
        /*0f4a*/ 	.short	(.L_681 - .L_680)
	.align		4
.L_680:
        /*0f4c*/ 	.word	index@($__internal_44_$__cuda_sm20_div_s64)
        /*0f50*/ 	.word	0x00000000


	//----- nvinfo : EIATTR_FRAME_SIZE
	.align		4
.L_681:
        /*0f54*/ 	.byte	0x04, 0x11
        /*0f56*/ 	.short	(.L_683 - .L_682)
	.align		4
.L_682:
        /*0f58*/ 	.word	index@(_ZN2at6native16triu_tril_kernelIN3c107complexIdEEiLb1ELi1ELb0EEEvNS_4cuda6detail10TensorInfoIT_T0_EENS7_IKS8_S9_EEllS9_)
        /*0f5c*/ 	.word	0x00000000


	//----- nvinfo : EIATTR_REGCOUNT
	.align		4
.L_683:
        /*0f60*/ 	.byte	0x04, 0x2f
        /*0f62*/ 	.short	(.L_685 - .L_684)
	.align		4
.L_684:
        /*0f64*/ 	.word	index@(_ZN2at6native16triu_tril_kernelIN3c107complexIdEElLb1ELi1ELb1EEEvNS_4cuda6detail10TensorInfoIT_T0_EENS7_IKS8_S9_EEllS9_)
        /*0f68*/ 	.word	0x0000001e


	//----- nvinfo : EIATTR_FRAME_SIZE
	.align		4
.L_685:
        /*0f6c*/ 	.byte	0x04, 0x11
        /*0f6e*/ 	.short	(.L_687 - .L_686)
	.align		4
.L_686:
        /*0f70*/ 	.word	index@($__internal_43_$__cuda_sm20_rem_s64)
        /*0f74*/ 	.word	0x00000000


	//----- nvinfo : EIATTR_FRAME_SIZE
	.align		4
.L_687:
        /*0f78*/ 	.byte	0x04, 0x11
        /*0f7a*/ 	.short	(.L_689 - .L_688)
	.align		4
.L_688:
        /*0f7c*/ 	.word	index@($__internal_42_$__cuda_sm20_div_s64)
        /*0f80*/ 	.word	0x00000000


	//----- nvinfo : EIATTR_FRAME_SIZE
	.align		4
.L_689:
        /*0f84*/ 	.byte	0x04, 0x11
        /*0f86*/ 	.short	(.L_691 - .L_690)
	.align		4
.L_690:
        /*0f88*/ 	.word	index@(_ZN2at6native16triu_tril_kernelIN3c107complexIdEElLb1ELi1ELb1EEEvNS_4cuda6detail10TensorInfoIT_T0_EENS7_IKS8_S9_EEllS9_)
        /*0f8c*/ 	.word	0x00000000


	//----- nvinfo : EIATTR_REGCOUNT
	.align		4
.L_691:
        /*0f90*/ 	.byte	0x04, 0x2f
        /*0f92*/ 	.short	(.L_693 - .L_692)
	.align		4
.L_692:
        /*0f94*/ 	.word	index@(_ZN2at6native16triu_tril_kernelIN3c107complexIdEElLb1ELi1ELb0EEEvNS_4cuda6detail10TensorInfoIT_T0_EENS7_IKS8_S9_EEllS9_)
        /*0f98*/ 	.word	0x00000022


	//----- nvinfo : EIATTR_FRAME_SIZE
	.align		4
.L_693:
        /*0f9c*/ 	.byte	0x04, 0x11
        /*0f9e*/ 	.short	(.L_695 - .L_694)
	.align		4
.L_694:
        /*0fa0*/ 	.word	index@($__internal_41_$__cuda_sm20_rem_s64)
        /*0fa4*/ 	.word	0x00000000


	//----- nvinfo : EIATTR_FRAME_SIZE
	.align		4
.L_695:
        /*0fa8*/ 	.byte	0x04, 0x11
        /*0faa*/ 	.short	(.L_697 - .L_696)
	.align		4
.L_696:
        /*0fac*/ 	.word	index@($__internal_40_$__cuda_sm20_div_s64)
        /*0fb0*/ 	.word	0x00000000


	//----- nvinfo : EIATTR_FRAME_SIZE
	.align		4
.L_697:
        /*0fb4*/ 	.byte	0x04, 0x11
        /*0fb6*/ 	.short	(.L_699 - .L_698)
	.align		4
.L_698:
        /*0fb8*/ 	.word	index@(_ZN2at6native16triu_tril_kernelIN3c107complexIdEElLb1ELi1ELb0EEEvNS_4cuda6detail10TensorInfoIT_T0_EENS7_IKS8_S9_EEllS9_)
        /*0fbc*/ 	.word	0x00000000


	//----- nvinfo : EIATTR_REGCOUNT
	.align		4
.L_699:
        /*0fc0*/ 	.byte	0x04, 0x2f
        /*0fc2*/ 	.short	(.L_701 - .L_700)
	.align		4
.L_700:
        /*0fc4*/ 	.word	index@(_ZN2at6native16triu_tril_kernelIN3c107complexIfEEiLb1ELi1ELb1EEEvNS_4cuda6detail10TensorInfoIT_T0_EENS7_IKS8_S9_EEllS9_)
        /*0fc8*/ 	.word	0x0000001a


	//----- nvinfo : EIATTR_FRAME_SIZE
	.align		4
.L_701:
        /*0fcc*/ 	.byte	0x04, 0x11
        /*0fce*/ 	.short	(.L_703 - .L_702)
	.align		4
.L_702:
        /*0fd0*/ 	.word	index@($__internal_39_$__cuda_sm20_rem_s64)
        /*0fd4*/ 	.word	0x00000000


	//----- nvinfo : EIATTR_FRAME_SIZE
	.align		4
.L_703:
        /*0fd8*/ 	.byte	0x04, 0x11
        /*0fda*/ 	.short	(.L_705 - .L_704)
	.align		4
.L_704:
        /*0fdc*/ 	.word	index@($__internal_38_$__cuda_sm20_div_s64)
        /*0fe0*/ 	.word	0x00000000


	//----- nvinfo : EIATTR_FRAME_SIZE
	.align		4
.L_705:
        /*0fe4*/ 	.byte	0x04, 0x11
        /*0fe6*/ 	.short	(.L_707 - .L_706)
	.align		4
.L_706:
        /*0fe8*/ 	.word	index@(_ZN2at6native16triu_tril_kernelIN3c107complexIfEEiLb1ELi1ELb1EEEvNS_4cuda6detail10TensorInfoIT_T0_EENS7_IKS8_S9_EEllS9_)
        /*0fec*/ 	.word	0x00000000


	//----- nvinfo : EIATTR_REGCOUNT
	.align		4
.L_707:
        /*0ff0*/ 	.byte	0x04, 0x2f
        /*0ff2*/ 	.short	(.L_709 - .L_708)
	.align		4
.L_708:
        /*0ff4*/ 	.word	index@(_ZN2at6native16triu_tril_kernelIN3c107complexIfEEiLb1ELi1ELb0EEEvNS_4cuda6detail10TensorInfoIT_T0_EENS7_IKS8_S9_EEllS9_)
        /*0ff8*/ 	.word	0x0000001e


	//----- nvinfo : EIATTR_FRAME_SIZE
	.align		4
.L_709:
        /*0ffc*/ 	.byte	0x04, 0x11
        /*0ffe*/ 	.short	(.L_711 - .L_710)
	.align		4
.L_710:
        /*1000*/ 	.word	index@($__internal_37_$__cuda_sm20_rem_s64)
        /*1004*/ 	.word	0x00000000


	//----- nvinfo : EIATTR_FRAME_SIZE
	.align		4
.L_711:
        /*1008*/ 	.byte	0x04, 0x11
        /*100a*/ 	.short	(.L_713 - .L_712)
	.align		4
.L_712:
        /*100c*/ 	.word	index@($__internal_36_$__cuda_sm20_div_s64)
        /*1010*/ 	.word	0x00000000


	//----- nvinfo : EIATTR_FRAME_SIZE
	.align		4
.L_713:
        /*1014*/ 	.byte	0x04, 0x11
        /*1016*/ 	.short	(.L_715 - .L_714)
	.align		4
.L_714:
        /*1018*/ 	.word	index@(_ZN2at6native16triu_tril_kernelIN3c107complexIfEEiLb1ELi1ELb0EEEvNS_4cuda6detail10TensorInfoIT_T0_EENS7_IKS8_S9_EEllS9_)
        /*101c*/ 	.word	0x00000000


	//----- nvinfo : EIATTR_REGCOUNT
	.align		4
.L_715:
        /*1020*/ 	.byte	0x04, 0x2f
        /*1022*/ 	.short	(.L_717 - .L_716)
	.align		4
.L_716:
        /*1024*/ 	.word	index@(_ZN2at6native16triu_tril_kernelIN3c107complexIfEElLb1ELi1ELb1EEEvNS_4cuda6detail10TensorInfoIT_T0_EENS7_IKS8_S9_EEllS9_)
        /*1028*/ 	.word	0x0000001e


	//----- nvinfo : EIATTR_FRAME_SIZE
	.align		4
.L_717:
        /*102c*/ 	.byte	0x04, 0x11
        /*102e*/ 	.short	(.L_719 - .L_718)
	.align		4
.L_718:
        /*1030*/ 	.word	index@($__internal_35_$__cuda_sm20_rem_s64)
        /*1034*/ 	.word	0x00000000


	//----- nvinfo : EIATTR_FRAME_SIZE
	.align		4
.L_719:
        /*1038*/ 	.byte	0x04, 0x11
        /*103a*/ 	.short	(.L_721 - .L_720)
	.align		4
.L_720:
        /*103c*/ 	.word	index@($__internal_34_$__cuda_sm20_div_s64)
        /*1040*/ 	.word	0x00000000


	//----- nvinfo : EIATTR_FRAME_SIZE
	.align		4
.L_721:
        /*1044*/ 	.byte	0x04, 0x11
        /*1046*/ 	.short	(.L_723 - .L_722)
	.align		4
.L_722:
        /*1048*/ 	.word	index@(_ZN2at6native16triu_tril_kernelIN3c107complexIfEElLb1ELi1ELb1EEEvNS_4cuda6detail10TensorInfoIT_T0_EENS7_IKS8_S9_EEllS9_)
        /*104c*/ 	.word	0x00000000


	//----- nvinfo : EIATTR_REGCOUNT
	.align		4
.L_723:
        /*1050*/ 	.byte	0x04, 0x2f
        /*1052*/ 	.short	(.L_725 - .L_724)
	.align		4
.L_724:
        /*1054*/ 	.word	index@(_ZN2at6native16triu_tril_kernelIN3c107complexIfEElLb1ELi1ELb0EEEvNS_4cuda6detail10TensorInfoIT_T0_EENS7_IKS8_S9_EEllS9_)
        /*1058*/ 	.word	0x00000022


	//----- nvinfo : EIATTR_FRAME_SIZE
	.align		4
.L_725:
        /*105c*/ 	.byte	0x04, 0x11
        /*105e*/ 	.short	(.L_727 - .L_726)
	.align		4
.L_726:
        /*1060*/ 	.word	index@($__internal_33_$__cuda_sm20_rem_s64)
        /*1064*/ 	.word	0x00000000


	//----- nvinfo : EIATTR_FRAME_SIZE
	.align		4
.L_727:
        /*1068*/ 	.byte	0x04, 0x11
        /*106a*/ 	.short	(.L_729 - .L_728)
	.align		4
.L_728:
        /*106c*/ 	.word	index@($__internal_32_$__cuda_sm20_div_s64)
        /*1070*/ 	.word	0x00000000


	//----- nvinfo : EIATTR_FRAME_SIZE
	.align		4
.L_729:
        /*1074*/ 	.byte	0x04, 0x11
        /*1076*/ 	.short	(.L_731 - .L_730)
	.align		4
.L_730:
        /*1078*/ 	.word	index@(_ZN2at6native16triu_tril_kernelIN3c107complexIfEElLb1ELi1ELb0EEEvNS_4cuda6detail10TensorInfoIT_T0_EENS7_IKS8_S9_EEllS9_)
        /*107c*/ 	.word	0x00000000


	//----- nvinfo : EIATTR_REGCOUNT
	.align		4
.L_731:
        /*1080*/ 	.byte	0x04, 0x2f
        /*1082*/ 	.short	(.L_733 - .L_732)
	.align		4
.L_732:
        /*1084*/ 	.word	index@(_ZN2at6native16triu_tril_kernelIN3c107complexINS2_4HalfEEEiLb1ELi2ELb1EEEvNS_4cuda6detail10TensorInfoIT_T0_EENS8_IKS9_SA_EEllSA_)
        /*1088*/ 	.word	0x0000001e


	//----- nvinfo : EIATTR_FRAME_SIZE
	.align		4
.L_733:
        /*108c*/ 	.byte	0x04, 0x11
        /*108e*/ 	.short	(.L_735 - .L_734)
	.align		4
.L_734:
        /*1090*/ 	.word	index@($__internal_31_$__cuda_sm20_rem_s64)
        /*1094*/ 	.word	0x00000000


	//----- nvinfo : EIATTR_FRAME_SIZE
	.align		4
.L_735:
        /*1098*/ 	.byte	0x04, 0x11
        /*109a*/ 	.short	(.L_737 - .L_736)
	.align		4
.L_736:
        /*109c*/ 	.word	index@($__internal_30_$__cuda_sm20_div_s64)
        /*10a0*/ 	.word	0x00000000


	//----- nvinfo : EIATTR_FRAME_SIZE
	.align		4
.L_737:
        /*10a4*/ 	.byte	0x04, 0x11
        /*10a6*/ 	.short	(.L_739 - .L_738)
	.align		4
.L_738:
        /*10a8*/ 	.word	index@(_ZN2at6native16triu_tril_kernelIN3c107complexINS2_4HalfEEEiLb1ELi2ELb1EEEvNS_4cuda6detail10TensorInfoIT_T0_EENS8_IKS9_SA_EEllSA_)
        /*10ac*/ 	.word	0x00000000


	//----- nvinfo : EIATTR_REGCOUNT
	.align		4
.L_739:
        /*10b0*/ 	.byte	0x04, 0x2f
        /*10b2*/ 	.short	(.L_741 - .L_740)
	.align		4
.L_740:
        /*10b4*/ 	.word	index@(_ZN2at6native16triu_tril_kernelIN3c107complexINS2_4HalfEEEiLb1ELi2ELb0EEEvNS_4cuda6detail10TensorInfoIT_T0_EENS8_IKS9_SA_EEllSA_)
        /*10b8*/ 	.word	0x0000001e


	//----- nvinfo : EIATTR_FRAME_SIZE
	.align		4
.L_741:
        /*10bc*/ 	.byte	0x04, 0x11
        /*10be*/ 	.short	(.L_743 - .L_742)
	.align		4
.L_742:
        /*10c0*/ 	.word	index@($__internal_29_$__cuda_sm20_rem_s64)
        /*10c4*/ 	.word	0x00000000


	//----- nvinfo : EIATTR_FRAME_SIZE
	.align		4
.L_743:
        /*10c8*/ 	.byte	0x04, 0x11
        /*10ca*/ 	.short	(.L_745 - .L_744)
	.align		4
.L_744:
        /*10cc*/ 	.word	index@($__internal_28_$__cuda_sm20_div_s64)
        /*10d0*/ 	.word	0x00000000


	//----- nvinfo : EIATTR_FRAME_SIZE
	.align		4
.L_745:
        /*10d4*/ 	.byte	0x04, 0x11
        /*10d6*/ 	.short	(.L_747 - .L_746)
	.align		4
.L_746:
        /*10d8*/ 	.word	index@(_ZN2at6native16triu_tril_kernelIN3c107complexINS2_4HalfEEEiLb1ELi2ELb0EEEvNS_4cuda6detail10TensorInfoIT_T0_EENS8_IKS9_SA_EEllSA_)
        /*10dc*/ 	.word	0x00000000


	//----- nvinfo : EIATTR_REGCOUNT
	.align		4
.L_747:
        /*10e0*/ 	.byte	0x04, 0x2f
        /*10e2*/ 	.short	(.L_749 - .L_748)
	.align		4
.L_748:
        /*10e4*/ 	.word	index@(_ZN2at6native16triu_tril_kernelIN3c107complexINS2_4HalfEEElLb1ELi2ELb1EEEvNS_4cuda6detail10TensorInfoIT_T0_EENS8_IKS9_SA_EEllSA_)
        /*10e8*/ 	.word	0x00000020


	//----- nvinfo : EIATTR_FRAME_SIZE
	.align		4
.L_749:
        /*10ec*/ 	.byte	0x04, 0x11
        /*10ee*/ 	.short	(.L_751 - .L_750)
	.align		4
.L_750:
        /*10f0*/ 	.word	index@($__internal_27_$__cuda_sm20_rem_s64)
        /*10f4*/ 	.word	0x00000000


	//----- nvinfo : EIATTR_FRAME_SIZE
	.align		4
.L_751:
        /*10f8*/ 	.byte	0x04, 0x11
        /*10fa*/ 	.short	(.L_753 - .L_752)
	.align		4
.L_752:
        /*10fc*/ 	.word	index@($__internal_26_$__cuda_sm20_div_s64)
        /*1100*/ 	.word	0x00000000


	//----- nvinfo : EIATTR_FRAME_SIZE
	.align		4
.L_753:
        /*1104*/ 	.byte	0x04, 0x11
        /*1106*/ 	.short	(.L_755 - .L_754)
	.align		4
.L_754:
        /*1108*/ 	.word	index@(_ZN2at6native16triu_tril_kernelIN3c107complexINS2_4HalfEEElLb1ELi2ELb1EEEvNS_4cuda6detail10TensorInfoIT_T0_EENS8_IKS9_SA_EEllSA_)
        /*110c*/ 	.word	0x00000000


	//----- nvinfo : EIATTR_REGCOUNT
	.align		4
.L_755:
        /*1110*/ 	.byte	0x04, 0x2f
        /*1112*/ 	.short	(.L_757 - .L_756)
	.align		4
.L_756:
        /*1114*/ 	.word	index@(_ZN2at6native16triu_tril_kernelIN3c107complexINS2_4HalfEEElLb1ELi2ELb0EEEvNS_4cuda6detail10TensorInfoIT_T0_EENS8_IKS9_SA_EEllSA_)
        /*1118*/ 	.word	0x00000022


	//----- nvinfo : EIATTR_FRAME_SIZE
	.align		4
.L_757:
        /*111c*/ 	.byte	0x04, 0x11
        /*111e*/ 	.short	(.L_759 - .L_758)
	.align		4
.L_758:
        /*1120*/ 	.word	index@($__internal_25_$__cuda_sm20_rem_s64)
        /*1124*/ 	.word	0x00000000


	//----- nvinfo : EIATTR_FRAME_SIZE
	.align		4
.L_759:
        /*1128*/ 	.byte	0x04, 0x11
        /*112a*/ 	.short	(.L_761 - .L_760)
	.align		4
.L_760:
        /*112c*/ 	.word	index@($__internal_24_$__cuda_sm20_div_s64)
        /*1130*/ 	.word	0x00000000


	//----- nvinfo : EIATTR_FRAME_SIZE
	.align		4
.L_761:
        /*1134*/ 	.byte	0x04, 0x11
        /*1136*/ 	.short	(.L_763 - .L_762)
	.align		4
.L_762:
        /*1138*/ 	.word	index@(_ZN2at6native16triu_tril_kernelIN3c107complexINS2_4HalfEEElLb1ELi2ELb0EEEvNS_4cuda6detail10TensorInfoIT_T0_EENS8_IKS9_SA_EEllSA_)
        /*113c*/ 	.word	0x00000000


	//----- nvinfo : EIATTR_REGCOUNT
	.align		4
.L_763:
        /*1140*/ 	.byte	0x04, 0x2f
        /*1142*/ 	.short	(.L_765 - .L_764)
	.align		4
.L_764:
        /*1144*/ 	.word	index@(_ZN2at6native16triu_tril_kernelIN3c104HalfEiLb1ELi4ELb1EEEvNS_4cuda6detail10TensorInfoIT_T0_EENS6_IKS7_S8_EEllS8_)
        /*1148*/ 	.word	0x0000001e


	//----- nvinfo : EIATTR_FRAME_SIZE
	.align		4
.L_765:
        /*114c*/ 	.byte	0x04, 0x11
        /*114e*/ 	.short	(.L_767 - .L_766)
	.align		4
.L_766:
        /*1150*/ 	.word	index@($__internal_23_$__cuda_sm20_rem_s64)
        /*1154*/ 	.word	0x00000000


	//----- nvinfo : EIATTR_FRAME_SIZE
	.align		4
.L_767:
        /*1158*/ 	.byte	0x04, 0x11
        /*115a*/ 	.short	(.L_769 - .L_768)
	.align		4
.L_768:
        /*115c*/ 	.word	index@($__internal_22_$__cuda_sm20_div_s64)
        /*1160*/ 	.word	0x00000000


	//----- nvinfo : EIATTR_FRAME_SIZE
	.align		4
.L_769:
        /*1164*/ 	.byte	0x04, 0x11
        /*1166*/ 	.short	(.L_771 - .L_770)
	.align		4
.L_770:
        /*1168*/ 	.word	index@(_ZN2at6native16triu_tril_kernelIN3c104HalfEiLb1ELi4ELb1EEEvNS_4cuda6detail10TensorInfoIT_T0_EENS6_IKS7_S8_EEllS8_)
        /*116c*/ 	.word	0x00000000


	//----- nvinfo : EIATTR_REGCOUNT
	.align		4
.L_771:
        /*1170*/ 	.byte	0x04, 0x2f
        /*1172*/ 	.short	(.L_773 - .L_772)
	.align		4
.L_772:
        /*1174*/ 	.word	index@(_ZN2at6native16triu_tril_kernelIN3c104HalfEiLb1ELi4ELb0EEEvNS_4cuda6detail10TensorInfoIT_T0_EENS6_IKS7_S8_EEllS8_)
        /*1178*/ 	.word	0x0000001e


	//----- nvinfo : EIATTR_FRAME_SIZE
	.align		4
.L_773:
        /*117c*/ 	.byte	0x04, 0x11
        /*117e*/ 	.short	(.L_775 - .L_774)
	.align		4
.L_774:
        /*1180*/ 	.word	index@($__internal_21_$__cuda_sm20_rem_s64)
        /*1184*/ 	.word	0x00000000


	//----- nvinfo : EIATTR_FRAME_SIZE
	.align		4
.L_775:
        /*1188*/ 	.byte	0x04, 0x11
        /*118a*/ 	.short	(.L_777 - .L_776)
	.align		4
.L_776:
        /*118c*/ 	.word	index@($__internal_20_$__cuda_sm20_div_s64)
        /*1190*/ 	.word	0x00000000


	//----- nvinfo : EIATTR_FRAME_SIZE
	.align		4
.L_777:
        /*1194*/ 	.byte	0x04, 0x11
        /*1196*/ 	.short	(.L_779 - .L_778)
	.align		4
.L_778:
        /*1198*/ 	.word	index@(_ZN2at6native16triu_tril_kernelIN3c104HalfEiLb1ELi4ELb0EEEvNS_4cuda6detail10TensorInfoIT_T0_EENS6_IKS7_S8_EEllS8_)
        /*119c*/ 	.word	0x00000000


	//----- nvinfo : EIATTR_REGCOUNT
	.align		4
.L_779:
        /*11a0*/ 	.byte	0x04, 0x2f
        /*11a2*/ 	.short	(.L_781 - .L_780)
	.align		4
.L_780:
        /*11a4*/ 	.word	index@(_ZN2at6native16triu_tril_kernelIN3c104HalfElLb1ELi4ELb1EEEvNS_4cuda6detail10TensorInfoIT_T0_EENS6_IKS7_S8_EEllS8_)
        /*11a8*/ 	.word	0x00000020


	//----- nvinfo : EIATTR_FRAME_SIZE
	.align		4
.L_781:
        /*11ac*/ 	.byte	0x04, 0x11
        /*11ae*/ 	.short	(.L_783 - .L_782)
	.align		4
.L_782:
        /*11b0*/ 	.word	index@($__internal_19_$__cuda_sm20_rem_s64)
        /*11b4*/ 	.word	0x00000000


	//----- nvinfo : EIATTR_FRAME_SIZE
	.align		4
.L_783:
        /*11b8*/ 	.byte	0x04, 0x11
        /*11ba*/ 	.short	(.L_785 - .L_784)
	.align		4
.L_784:
        /*11bc*/ 	.word	index@($__internal_18_$__cuda_sm20_div_s64)
        /*11c0*/ 	.word	0x00000000


	//----- nvinfo : EIATTR_FRAME_SIZE
	.align		4
.L_785:
        /*11c4*/ 	.byte	0x04, 0x11
        /*11c6*/ 	.short	(.L_787 - .L_786)
	.align		4
.L_786:
        /*11c8*/ 	.word	index@(_ZN2at6native16triu_tril_kernelIN3c104HalfElLb1ELi4ELb1EEEvNS_4cuda6detail10TensorInfoIT_T0_EENS6_IKS7_S8_EEllS8_)
        /*11cc*/ 	.word	0x00000000


	//----- nvinfo : EIATTR_REGCOUNT
	.align		4
.L_787:
        /*11d0*/ 	.byte	0x04, 0x2f
        /*11d2*/ 	.short	(.L_789 - .L_788)
	.align		4
.L_788:
        /*11d4*/ 	.word	index@(_ZN2at6native16triu_tril_kernelIN3c104HalfElLb1ELi4ELb0EEEvNS_4cuda6detail10TensorInfoIT_T0_EENS6_IKS7_S8_EEllS8_)
        /*11d8*/ 	.word	0x00000022


	//----- nvinfo : EIATTR_FRAME_SIZE
	.align		4
.L_789:
        /*11dc*/ 	.byte	0x04, 0x11
        /*11de*/ 	.short	(.L_791 - .L_790)
	.align		4
.L_790:
        /*11e0*/ 	.word	index@($__internal_17_$__cuda_sm20_rem_s64)
        /*11e4*/ 	.word	0x00000000


	//----- nvinfo : EIATTR_FRAME_SIZE
	.align		4
.L_791:
        /*11e8*/ 	.byte	0x04, 0x11
        /*11ea*/ 	.short	(.L_793 - .L_792)
	.align		4
.L_792:
        /*11ec*/ 	.word	index@($__internal_16_$__cuda_sm20_div_s64)
        /*11f0*/ 	.word	0x00000000


	//----- nvinfo : EIATTR_FRAME_SIZE
	.align		4
.L_793:
        /*11f4*/ 	.byte	0x04, 0x11
        /*11f6*/ 	.short	(.L_795 - .L_794)
	.align		4
.L_794:
        /*11f8*/ 	.word	index@(_ZN2at6native16triu_tril_kernelIN3c104HalfElLb1ELi4ELb0EEEvNS_4cuda6detail10TensorInfoIT_T0_EENS6_IKS7_S8_EEllS8_)
        /*11fc*/ 	.word	0x00000000


	//----- nvinfo : EIATTR_REGCOUNT
	.align		4
.L_795:
        /*1200*/ 	.byte	0x04, 0x2f
        /*1202*/ 	.short	(.L_797 - .L_796)
	.align		4
.L_796:
        /*1204*/ 	.word	index@(_ZN2at6native16triu_tril_kernelIN3c108BFloat16EiLb1ELi4ELb1EEEvNS_4cuda6detail10TensorInfoIT_T0_EENS6_IKS7_S8_EEllS8_)
        /*1208*/ 	.word	0x0000001e


	//----- nvinfo : EIATTR_FRAME_SIZE
	.align		4
.L_797:
        /*120c*/ 	.byte	0x04, 0x11
        /*120e*/ 	.short	(.L_799 - .L_798)
	.align		4
.L_798:
        /*1210*/ 	.word	index@($__internal_15_$__cuda_sm20_rem_s64)
        /*1214*/ 	.word	0x00000000


	//----- nvinfo : EIATTR_FRAME_SIZE
	.align		4
.L_799:
        /*1218*/ 	.byte	0x04, 0x11
        /*121a*/ 	.short	(.L_801 - .L_800)
	.align		4
.L_800:
        /*121c*/ 	.word	index@($__internal_14_$__cuda_sm20_div_s64)
        /*1220*/ 	.word	0x00000000


	//----- nvinfo : EIATTR_FRAME_SIZE
	.align		4
.L_801:
        /*1224*/ 	.byte	0x04, 0x11
        /*1226*/ 	.short	(.L_803 - .L_802)
	.align		4
.L_802:
        /*1228*/ 	.word	index@(_ZN2at6native16triu_tril_kernelIN3c108BFloat16EiLb1ELi4ELb1EEEvNS_4cuda6detail10TensorInfoIT_T0_EENS6_IKS7_S8_EEllS8_)
        /*122c*/ 	.word	0x00000000


	//----- nvinfo : EIATTR_REGCOUNT
	.align		4
.L_803:
        /*1230*/ 	.byte	0x04, 0x2f
        /*1232*/ 	.short	(.L_805 - .L_804)
	.align		4
.L_804:
        /*1234*/ 	.word	index@(_ZN2at6native16triu_tril_kernelIN3c108BFloat16EiLb1ELi4ELb0EEEvNS_4cuda6detail10TensorInfoIT_T0_EENS6_IKS7_S8_EEllS8_)
        /*1238*/ 	.word	0x0000001e


	//----- nvinfo : EIATTR_FRAME_SIZE
	.align		4
.L_805:
        /*123c*/ 	.byte	0x04, 0x11
        /*123e*/ 	.short	(.L_807 - .L_806)
	.align		4
.L_806:
        /*1240*/ 	.word	index@($__internal_13_$__cuda_sm20_rem_s64)
        /*1244*/ 	.word	0x00000000


	//----- nvinfo : EIATTR_FRAME_SIZE
	.align		4
.L_807:
        /*1248*/ 	.byte	0x04, 0x11
        /*124a*/ 	.short	(.L_809 - .L_808)
	.align		4
.L_808:
        /*124c*/ 	.word	index@($__internal_12_$__cuda_sm20_div_s64)
        /*1250*/ 	.word	0x00000000


	//----- nvinfo : EIATTR_FRAME_SIZE
	.align		4
.L_809:
        /*1254*/ 	.byte	0x04, 0x11
        /*1256*/ 	.short	(.L_811 - .L_810)
	.align		4
.L_810:
        /*1258*/ 	.word	index@(_ZN2at6native16triu_tril_kernelIN3c108BFloat16EiLb1ELi4ELb0EEEvNS_4cuda6detail10TensorInfoIT_T0_EENS6_IKS7_S8_EEllS8_)
        /*125c*/ 	.word	0x00000000


	//----- nvinfo : EIATTR_REGCOUNT
	.align		4
.L_811:
        /*1260*/ 	.byte	0x04, 0x2f
        /*1262*/ 	.short	(.L_813 - .L_812)
	.align		4
.L_812:
        /*1264*/ 	.word	index@(_ZN2at6native16triu_tril_kernelIN3c108BFloat16ElLb1ELi4ELb1EEEvNS_4cuda6detail10TensorInfoIT_T0_EENS6_IKS7_S8_EEllS8_)
        /*1268*/ 	.word	0x00000020


	//----- nvinfo : EIATTR_FRAME_SIZE
	.align		4
.L_813:
        /*126c*/ 	.byte	0x04, 0x11
        /*126e*/ 	.short	(.L_815 - .L_814)
	.align		4
.L_814:
        /*1270*/ 	.word	index@($__internal_11_$__cuda_sm20_rem_s64)
        /*1274*/ 	.word	0x00000000


	//----- nvinfo : EIATTR_FRAME_SIZE
	.align		4
.L_815:
        /*1278*/ 	.byte	0x04, 0x11
        /*127a*/ 	.short	(.L_817 - .L_816)
	.align		4
.L_816:
        /*127c*/ 	.word	index@($__internal_10_$__cuda_sm20_div_s64)
        /*1280*/ 	.word	0x00000000


	//----- nvinfo : EIATTR_FRAME_SIZE
	.align		4
.L_817:
        /*1284*/ 	.byte	0x04, 0x11
        /*1286*/ 	.short	(.L_819 - .L_818)
	.align		4
.L_818:
        /*1288*/ 	.word	index@(_ZN2at6native16triu_tril_kernelIN3c108BFloat16ElLb1ELi4ELb1EEEvNS_4cuda6detail10TensorInfoIT_T0_EENS6_IKS7_S8_EEllS8_)
        /*128c*/ 	.word	0x00000000


	//----- nvinfo : EIATTR_REGCOUNT
	.align		4
.L_819:
        /*1290*/ 	.byte	0x04, 0x2f
        /*1292*/ 	.short	(.L_821 - .L_820)
	.align		4
.L_820:
        /*1294*/ 	.word	index@(_ZN2at6native16triu_tril_kernelIN3c108BFloat16ElLb1ELi4ELb0EEEvNS_4cuda6detail10TensorInfoIT_T0_EENS6_IKS7_S8_EEllS8_)
        /*1298*/ 	.word	0x00000022


	//----- nvinfo : EIATTR_FRAME_SIZE
	.align		4
.L_821:
        /*129c*/ 	.byte	0x04, 0x11
        /*129e*/ 	.short	(.L_823 - .L_822)
	.align		4
.L_822:
        /*12a0*/ 	.word	index@($__internal_9_$__cuda_sm20_rem_s64)
        /*12a4*/ 	.word	0x00000000


	//----- nvinfo : EIATTR_FRAME_SIZE
	.align		4
.L_823:
        /*12a8*/ 	.byte	0x04, 0x11
        /*12aa*/ 	.short	(.L_825 - .L_824)
	.align		4
.L_824:
        /*12ac*/ 	.word	index@($__internal_8_$__cuda_sm20_div_s64)
        /*12b0*/ 	.word	0x00000000


	//----- nvinfo : EIATTR_FRAME_SIZE
	.align		4
.L_825:
        /*12b4*/ 	.byte	0x04, 0x11
        /*12b6*/ 	.short	(.L_827 - .L_826)
	.align		4
.L_826:
        /*12b8*/ 	.word	index@(_ZN2at6native16triu_tril_kernelIN3c108BFloat16ElLb1ELi4ELb0EEEvNS_4cuda6detail10TensorInfoIT_T0_EENS6_IKS7_S8_EEllS8_)
        /*12bc*/ 	.word	0x00000000


	//----- nvinfo : EIATTR_REGCOUNT
	.align		4
.L_827:
        /*12c0*/ 	.byte	0x04, 0x2f
        /*12c2*/ 	.short	(.L_829 - .L_828)
	.align		4
.L_828:
        /*12c4*/ 	.word	index@(_ZN2at6native16triu_tril_kernelIbiLb1ELi8ELb1EEEvNS_4cuda6detail10TensorInfoIT_T0_EENS4_IKS5_S6_EEllS6_)
        /*12c8*/ 	.word	0x0000001e


	//----- nvinfo : EIATTR_FRAME_SIZE
	.align		4
.L_829:
        /*12cc*/ 	.byte	0x04, 0x11
        /*12ce*/ 	.short	(.L_831 - .L_830)
	.align		4
.L_830:
        /*12d0*/ 	.word	index@($__internal_7_$__cuda_sm20_rem_s64)
        /*12d4*/ 	.word	0x00000000


	//----- nvinfo : EIATTR_FRAME_SIZE
	.align		4
.L_831:
        /*12d8*/ 	.byte	0x04, 0x11
        /*12da*/ 	.short	(.L_833 - .L_832)
	.align		4
.L_832:
        /*12dc*/ 	.word	index@($__internal_6_$__cuda_sm20_div_s64)
        /*12e0*/ 	.word	0x00000000


	//----- nvinfo : EIATTR_FRAME_SIZE
	.align		4
.L_833:
        /*12e4*/ 	.byte	0x04, 0x11
        /*12e6*/ 	.short	(.L_835 - .L_834)
	.align		4
.L_834:
        /*12e8*/ 	.word	index@(_ZN2at6native16triu_tril_kernelIbiLb1ELi8ELb1EEEvNS_4cuda6detail10TensorInfoIT_T0_EENS4_IKS5_S6_EEllS6_)
        /*12ec*/ 	.word	0x00000000


	//----- nvinfo : EIATTR_REGCOUNT
	.align		4
.L_835:
        /*12f0*/ 	.byte	0x04, 0x2f
        /*12f2*/ 	.short	(.L_837 - .L_836)
	.align		4
.L_836:
        /*12f4*/ 	.word	index@(_ZN2at6native16triu_tril_kernelIbiLb1ELi8ELb0EEEvNS_4cuda6detail10TensorInfoIT_T0_EENS4_IKS5_S6_EEllS6_)
        /*12f8*/ 	.word	0x0000001e


	//----- nvinfo : EIATTR_FRAME_SIZE
	.align		4
.L_837:
        /*12fc*/ 	.byte	0x04, 0x11
        /*12fe*/ 	.short	(.L_839 - .L_838)
	.align		4
.L_838:
        /*1300*/ 	.word	index@($__internal_5_$__cuda_sm20_rem_s64)
        /*1304*/ 	.word	0x00000000


	//----- nvinfo : EIATTR_FRAME_SIZE
	.align		4
.L_839:
        /*1308*/ 	.byte	0x04, 0x11
        /*130a*/ 	.short	(.L_841 - .L_840)
	.align		4
.L_840:
        /*130c*/ 	.word	index@($__internal_4_$__cuda_sm20_div_s64)
        /*1310*/ 	.word	0x00000000


	//----- nvinfo : EIATTR_FRAME_SIZE
	.align		4
.L_841:
        /*1314*/ 	.byte	0x04, 0x11
        /*1316*/ 	.short	(.L_843 - .L_842)
	.align		4
.L_842:
        /*1318*/ 	.word	index@(_ZN2at6native16triu_tril_kernelIbiLb1ELi8ELb0EEEvNS_4cuda6detail10TensorInfoIT_T0_EENS4_IKS5_S6_EEllS6_)
        /*131c*/ 	.word	0x00000000


	//----- nvinfo : EIATTR_REGCOUNT
	.align		4
.L_843:
        /*1320*/ 	.byte	0x04, 0x2f
        /*1322*/ 	.short	(.L_845 - .L_844)
	.align		4
.L_844:
        /*1324*/ 	.word	index@(_ZN2at6native16triu_tril_kernelIblLb1ELi8ELb1EEEvNS_4cuda6detail10TensorInfoIT_T0_EENS4_IKS5_S6_EEllS6_)
        /*1328*/ 	.word	0x00000020


	//----- nvinfo : EIATTR_FRAME_SIZE
	.align		4
.L_845:
        /*132c*/ 	.byte	0x04, 0x11
        /*132e*/ 	.short	(.L_847 - .L_846)
	.align		4
.L_846:
        /*1330*/ 	.word	index@($__internal_3_$__cuda_sm20_rem_s64)
        /*1334*/ 	.word	0x00000000


	//----- nvinfo : EIATTR_FRAME_SIZE
	.align		4
.L_847:
        /*1338*/ 	.byte	0x04, 0x11
        /*133a*/ 	.short	(.L_849 - .L_848)
	.align		4
.L_848:
        /*133c*/ 	.word	index@($__internal_2_$__cuda_sm20_div_s64)
        /*1340*/ 	.word	0x00000000


	//----- nvinfo : EIATTR_FRAME_SIZE
	.align		4
.L_849:
        /*1344*/ 	.byte	0x04, 0x11
        /*1346*/ 	.short	(.L_851 - .L_850)
	.align		4
.L_850:
        /*1348*/ 	.word	index@(_ZN2at6native16triu_tril_kernelIblLb1ELi8ELb1EEEvNS_4cuda6detail10TensorInfoIT_T0_EENS4_IKS5_S6_EEllS6_)
        /*134c*/ 	.word	0x00000000


	//----- nvinfo : EIATTR_REGCOUNT
	.align		4
.L_851:
        /*1350*/ 	.byte	0x04, 0x2f
        /*1352*/ 	.short	(.L_853 - .L_852)
	.align		4
.L_852:
        /*1354*/ 	.word	index@(_ZN2at6native16triu_tril_kernelIblLb1ELi8ELb0EEEvNS_4cuda6detail10TensorInfoIT_T0_EENS4_IKS5_S6_EEllS6_)
        /*1358*/ 	.word	0x00000022


	//----- nvinfo : EIATTR_FRAME_SIZE
	.align		4
.L_853:
        /*135c*/ 	.byte	0x04, 0x11
        /*135e*/ 	.short	(.L_855 - .L_854)
	.align		4
.L_854:
        /*1360*/ 	.word	index@($__internal_1_$__cuda_sm20_rem_s64)
        /*1364*/ 	.word	0x00000000


	//----- nvinfo : EIATTR_FRAME_SIZE
	.align		4
.L_855:
        /*1368*/ 	.byte	0x04, 0x11
        /*136a*/ 	.short	(.L_857 - .L_856)
	.align		4
.L_856:
        /*136c*/ 	.word	index@($__internal_0_$__cuda_sm20_div_s64)
        /*1370*/ 	.word	0x00000000


	//----- nvinfo : EIATTR_FRAME_SIZE
	.align		4
.L_857:
        /*1374*/ 	.byte	0x04, 0x11
        /*1376*/ 	.short	(.L_859 - .L_858)
	.align		4
.L_858:
        /*1378*/ 	.word	index@(_ZN2at6native16triu_tril_kernelIblLb1ELi8ELb0EEEvNS_4cuda6detail10TensorInfoIT_T0_EENS4_IKS5_S6_EEllS6_)
        /*137c*/ 	.word	0x00000000


	//----- nvinfo : EIATTR_MIN_STACK_SIZE
	.align		4
.L_859:
        /*1380*/ 	.byte	0x04, 0x12
        /*1382*/ 	.short	(.L_861 - .L_860)
	.align		4
.L_860:
        /*1384*/ 	.word	index@(_ZN2at6native16triu_tril_kernelIblLb1ELi8ELb0EEEvNS_4cuda6detail10TensorInfoIT_T0_EENS4_IKS5_S6_EEllS6_)
        /*1388*/ 	.word	0x00000000


	//----- nvinfo : EIATTR_MIN_STACK_SIZE
	.align		4
.L_861:
        /*138c*/ 	.byte	0x04, 0x12
        /*138e*/ 	.short	(.L_863 - .L_862)
	.align		4
.L_862:
        /*1390*/ 	.word	index@(_ZN2at6native16triu_tril_kernelIblLb1ELi8ELb1EEEvNS_4cuda6detail10TensorInfoIT_T0_EENS4_IKS5_S6_EEllS6_)
        /*1394*/ 	.word	0x00000000


	//----- nvinfo : EIATTR_MIN_STACK_SIZE
	.align		4
.L_863:
        /*1398*/ 	.byte	0x04, 0x12
        /*139a*/ 	.short	(.L_865 - .L_864)
	.align		4
.L_864:
        /*139c*/ 	.word	index@(_ZN2at6native16triu_tril_kernelIbiLb1ELi8ELb0EEEvNS_4cuda6detail10TensorInfoIT_T0_EENS4_IKS5_S6_EEllS6_)
        /*13a0*/ 	.word	0x00000000


	//----- nvinfo : EIATTR_MIN_STACK_SIZE
	.align		4
.L_865:
        /*13a4*/ 	.byte	0x04, 0x12
        /*13a6*/ 	.short	(.L_867 - .L_866)
	.align		4
.L_866:
        /*13a8*/ 	.word	index@(_ZN2at6native16triu_tril_kernelIbiLb1ELi8ELb1EEEvNS_4cuda6detail10TensorInfoIT_T0_EENS4_IKS5_S6_EEllS6_)
        /*13ac*/ 	.word	0x00000000


	//----- nvinfo : EIATTR_MIN_STACK_SIZE
	.align		4
.L_867:
        /*13b0*/ 	.byte	0x04, 0x12
        /*13b2*/ 	.short	(.L_869 - .L_868)
	.align		4
.L_868:
        /*13b4*/ 	.word	index@(_ZN2at6native16triu_tril_kernelIN3c108BFloat16ElLb1ELi4ELb0EEEvNS_4cuda6detail10TensorInfoIT_T0_EENS6_IKS7_S8_EEllS8_)
        /*13b8*/ 	.word	0x00000000


	//----- nvinfo : EIATTR_MIN_STACK_SIZE
	.align		4
.L_869:
        /*13bc*/ 	.byte	0x04, 0x12
        /*13be*/ 	.short	(.L_871 - .L_870)
	.align		4
.L_870:
        /*13c0*/ 	.word	index@(_ZN2at6native16triu_tril_kernelIN3c108BFloat16ElLb1ELi4ELb1EEEvNS_4cuda6detail10TensorInfoIT_T0_EENS6_IKS7_S8_EEllS8_)
        /*13c4*/ 	.word	0x00000000


	//----- nvinfo : EIATTR_MIN_STACK_SIZE
	.align		4
.L_871:
        /*13c8*/ 	.byte	0x04, 0x12
        /*13ca*/ 	.short	(.L_873 - .L_872)
	.align		4
.L_872:
        /*13cc*/ 	.word	index@(_ZN2at6native16triu_tril_kernelIN3c108BFloat16EiLb1ELi4ELb0EEEvNS_4cuda6detail10TensorInfoIT_T0_EENS6_IKS7_S8_EEllS8_)
        /*13d0*/ 	.word	0x00000000


	//----- nvinfo : EIATTR_MIN_STACK_SIZE
	.align		4
.L_873:
        /*13d4*/ 	.byte	0x04, 0x12
        /*13d6*/ 	.short	(.L_875 - .L_874)
	.align		4
.L_874:
        /*13d8*/ 	.word	index@(_ZN2at6native16triu_tril_kernelIN3c108BFloat16EiLb1ELi4ELb1EEEvNS_4cuda6detail10TensorInfoIT_T0_EENS6_IKS7_S8_EEllS8_)
        /*13dc*/ 	.word	0x00000000


	//----- nvinfo : EIATTR_MIN_STACK_SIZE
	.align		4
.L_875:
        /*13e0*/ 	.byte	0x04, 0x12
        /*13e2*/ 	.short	(.L_877 - .L_876)
	.align		4
.L_876:
        /*13e4*/ 	.word	index@(_ZN2at6native16triu_tril_kernelIN3c104HalfElLb1ELi4ELb0EEEvNS_4cuda6detail10TensorInfoIT_T0_EENS6_IKS7_S8_EEllS8_)
        /*13e8*/ 	.word	0x00000000


	//----- nvinfo : EIATTR_MIN_STACK_SIZE
	.align		4
.L_877:
        /*13ec*/ 	.byte	0x04, 0x12
        /*13ee*/ 	.short	(.L_879 - .L_878)
	.align		4
.L_878:
        /*13f0*/ 	.word	index@(_ZN2at6native16triu_tril_kernelIN3c104HalfElLb1ELi4ELb1EEEvNS_4cuda6detail10TensorInfoIT_T0_EENS6_IKS7_S8_EEllS8_)
        /*13f4*/ 	.word	0x00000000


	//----- nvinfo : EIATTR_MIN_STACK_SIZE
	.align		4
.L_879:
        /*13f8*/ 	.byte	0x04, 0x12
        /*13fa*/ 	.short	(.L_881 - .L_880)
	.align		4
.L_880:
        /*13fc*/ 	.word	index@(_ZN2at6native16triu_tril_kernelIN3c104HalfEiLb1ELi4ELb0EEEvNS_4cuda6detail10TensorInfoIT_T0_EENS6_IKS7_S8_EEllS8_)
        /*1400*/ 	.word	0x00000000


	//----- nvinfo : EIATTR_MIN_STACK_SIZE
	.align		4
.L_881:
        /*1404*/ 	.byte	0x04, 0x12
        /*1406*/ 	.short	(.L_883 - .L_882)
	.align		4
.L_882:
        /*1408*/ 	.word	index@(_ZN2at6native16triu_tril_kernelIN3c104HalfEiLb1ELi4ELb1EEEvNS_4cuda6detail10TensorInfoIT_T0_EENS6_IKS7_S8_EEllS8_)
        /*140c*/ 	.word	0x00000000


	//----- nvinfo : EIATTR_MIN_STACK_SIZE
	.align		4
.L_883:
        /*1410*/ 	.byte	0x04, 0x12
        /*1412*/ 	.short	(.L_885 - .L_884)
	.align		4
.L_884:
        /*1414*/ 	.word	index@(_ZN2at6native16triu_tril_kernelIN3c107complexINS2_4HalfEEElLb1ELi2ELb0EEEvNS_4cuda6detail10TensorInfoIT_T0_EENS8_IKS9_SA_EEllSA_)
        /*1418*/ 	.word	0x00000000


	//----- nvinfo : EIATTR_MIN_STACK_SIZE
	.align		4
.L_885:
        /*141c*/ 	.byte	0x04, 0x12
        /*141e*/ 	.short	(.L_887 - .L_886)
	.align		4
.L_886:
        /*1420*/ 	.word	index@(_ZN2at6native16triu_tril_kernelIN3c107complexINS2_4HalfEEElLb1ELi2ELb1EEEvNS_4cuda6detail10TensorInfoIT_T0_EENS8_IKS9_SA_EEllSA_)
        /*1424*/ 	.word	0x00000000


	//----- nvinfo : EIATTR_MIN_STACK_SIZE
	.align		4
.L_887:
        /*1428*/ 	.byte	0x04, 0x12
        /*142a*/ 	.short	(.L_889 - .L_888)
	.align		4
.L_888:
        /*142c*/ 	.word	index@(_ZN2at6native16triu_tril_kernelIN3c107complexINS2_4HalfEEEiLb1ELi2ELb0EEEvNS_4cuda6detail10TensorInfoIT_T0_EENS8_IKS9_SA_EEllSA_)
        /*1430*/ 	.word	0x00000000


	//----- nvinfo : EIATTR_MIN_STACK_SIZE
	.align		4
.L_889:
        /*1434*/ 	.byte	0x04, 0x12
        /*1436*/ 	.short	(.L_891 - .L_890)
	.align		4
.L_890:
        /*1438*/ 	.word	index@(_ZN2at6native16triu_tril_kernelIN3c107complexINS2_4HalfEEEiLb1ELi2ELb1EEEvNS_4cuda6detail10TensorInfoIT_T0_EENS8_IKS9_SA_EEllSA_)
        /*143c*/ 	.word	0x00000000


	//----- nvinfo : EIATTR_MIN_STACK_SIZE
	.align		4
.L_891:
        /*1440*/ 	.byte	0x04, 0x12
        /*1442*/ 	.short	(.L_893 - .L_892)
	.align		4
.L_892:
        /*1444*/ 	.word	index@(_ZN2at6native16triu_tril_kernelIN3c107complexIfEElLb1ELi1ELb0EEEvNS_4cuda6detail10TensorInfoIT_T0_EENS7_IKS8_S9_EEllS9_)
        /*1448*/ 	.word	0x00000000


	//----- nvinfo : EIATTR_MIN_STACK_SIZE
	.align		4
.L_893:
        /*144c*/ 	.byte	0x04, 0x12
        /*144e*/ 	.short	(.L_895 - .L_894)
	.align		4
.L_894:
        /*1450*/ 	.word	index@(_ZN2at6native16triu_tril_kernelIN3c107complexIfEElLb1ELi1ELb1EEEvNS_4cuda6detail10TensorInfoIT_T0_EENS7_IKS8_S9_EEllS9_)
        /*1454*/ 	.word	0x00000000


	//----- nvinfo : EIATTR_MIN_STACK_SIZE
	.align		4
.L_895:
        /*1458*/ 	.byte	0x04, 0x12
        /*145a*/ 	.short	(.L_897 - .L_896)
	.align		4
.L_896:
        /*145c*/ 	.word	index@(_ZN2at6native16triu_tril_kernelIN3c107complexIfEEiLb1ELi1ELb0EEEvNS_4cuda6detail10TensorInfoIT_T0_EENS7_IKS8_S9_EEllS9_)
        /*1460*/ 	.word	0x00000000


	//----- nvinfo : EIATTR_MIN_STACK_SIZE
	.align		4
.L_897:
        /*1464*/ 	.byte	0x04, 0x12
        /*1466*/ 	.short	(.L_899 - .L_898)
	.align		4
.L_898:
        /*1468*/ 	.word	index@(_ZN2at6native16triu_tril_kernelIN3c107complexIfEEiLb1ELi1ELb1EEEvNS_4cuda6detail10TensorInfoIT_T0_EENS7_IKS8_S9_EEllS9_)
        /*146c*/ 	.word	0x00000000


	//----- nvinfo : EIATTR_MIN_STACK_SIZE
	.align		4
.L_899:
        /*1470*/ 	.byte	0x04, 0x12
        /*1472*/ 	.short	(.L_901 - .L_900)
	.align		4
.L_900:
        /*1474*/ 	.word	index@(_ZN2at6native16triu_tril_kernelIN3c107complexIdEElLb1ELi1ELb0EEEvNS_4cuda6detail10TensorInfoIT_T0_EENS7_IKS8_S9_EEllS9_)
        /*1478*/ 	.word	0x00000000


	//----- nvinfo : EIATTR_MIN_STACK_SIZE
	.align		4
.L_901:
        /*147c*/ 	.byte	0x04, 0x12
        /*147e*/ 	.short	(.L_903 - .L_902)
	.align		4
.L_902:
        /*1480*/ 	.word	index@(_ZN2at6native16triu_tril_kernelIN3c107complexIdEElLb1ELi1ELb1EEEvNS_4cuda6detail10TensorInfoIT_T0_EENS7_IKS8_S9_EEllS9_)
        /*1484*/ 	.word	0x00000000


	//----- nvinfo : EIATTR_MIN_STACK_SIZE
	.align		4
.L_903:
        /*1488*/ 	.byte	0x04, 0x12
        /*148a*/ 	.short	(.L_905 - .L_904)
	.align		4
.L_904:
        /*148c*/ 	.word	index@(_ZN2at6native16triu_tril_kernelIN3c107complexIdEEiLb1ELi1ELb0EEEvNS_4cuda6detail10TensorInfoIT_T0_EENS7_IKS8_S9_EEllS9_)
        /*1490*/ 	.word	0x00000000


	//----- nvinfo : EIATTR_MIN_STACK_SIZE
	.align		4
.L_905:
        /*1494*/ 	.byte	0x04, 0x12
        /*1496*/ 	.short	(.L_907 - .L_906)
	.align		4
.L_906:
        /*1498*/ 	.word	index@(_ZN2at6native16triu_tril_kernelIN3c107complexIdEEiLb1ELi1ELb1EEEvNS_4cuda6detail10TensorInfoIT_T0_EENS7_IKS8_S9_EEllS9_)
        /*149c*/ 	.word	0x00000000


	//----- nvinfo : EIATTR_MIN_STACK_SIZE
	.align		4
.L_907:
        /*14a0*/ 	.byte	0x04, 0x12
        /*14a2*/ 	.short	(.L_909 - .L_908)
	.align		4
.L_908:
        /*14a4*/ 	.word	index@(_ZN2at6native16triu_tril_kernelIflLb1ELi2ELb0EEEvNS_4cuda6detail10TensorInfoIT_T0_EENS4_IKS5_S6_EEllS6_)
        /*14a8*/ 	.word	0x00000000


	//----- nvinfo : EIATTR_MIN_STACK_SIZE
	.align		4
.L_909:
        /*14ac*/ 	.byte	0x04, 0x12
        /*14ae*/ 	.short	(.L_911 - .L_910)
	.align		4
.L_910:
        /*14b0*/ 	.word	index@(_ZN2at6native16triu_tril_kernelIflLb1ELi2ELb1EEEvNS_4cuda6detail10TensorInfoIT_T0_EENS4_IKS5_S6_EEllS6_)
        /*14b4*/ 	.word	0x00000000


	//----- nvinfo : EIATTR_MIN_STACK_SIZE
	.align		4
.L_911:
        /*14b8*/ 	.byte	0x04, 0x12
        /*14ba*/ 	.short	(.L_913 - .L_912)
	.align		4
.L_912:
        /*14bc*/ 	.word	index@(_ZN2at6native16triu_tril_kernelIfiLb1ELi2ELb0EEEvNS_4cuda6detail10TensorInfoIT_T0_EENS4_IKS5_S6_EEllS6_)
        /*14c0*/ 	.word	0x00000000


	//----- nvinfo : EIATTR_MIN_STACK_SIZE
	.align		4
.L_913:
        /*14c4*/ 	.byte	0x04, 0x12
        /*14c6*/ 	.short	(.L_915 - .L_914)
	.align		4
.L_914:
        /*14c8*/ 	.word	index@(_ZN2at6native16triu_tril_kernelIfiLb1ELi2ELb1EEEvNS_4cuda6detail10TensorInfoIT_T0_EENS4_IKS5_S6_EEllS6_)
        /*14cc*/ 	.word	0x00000000


	//----- nvinfo : EIATTR_MIN_STACK_SIZE
	.align		4
.L_915:
        /*14d0*/ 	.byte	0x04, 0x12
        /*14d2*/ 	.short	(.L_917 - .L_916)
	.align		4
.L_916:
        /*14d4*/ 	.word	index@(_ZN2at6native16triu_tril_kernelIdlLb1ELi1ELb0EEEvNS_4cuda6detail10TensorInfoIT_T0_EENS4_IKS5_S6_EEllS6_)
        /*14d8*/ 	.word	0x00000000


	//----- nvinfo : EIATTR_MIN_STACK_SIZE
	.align		4
.L_917:
        /*14dc*/ 	.byte	0x04, 0x12
        /*14de*/ 	.short	(.L_919 - .L_918)
	.align		4
.L_918:
        /*14e0*/ 	.word	index@(_ZN2at6native16triu_tril_kernelIdlLb1ELi1ELb1EEEvNS_4cuda6detail10TensorInfoIT_T0_EENS4_IKS5_S6_EEllS6_)
        /*14e4*/ 	.word	0x00000000


	//----- nvinfo : EIATTR_MIN_STACK_SIZE
	.align		4
.L_919:
        /*14e8*/ 	.byte	0x04, 0x12
        /*14ea*/ 	.short	(.L_921 - .L_920)
	.align		4
.L_920:
        /*14ec*/ 	.word	index@(_ZN2at6native16triu_tril_kernelIdiLb1ELi1ELb0EEEvNS_4cuda6detail10TensorInfoIT_T0_EENS4_IKS5_S6_EEllS6_)
        /*14f0*/ 	.word	0x00000000


	//----- nvinfo : EIATTR_MIN_STACK_SIZE
	.align		4
.L_921:
        /*14f4*/ 	.byte	0x04, 0x12
        /*14f6*/ 	.short	(.L_923 - .L_922)
	.align		4
.L_922:
        /*14f8*/ 	.word	index@(_ZN2at6native16triu_tril_kernelIdiLb1ELi1ELb1EEEvNS_4cuda6detail10TensorInfoIT_T0_EENS4_IKS5_S6_EEllS6_)
        /*14fc*/ 	.word	0x00000000


	//----- nvinfo : EIATTR_MIN_STACK_SIZE
	.align		4
.L_923:
        /*1500*/ 	.byte	0x04, 0x12
        /*1502*/ 	.short	(.L_925 - .L_924)
	.align		4
.L_924:
        /*1504*/ 	.word	index@(_ZN2at6native16triu_tril_kernelIslLb1ELi4ELb0EEEvNS_4cuda6detail10TensorInfoIT_T0_EENS4_IKS5_S6_EEllS6_)
        /*1508*/ 	.word	0x00000000


	//----- nvinfo : EIATTR_MIN_STACK_SIZE
	.align		4
.L_925:
        /*150c*/ 	.byte	0x04, 0x12
        /*150e*/ 	.short	(.L_927 - .L_926)
	.align		4
.L_926:
        /*1510*/ 	.word	index@(_ZN2at6native16triu_tril_kernelIslLb1ELi4ELb1EEEvNS_4cuda6detail10TensorInfoIT_T0_EENS4_IKS5_S6_EEllS6_)
        /*1514*/ 	.word	0x00000000


	//----- nvinfo : EIATTR_MIN_STACK_SIZE
	.align		4
.L_927:
        /*1518*/ 	.byte	0x04, 0x12
        /*151a*/ 	.short	(.L_929 - .L_928)
	.align		4
.L_928:
        /*151c*/ 	.word	index@(_ZN2at6native16triu_tril_kernelIsiLb1ELi4ELb0EEEvNS_4cuda6detail10TensorInfoIT_T0_EENS4_IKS5_S6_EEllS6_)
        /*1520*/ 	.word	0x00000000


	//----- nvinfo : EIATTR_MIN_STACK_SIZE
	.align		4
.L_929:
        /*1524*/ 	.byte	0x04, 0x12
        /*1526*/ 	.short	(.L_931 - .L_930)
	.align		4
.L_930:
        /*1528*/ 	.word	index@(_ZN2at6native16triu_tril_kernelIsiLb1ELi4ELb1EEEvNS_4cuda6detail10TensorInfoIT_T0_EENS4_IKS5_S6_EEllS6_)
        /*152c*/ 	.word	0x00000000


	//----- nvinfo : EIATTR_MIN_STACK_SIZE
	.align		4
.L_931:
        /*1530*/ 	.byte	0x04, 0x12
        /*1532*/ 	.short	(.L_933 - .L_932)
	.align		4
.L_932:
        /*1534*/ 	.word	index@(_ZN2at6native16triu_tril_kernelIllLb1ELi1ELb0EEEvNS_4cuda6detail10TensorInfoIT_T0_EENS4_IKS5_S6_EEllS6_)
        /*1538*/ 	.word	0x00000000


	//----- nvinfo : EIATTR_MIN_STACK_SIZE
	.align		4
.L_933:
        /*153c*/ 	.byte	0x04, 0x12
        /*153e*/ 	.short	(.L_935 - .L_934)
	.align		4
.L_934:
        /*1540*/ 	.word	index@(_ZN2at6native16triu_tril_kernelIllLb1ELi1ELb1EEEvNS_4cuda6detail10TensorInfoIT_T0_EENS4_IKS5_S6_EEllS6_)
        /*1544*/ 	.word	0x00000000


	//----- nvinfo : EIATTR_MIN_STACK_SIZE
	.align		4
.L_935:
        /*1548*/ 	.byte	0x04, 0x12
        /*154a*/ 	.short	(.L_937 - .L_936)
	.align		4
.L_936:
        /*154c*/ 	.word	index@(_ZN2at6native16triu_tril_kernelIliLb1ELi1ELb0EEEvNS_4cuda6detail10TensorInfoIT_T0_EENS4_IKS5_S6_EEllS6_)
        /*1550*/ 	.word	0x00000000


	//----- nvinfo : EIATTR_MIN_STACK_SIZE
	.align		4
.L_937:
        /*1554*/ 	.byte	0x04, 0x12
        /*1556*/ 	.short	(.L_939 - .L_938)
	.align		4
.L_938:
        /*1558*/ 	.word	index@(_ZN2at6native16triu_tril_kernelIliLb1ELi1ELb1EEEvNS_4cuda6detail10TensorInfoIT_T0_EENS4_IKS5_S6_EEllS6_)
        /*155c*/ 	.word	0x00000000


	//----- nvinfo : EIATTR_MIN_STACK_SIZE
	.align		4
.L_939:
        /*1560*/ 	.byte	0x04, 0x12
        /*1562*/ 	.short	(.L_941 - .L_940)
	.align		4
.L_940:
        /*1564*/ 	.word	index@(_ZN2at6native16triu_tril_kernelIilLb1ELi2ELb0EEEvNS_4cuda6detail10TensorInfoIT_T0_EENS4_IKS5_S6_EEllS6_)
        /*1568*/ 	.word	0x00000000


	//----- nvinfo : EIATTR_MIN_STACK_SIZE
	.align		4
.L_941:
        /*156c*/ 	.byte	0x04, 0x12
        /*156e*/ 	.short	(.L_943 - .L_942)
	.align		4
.L_942:
        /*1570*/ 	.word	index@(_ZN2at6native16triu_tril_kernelIilLb1ELi2ELb1EEEvNS_4cuda6detail10TensorInfoIT_T0_EENS4_IKS5_S6_EEllS6_)
        /*1574*/ 	.word	0x00000000


	//----- nvinfo : EIATTR_MIN_STACK_SIZE
	.align		4
.L_943:
        /*1578*/ 	.byte	0x04, 0x12
        /*157a*/ 	.short	(.L_945 - .L_944)
	.align		4
.L_944:
        /*157c*/ 	.word	index@(_ZN2at6native16triu_tril_kernelIiiLb1ELi2ELb0EEEvNS_4cuda6detail10TensorInfoIT_T0_EENS4_IKS5_S6_EEllS6_)
        /*1580*/ 	.word	0x00000000


	//----- nvinfo : EIATTR_MIN_STACK_SIZE
	.align		4
.L_945:
        /*1584*/ 	.byte	0x04, 0x12
        /*1586*/ 	.short	(.L_947 - .L_946)
	.align		4
.L_946:
        /*1588*/ 	.word	index@(_ZN2at6native16triu_tril_kernelIiiLb1ELi2ELb1EEEvNS_4cuda6detail10TensorInfoIT_T0_EENS4_IKS5_S6_EEllS6_)
        /*158c*/ 	.word	0x00000000


	//----- nvinfo : EIATTR_MIN_STACK_SIZE
	.align		4
.L_947:
        /*1590*/ 	.byte	0x04, 0x12
        /*1592*/ 	.short	(.L_949 - .L_948)
	.align		4
.L_948:
        /*1594*/ 	.word	index@(_ZN2at6native16triu_tril_kernelIalLb1ELi8ELb0EEEvNS_4cuda6detail10TensorInfoIT_T0_EENS4_IKS5_S6_EEllS6_)
        /*1598*/ 	.word	0x00000000


	//----- nvinfo : EIATTR_MIN_STACK_SIZE
	.align		4
.L_949:
        /*159c*/ 	.byte	0x04, 0x12
        /*159e*/ 	.short	(.L_951 - .L_950)
	.align		4
.L_950:
        /*15a0*/ 	.word	index@(_ZN2at6native16triu_tril_kernelIalLb1ELi8ELb1EEEvNS_4cuda6detail10TensorInfoIT_T0_EENS4_IKS5_S6_EEllS6_)
        /*15a4*/ 	.word	0x00000000


	//----- nvinfo : EIATTR_MIN_STACK_SIZE
	.align		4
.L_951:
        /*15a8*/ 	.byte	0x04, 0x12
        /*15aa*/ 	.short	(.L_953 - .L_952)
	.align		4
.L_952:
        /*15ac*/ 	.word	index@(_ZN2at6native16triu_tril_kernelIaiLb1ELi8ELb0EEEvNS_4cuda6detail10TensorInfoIT_T0_EENS4_IKS5_S6_EEllS6_)
        /*15b0*/ 	.word	0x00000000


	//----- nvinfo : EIATTR_MIN_STACK_SIZE
	.align		4
.L_953:
        /*15b4*/ 	.byte	0x04, 0x12
        /*15b6*/ 	.short	(.L_955 - .L_954)
	.align		4
.L_954:
        /*15b8*/ 	.word	index@(_ZN2at6native16triu_tril_kernelIaiLb1ELi8ELb1EEEvNS_4cuda6detail10TensorInfoIT_T0_EENS4_IKS5_S6_EEllS6_)
        /*15bc*/ 	.word	0x00000000


	//----- nvinfo : EIATTR_MIN_STACK_SIZE
	.align		4
.L_955:
        /*15c0*/ 	.byte	0x04, 0x12
        /*15c2*/ 	.short	(.L_957 - .L_956)
	.align		4
.L_956:
        /*15c4*/ 	.word	index@(_ZN2at6native16triu_tril_kernelIhlLb1ELi8ELb0EEEvNS_4cuda6detail10TensorInfoIT_T0_EENS4_IKS5_S6_EEllS6_)
        /*15c8*/ 	.word	0x00000000


	//----- nvinfo : EIATTR_MIN_STACK_SIZE
	.align		4
.L_957:
        /*15cc*/ 	.byte	0x04, 0x12
        /*15ce*/ 	.short	(.L_959 - .L_958)
	.align		4
.L_958:
        /*15d0*/ 	.word	index@(_ZN2at6native16triu_tril_kernelIhlLb1ELi8ELb1EEEvNS_4cuda6detail10TensorInfoIT_T0_EENS4_IKS5_S6_EEllS6_)
        /*15d4*/ 	.word	0x00000000


	//----- nvinfo : EIATTR_MIN_STACK_SIZE
	.align		4
.L_959:
        /*15d8*/ 	.byte	0x04, 0x12
        /*15da*/ 	.short	(.L_961 - .L_960)
	.align		4
.L_960:
        /*15dc*/ 	.word	index@(_ZN2at6native16triu_tril_kernelIhiLb1ELi8ELb0EEEvNS_4cuda6detail10TensorInfoIT_T0_EENS4_IKS5_S6_EEllS6_)
        /*15e0*/ 	.word	0x00000000


	//----- nvinfo : EIATTR_MIN_STACK_SIZE
	.align		4
.L_961:
        /*15e4*/ 	.byte	0x04, 0x12
        /*15e6*/ 	.short	(.L_963 - .L_962)
	.align		4
.L_962:
        /*15e8*/ 	.word	index@(_ZN2at6native16triu_tril_kernelIhiLb1ELi8ELb1EEEvNS_4cuda6detail10TensorInfoIT_T0_EENS4_IKS5_S6_EEllS6_)
        /*15ec*/ 	.word	0x00000000


	//----- nvinfo : EIATTR_MIN_STACK_SIZE
	.align		4
.L_963:
        /*15f0*/ 	.byte	0x04, 0x12
        /*15f2*/ 	.short	(.L_965 - .L_964)
	.align		4
.L_964:
        /*15f4*/ 	.word	index@(_ZN2at6native16triu_tril_kernelIblLb0ELi8ELb0EEEvNS_4cuda6detail10TensorInfoIT_T0_EENS4_IKS5_S6_EEllS6_)
        /*15f8*/ 	.word	0x00000000


	//----- nvinfo : EIATTR_MIN_STACK_SIZE
	.align		4
.L_965:
        /*15fc*/ 	.byte	0x04, 0x12
        /*15fe*/ 	.short	(.L_967 - .L_966)
	.align		4
.L_966:
        /*1600*/ 	.word	index@(_ZN2at6native16triu_tril_kernelIblLb0ELi8ELb1EEEvNS_4cuda6detail10TensorInfoIT_T0_EENS4_IKS5_S6_EEllS6_)
        /*1604*/ 	.word	0x00000000


	//----- nvinfo : EIATTR_MIN_STACK_SIZE
	.align		4
.L_967:
        /*1608*/ 	.byte	0x04, 0x12
        /*160a*/ 	.short	(.L_969 - .L_968)
	.align		4
.L_968:
        /*160c*/ 	.word	index@(_ZN2at6native16triu_tril_kernelIbiLb0ELi8ELb0EEEvNS_4cuda6detail10TensorInfoIT_T0_EENS4_IKS5_S6_EEllS6_)
        /*1610*/ 	.word	0x00000000


	//----- nvinfo : EIATTR_MIN_STACK_SIZE
	.align		4
.L_969:
        /*1614*/ 	.byte	0x04, 0x12
        /*1616*/ 	.short	(.L_971 - .L_970)
	.align		4
.L_970:
        /*1618*/ 	.word	index@(_ZN2at6native16triu_tril_kernelIbiLb0ELi8ELb1EEEvNS_4cuda6detail10TensorInfoIT_T0_EENS4_IKS5_S6_EEllS6_)
        /*161c*/ 	.word	0x00000000


	//----- nvinfo : EIATTR_MIN_STACK_SIZE
	.align		4
.L_971:
        /*1620*/ 	.byte	0x04, 0x12
        /*1622*/ 	.short	(.L_973 - .L_972)
	.align		4
.L_972:
        /*1624*/ 	.word	index@(_ZN2at6native16triu_tril_kernelIN3c108BFloat16ElLb0ELi4ELb0EEEvNS_4cuda6detail10TensorInfoIT_T0_EENS6_IKS7_S8_EEllS8_)
        /*1628*/ 	.word	0x00000000


	//----- nvinfo : EIATTR_MIN_STACK_SIZE
	.align		4
.L_973:
        /*162c*/ 	.byte	0x04, 0x12
        /*162e*/ 	.short	(.L_975 - .L_974)
	.align		4
.L_974:
        /*1630*/ 	.word	index@(_ZN2at6native16triu_tril_kernelIN3c108BFloat16ElLb0ELi4ELb1EEEvNS_4cuda6detail10TensorInfoIT_T0_EENS6_IKS7_S8_EEllS8_)
        /*1634*/ 	.word	0x00000000


	//----- nvinfo : EIATTR_MIN_STACK_SIZE
	.align		4
.L_975:
        /*1638*/ 	.byte	0x04, 0x12
        /*163a*/ 	.short	(.L_977 - .L_976)
	.align		4
.L_976:
        /*163c*/ 	.word	index@(_ZN2at6native16triu_tril_kernelIN3c108BFloat16EiLb0ELi4ELb0EEEvNS_4cuda6detail10TensorInfoIT_T0_EENS6_IKS7_S8_EEllS8_)
        /*1640*/ 	.word	0x00000000


	//----- nvinfo : EIATTR_MIN_STACK_SIZE
	.align		4
.L_977:
        /*1644*/ 	.byte	0x04, 0x12
        /*1646*/ 	.short	(.L_979 - .L_978)
	.align		4
.L_978:
        /*1648*/ 	.word	index@(_ZN2at6native16triu_tril_kernelIN3c108BFloat16EiLb0ELi4ELb1EEEvNS_4cuda6detail10TensorInfoIT_T0_EENS6_IKS7_S8_EEllS8_)
        /*164c*/ 	.word	0x00000000


	//----- nvinfo : EIATTR_MIN_STACK_SIZE
	.align		4
.L_979:
        /*1650*/ 	.byte	0x04, 0x12
        /*1652*/ 	.short	(.L_981 - .L_980)
	.align		4
.L_980:
        /*1654*/ 	.word	index@(_ZN2at6native16triu_tril_kernelIN3c104HalfElLb0ELi4ELb0EEEvNS_4cuda6detail10TensorInfoIT_T0_EENS6_IKS7_S8_EEllS8_)
        /*1658*/ 	.word	0x00000000


	//----- nvinfo : EIATTR_MIN_STACK_SIZE
	.align		4
.L_981:
        /*165c*/ 	.byte	0x04, 0x12
        /*165e*/ 	.short	(.L_983 - .L_982)
	.align		4
.L_982:
        /*1660*/ 	.word	index@(_ZN2at6native16triu_tril_kernelIN3c104HalfElLb0ELi4ELb1EEEvNS_4cuda6detail10TensorInfoIT_T0_EENS6_IKS7_S8_EEllS8_)
        /*1664*/ 	.word	0x00000000


	//----- nvinfo : EIATTR_MIN_STACK_SIZE
	.align		4
.L_983:
        /*1668*/ 	.byte	0x04, 0x12
        /*166a*/ 	.short	(.L_985 - .L_984)
	.align		4
.L_984:
        /*166c*/ 	.word	index@(_ZN2at6native16triu_tril_kernelIN3c104HalfEiLb0ELi4ELb0EEEvNS_4cuda6detail10TensorInfoIT_T0_EENS6_IKS7_S8_EEllS8_)
        /*1670*/ 	.word	0x00000000


	//----- nvinfo : EIATTR_MIN_STACK_SIZE
	.align		4
.L_985:
        /*1674*/ 	.byte	0x04, 0x12
        /*1676*/ 	.short	(.L_987 - .L_986)
	.align		4
.L_986:
        /*1678*/ 	.word	index@(_ZN2at6native16triu_tril_kernelIN3c104HalfEiLb0ELi4ELb1EEEvNS_4cuda6detail10TensorInfoIT_T0_EENS6_IKS7_S8_EEllS8_)
        /*167c*/ 	.word	0x00000000


	//----- nvinfo : EIATTR_MIN_STACK_SIZE
	.align		4
.L_987:
        /*1680*/ 	.byte	0x04, 0x12
        /*1682*/ 	.short	(.L_989 - .L_988)
	.align		4
.L_988:
        /*1684*/ 	.word	index@(_ZN2at6native16triu_tril_kernelIN3c107complexINS2_4HalfEEElLb0ELi2ELb0EEEvNS_4cuda6detail10TensorInfoIT_T0_EENS8_IKS9_SA_EEllSA_)
        /*1688*/ 	.word	0x00000000


	//----- nvinfo : EIATTR_MIN_STACK_SIZE
	.align		4
.L_989:
        /*168c*/ 	.byte	0x04, 0x12
        /*168e*/ 	.short	(.L_991 - .L_990)
	.align		4
.L_990:
        /*1690*/ 	.word	index@(_ZN2at6native16triu_tril_kernelIN3c107complexINS2_4HalfEEElLb0ELi2ELb1EEEvNS_4cuda6detail10TensorInfoIT_T0_EENS8_IKS9_SA_EEllSA_)
        /*1694*/ 	.word	0x00000000


	//----- nvinfo : EIATTR_MIN_STACK_SIZE
	.align		4
.L_991:
        /*1698*/ 	.byte	0x04, 0x12
        /*169a*/ 	.short	(.L_993 - .L_992)
	.align		4
.L_992:
        /*169c*/ 	.word	index@(_ZN2at6native16triu_tril_kernelIN3c107complexINS2_4HalfEEEiLb0ELi2ELb0EEEvNS_4cuda6detail10TensorInfoIT_T0_EENS8_IKS9_SA_EEllSA_)
        /*16a0*/ 	.word	0x00000000


	//----- nvinfo : EIATTR_MIN_STACK_SIZE
	.align		4
.L_993:
        /*16a4*/ 	.byte	0x04, 0x12
        /*16a6*/ 	.short	(.L_995 - .L_994)
	.align		4
.L_994:
        /*16a8*/ 	.word	index@(_ZN2at6native16triu_tril_kernelIN3c107complexINS2_4HalfEEEiLb0ELi2ELb1EEEvNS_4cuda6detail10TensorInfoIT_T0_EENS8_IKS9_SA_EEllSA_)
        /*16ac*/ 	.word	0x00000000


	//----- nvinfo : EIATTR_MIN_STACK_SIZE
	.align		4
.L_995:
        /*16b0*/ 	.byte	0x04, 0x12
        /*16b2*/ 	.short	(.L_997 - .L_996)
	.align		4
.L_996:
        /*16b4*/ 	.word	index@(_ZN2at6native16triu_tril_kernelIN3c107complexIfEElLb0ELi1ELb0EEEvNS_4cuda6detail10TensorInfoIT_T0_EENS7_IKS8_S9_EEllS9_)
        /*16b8*/ 	.word	0x00000000


	//----- nvinfo : EIATTR_MIN_STACK_SIZE
	.align		4
.L_997:
        /*16bc*/ 	.byte	0x04, 0x12
        /*16be*/ 	.short	(.L_999 - .L_998)
	.align		4
.L_998:
        /*16c0*/ 	.word	index@(_ZN2at6native16triu_tril_kernelIN3c107complexIfEElLb0ELi1ELb1EEEvNS_4cuda6detail10TensorInfoIT_T0_EENS7_IKS8_S9_EEllS9_)
        /*16c4*/ 	.word	0x00000000


	//----- nvinfo : EIATTR_MIN_STACK_SIZE
	.align		4
.L_999:
        /*16c8*/ 	.byte	0x04, 0x12
        /*16ca*/ 	.short	(.L_1001 - .L_1000)
	.align		4
.L_1000:
        /*16cc*/ 	.word	index@(_ZN2at6native16triu_tril_kernelIN3c107complexIfEEiLb0ELi1ELb0EEEvNS_4cuda6detail10TensorInfoIT_T0_EENS7_IKS8_S9_EEllS9_)
        /*16d0*/ 	.word	0x00000000


	//----- nvinfo : EIATTR_MIN_STACK_SIZE
	.align		4
.L_1001:
        /*16d4*/ 	.byte	0x04, 0x12
        /*16d6*/ 	.short	(.L_1003 - .L_1002)
	.align		4
.L_1002:
        /*16d8*/ 	.word	index@(_ZN2at6native16triu_tril_kernelIN3c107complexIfEEiLb0ELi1ELb1EEEvNS_4cuda6detail10TensorInfoIT_T0_EENS7_IKS8_S9_EEllS9_)
        /*16dc*/ 	.word	0x00000000


	//----- nvinfo : EIATTR_MIN_STACK_SIZE
	.align		4
.L_1003:
        /*16e0*/ 	.byte	0x04, 0x12
        /*16e2*/ 	.short	(.L_1005 - .L_1004)
	.align		4
.L_1004:
        /*16e4*/ 	.word	index@(_ZN2at6native16triu_tril_kernelIN3c107complexIdEElLb0ELi1ELb0EEEvNS_4cuda6detail10TensorInfoIT_T0_EENS7_IKS8_S9_EEllS9_)
        /*16e8*/ 	.word	0x00000000


	//----- nvinfo : EIATTR_MIN_STACK_SIZE
	.align		4
.L_1005:
        /*16ec*/ 	.byte	0x04, 0x12
        /*16ee*/ 	.short	(.L_1007 - .L_1006)
	.align		4
.L_1006:
        /*16f0*/ 	.word	index@(_ZN2at6native16triu_tril_kernelIN3c107complexIdEElLb0ELi1ELb1EEEvNS_4cuda6detail10TensorInfoIT_T0_EENS7_IKS8_S9_EEllS9_)
        /*16f4*/ 	.word	0x00000000


	//----- nvinfo : EIATTR_MIN_STACK_SIZE
	.align		4
.L_1007:
        /*16f8*/ 	.byte	0x04, 0x12
        /*16fa*/ 	.short	(.L_1009 - .L_1008)
	.align		4
.L_1008:
        /*16fc*/ 	.word	index@(_ZN2at6native16triu_tril_kernelIN3c107complexIdEEiLb0ELi1ELb0EEEvNS_4cuda6detail10TensorInfoIT_T0_EENS7_IKS8_S9_EEllS9_)
        /*1700*/ 	.word	0x00000000


	//----- nvinfo : EIATTR_MIN_STACK_SIZE
	.align		4
.L_1009:
        /*1704*/ 	.byte	0x04, 0x12
        /*1706*/ 	.short	(.L_1011 - .L_1010)
	.align		4
.L_1010:
        /*1708*/ 	.word	index@(_ZN2at6native16triu_tril_kernelIN3c107complexIdEEiLb0ELi1ELb1EEEvNS_4cuda6detail10TensorInfoIT_T0_EENS7_IKS8_S9_EEllS9_)
        /*170c*/ 	.word	0x00000000


	//----- nvinfo : EIATTR_MIN_STACK_SIZE
	.align		4
.L_1011:
        /*1710*/ 	.byte	0x04, 0x12
        /*1712*/ 	.short	(.L_1013 - .L_1012)
	.align		4
.L_1012:
        /*1714*/ 	.word	index@(_ZN2at6native16triu_tril_kernelIflLb0ELi2ELb0EEEvNS_4cuda6detail10TensorInfoIT_T0_EENS4_IKS5_S6_EEllS6_)
        /*1718*/ 	.word	0x00000000


	//----- nvinfo : EIATTR_MIN_STACK_SIZE
	.align		4
.L_1013:
        /*171c*/ 	.byte	0x04, 0x12
        /*171e*/ 	.short	(.L_1015 - .L_1014)
	.align		4
.L_1014:
        /*1720*/ 	.word	index@(_ZN2at6native16triu_tril_kernelIflLb0ELi2ELb1EEEvNS_4cuda6detail10TensorInfoIT_T0_EENS4_IKS5_S6_EEllS6_)
        /*1724*/ 	.word	0x00000000


	//----- nvinfo : EIATTR_MIN_STACK_SIZE
	.align		4
.L_1015:
        /*1728*/ 	.byte	0x04, 0x12
        /*172a*/ 	.short	(.L_1017 - .L_1016)
	.align		4
.L_1016:
        /*172c*/ 	.word	index@(_ZN2at6native16triu_tril_kernelIfiLb0ELi2ELb0EEEvNS_4cuda6detail10TensorInfoIT_T0_EENS4_IKS5_S6_EEllS6_)
        /*1730*/ 	.word	0x00000000


	//----- nvinfo : EIATTR_MIN_STACK_SIZE
	.align		4
.L_1017:
        /*1734*/ 	.byte	0x04, 0x12
        /*1736*/ 	.short	(.L_1019 - .L_1018)
	.align		4
.L_1018:
        /*1738*/ 	.word	index@(_ZN2at6native16triu_tril_kernelIfiLb0ELi2ELb1EEEvNS_4cuda6detail10TensorInfoIT_T0_EENS4_IKS5_S6_EEllS6_)
        /*173c*/ 	.word	0x00000000


	//----- nvinfo : EIATTR_MIN_STACK_SIZE
	.align		4
.L_1019:
        /*1740*/ 	.byte	0x04, 0x12
        /*1742*/ 	.short	(.L_1021 - .L_1020)
	.align		4
.L_1020:
        /*1744*/ 	.word	index@(_ZN2at6native16triu_tril_kernelIdlLb0ELi1ELb0EEEvNS_4cuda6detail10TensorInfoIT_T0_EENS4_IKS5_S6_EEllS6_)
        /*1748*/ 	.word	0x00000000


	//----- nvinfo : EIATTR_MIN_STACK_SIZE
	.align		4
.L_1021:
        /*174c*/ 	.byte	0x04, 0x12
        /*174e*/ 	.short	(.L_1023 - .L_1022)
	.align		4
.L_1022:
        /*1750*/ 	.word	index@(_ZN2at6native16triu_tril_kernelIdlLb0ELi1ELb1EEEvNS_4cuda6detail10TensorInfoIT_T0_EENS4_IKS5_S6_EEllS6_)
        /*1754*/ 	.word	0x00000000


	//----- nvinfo : EIATTR_MIN_STACK_SIZE
	.align		4
.L_1023:
        /*1758*/ 	.byte	0x04, 0x12
        /*175a*/ 	.short	(.L_1025 - .L_1024)
	.align		4
.L_1024:
        /*175c*/ 	.word	index@(_ZN2at6native16triu_tril_kernelIdiLb0ELi1ELb0EEEvNS_4cuda6detail10TensorInfoIT_T0_EENS4_IKS5_S6_EEllS6_)
        /*1760*/ 	.word	0x00000000


	//----- nvinfo : EIATTR_MIN_STACK_SIZE
	.align		4
.L_1025:
        /*1764*/ 	.byte	0x04, 0x12
        /*1766*/ 	.short	(.L_1027 - .L_1026)
	.align		4
.L_1026:
        /*1768*/ 	.word	index@(_ZN2at6native16triu_tril_kernelIdiLb0ELi1ELb1EEEvNS_4cuda6detail10TensorInfoIT_T0_EENS4_IKS5_S6_EEllS6_)
        /*176c*/ 	.word	0x00000000


	//----- nvinfo : EIATTR_MIN_STACK_SIZE
	.align		4
.L_1027:
        /*1770*/ 	.byte	0x04, 0x12
        /*1772*/ 	.short	(.L_1029 - .L_1028)
	.align		4
.L_1028:
        /*1774*/ 	.word	index@(_ZN2at6native16triu_tril_kernelIslLb0ELi4ELb0EEEvNS_4cuda6detail10TensorInfoIT_T0_EENS4_IKS5_S6_EEllS6_)
        /*1778*/ 	.word	0x00000000


	//----- nvinfo : EIATTR_MIN_STACK_SIZE
	.align		4
.L_1029:
        /*177c*/ 	.byte	0x04, 0x12
        /*177e*/ 	.short	(.L_1031 - .L_1030)
	.align		4
.L_1030:
        /*1780*/ 	.word	index@(_ZN2at6native16triu_tril_kernelIslLb0ELi4ELb1EEEvNS_4cuda6detail10TensorInfoIT_T0_EENS4_IKS5_S6_EEllS6_)
        /*1784*/ 	.word	0x00000000


	//----- nvinfo : EIATTR_MIN_STACK_SIZE
	.align		4
.L_1031:
        /*1788*/ 	.byte	0x04, 0x12
        /*178a*/ 	.short	(.L_1033 - .L_1032)
	.align		4
.L_1032:
        /*178c*/ 	.word	index@(_ZN2at6native16triu_tril_kernelIsiLb0ELi4ELb0EEEvNS_4cuda6detail10TensorInfoIT_T0_EENS4_IKS5_S6_EEllS6_)
        /*1790*/ 	.word	0x00000000


	//----- nvinfo : EIATTR_MIN_STACK_SIZE
	.align		4
.L_1033:
        /*1794*/ 	.byte	0x04, 0x12
        /*1796*/ 	.short	(.L_1035 - .L_1034)
	.align		4
.L_1034:
        /*1798*/ 	.word	index@(_ZN2at6native16triu_tril_kernelIsiLb0ELi4ELb1EEEvNS_4cuda6detail10TensorInfoIT_T0_EENS4_IKS5_S6_EEllS6_)
        /*179c*/ 	.word	0x00000000


	//----- nvinfo : EIATTR_MIN_STACK_SIZE
	.align		4
.L_1035:
        /*17a0*/ 	.byte	0x04, 0x12
        /*17a2*/ 	.short	(.L_1037 - .L_1036)
	.align		4
.L_1036:
        /*17a4*/ 	.word	index@(_ZN2at6native16triu_tril_kernelIllLb0ELi1ELb0EEEvNS_4cuda6detail10TensorInfoIT_T0_EENS4_IKS5_S6_EEllS6_)
        /*17a8*/ 	.word	0x00000000


	//----- nvinfo : EIATTR_MIN_STACK_SIZE
	.align		4
.L_1037:
        /*17ac*/ 	.byte	0x04, 0x12
        /*17ae*/ 	.short	(.L_1039 - .L_1038)
	.align		4
.L_1038:
        /*17b0*/ 	.word	index@(_ZN2at6native16triu_tril_kernelIllLb0ELi1ELb1EEEvNS_4cuda6detail10TensorInfoIT_T0_EENS4_IKS5_S6_EEllS6_)
        /*17b4*/ 	.word	0x00000000


	//----- nvinfo : EIATTR_MIN_STACK_SIZE
	.align		4
.L_1039:
        /*17b8*/ 	.byte	0x04, 0x12
        /*17ba*/ 	.short	(.L_1041 - .L_1040)
	.align		4
.L_1040:
        /*17bc*/ 	.word	index@(_ZN2at6native16triu_tril_kernelIliLb0ELi1ELb0EEEvNS_4cuda6detail10TensorInfoIT_T0_EENS4_IKS5_S6_EEllS6_)
        /*17c0*/ 	.word	0x00000000


	//----- nvinfo : EIATTR_MIN_STACK_SIZE
	.align		4
.L_1041:
        /*17c4*/ 	.byte	0x04, 0x12
        /*17c6*/ 	.short	(.L_1043 - .L_1042)
	.align		4
.L_1042:
        /*17c8*/ 	.word	index@(_ZN2at6native16triu_tril_kernelIliLb0ELi1ELb1EEEvNS_4cuda6detail10TensorInfoIT_T0_EENS4_IKS5_S6_EEllS6_)
        /*17cc*/ 	.word	0x00000000


	//----- nvinfo : EIATTR_MIN_STACK_SIZE
	.align		4
.L_1043:
        /*17d0*/ 	.byte	0x04, 0x12
        /*17d2*/ 	.short	(.L_1045 - .L_1044)
	.align		4
.L_1044:
        /*17d4*/ 	.word	index@(_ZN2at6native16triu_tril_kernelIilLb0ELi2ELb0EEEvNS_4cuda6detail10TensorInfoIT_T0_EENS4_IKS5_S6_EEllS6_)
        /*17d8*/ 	.word	0x00000000


	//----- nvinfo : EIATTR_MIN_STACK_SIZE
	.align		4
.L_1045:
        /*17dc*/ 	.byte	0x04, 0x12
        /*17de*/ 	.short	(.L_1047 - .L_1046)
	.align		4
.L_1046:
        /*17e0*/ 	.word	index@(_ZN2at6native16triu_tril_kernelIilLb0ELi2ELb1EEEvNS_4cuda6detail10TensorInfoIT_T0_EENS4_IKS5_S6_EEllS6_)
        /*17e4*/ 	.word	0x00000000


	//----- nvinfo : EIATTR_MIN_STACK_SIZE
	.align		4
.L_1047:
        /*17e8*/ 	.byte	0x04, 0x12
        /*17ea*/ 	.short	(.L_1049 - .L_1048)
	.align		4
.L_1048:
        /*17ec*/ 	.word	index@(_ZN2at6native16triu_tril_kernelIiiLb0ELi2ELb0EEEvNS_4cuda6detail10TensorInfoIT_T0_EENS4_IKS5_S6_EEllS6_)
        /*17f0*/ 	.word	0x00000000


	//----- nvinfo : EIATTR_MIN_STACK_SIZE
	.align		4
.L_1049:
        /*17f4*/ 	.byte	0x04, 0x12
        /*17f6*/ 	.short	(.L_1051 - .L_1050)
	.align		4
.L_1050:
        /*17f8*/ 	.word	index@(_ZN2at6native16triu_tril_kernelIiiLb0ELi2ELb1EEEvNS_4cuda6detail10TensorInfoIT_T0_EENS4_IKS5_S6_EEllS6_)
        /*17fc*/ 	.word	0x00000000


	//----- nvinfo : EIATTR_MIN_STACK_SIZE
	.align		4
.L_1051:
        /*1800*/ 	.byte	0x04, 0x12
        /*1802*/ 	.short	(.L_1053 - .L_1052)
	.align		4
.L_1052:
        /*1804*/ 	.word	index@(_ZN2at6native16triu_tril_kernelIalLb0ELi8ELb0EEEvNS_4cuda6detail10TensorInfoIT_T0_EENS4_IKS5_S6_EEllS6_)
        /*1808*/ 	.word	0x00000000


	//----- nvinfo : EIATTR_MIN_STACK_SIZE
	.align		4
.L_1053:
        /*180c*/ 	.byte	0x04, 0x12
        /*180e*/ 	.short	(.L_1055 - .L_1054)
	.align		4
.L_1054:
        /*1810*/ 	.word	index@(_ZN2at6native16triu_tril_kernelIalLb0ELi8ELb1EEEvNS_4cuda6detail10TensorInfoIT_T0_EENS4_IKS5_S6_EEllS6_)
        /*1814*/ 	.word	0x00000000


	//----- nvinfo : EIATTR_MIN_STACK_SIZE
	.align		4
.L_1055:
        /*1818*/ 	.byte	0x04, 0x12
        /*181a*/ 	.short	(.L_1057 - .L_1056)
	.align		4
.L_1056:
        /*181c*/ 	.word	index@(_ZN2at6native16triu_tril_kernelIaiLb0ELi8ELb0EEEvNS_4cuda6detail10TensorInfoIT_T0_EENS4_IKS5_S6_EEllS6_)
        /*1820*/ 	.word	0x00000000


	//----- nvinfo : EIATTR_MIN_STACK_SIZE
	.align		4
.L_1057:
        /*1824*/ 	.byte	0x04, 0x12
        /*1826*/ 	.short	(.L_1059 - .L_1058)
	.align		4
.L_1058:
        /*1828*/ 	.word	index@(_ZN2at6native16triu_tril_kernelIaiLb0ELi8ELb1EEEvNS_4cuda6detail10TensorInfoIT_T0_EENS4_IKS5_S6_EEllS6_)
        /*182c*/ 	.word	0x00000000


	//----- nvinfo : EIATTR_MIN_STACK_SIZE
	.align		4
.L_1059:
        /*1830*/ 	.byte	0x04, 0x12
        /*1832*/ 	.short	(.L_1061 - .L_1060)
	.align		4
.L_1060:
        /*1834*/ 	.word	index@(_ZN2at6native16triu_tril_kernelIhlLb0ELi8ELb0EEEvNS_4cuda6detail10TensorInfoIT_T0_EENS4_IKS5_S6_EEllS6_)
        /*1838*/ 	.word	0x00000000


	//----- nvinfo : EIATTR_MIN_STACK_SIZE
	.align		4
.L_1061:
        /*183c*/ 	.byte	0x04, 0x12
        /*183e*/ 	.short	(.L_1063 - .L_1062)
	.align		4
.L_1062:
        /*1840*/ 	.word	index@(_ZN2at6native16triu_tril_kernelIhlLb0ELi8ELb1EEEvNS_4cuda6detail10TensorInfoIT_T0_EENS4_IKS5_S6_EEllS6_)
        /*1844*/ 	.word	0x00000000


	//----- nvinfo : EIATTR_MIN_STACK_SIZE
	.align		4
.L_1063:
        /*1848*/ 	.byte	0x04, 0x12
        /*184a*/ 	.short	(.L_1065 - .L_1064)
	.align		4
.L_1064:
        /*184c*/ 	.word	index@(_ZN2at6native16triu_tril_kernelIhiLb0ELi8ELb0EEEvNS_4cuda6detail10TensorInfoIT_T0_EENS4_IKS5_S6_EEllS6_)
        /*1850*/ 	.word	0x00000000


	//----- nvinfo : EIATTR_MIN_STACK_SIZE
	.align		4
.L_1065:
        /*1854*/ 	.byte	0x04, 0x12
        /*1856*/ 	.short	(.L_1067 - .L_1066)
	.align		4
.L_1066:
        /*1858*/ 	.word	index@(_ZN2at6native16triu_tril_kernelIhiLb0ELi8ELb1EEEvNS_4cuda6detail10TensorInfoIT_T0_EENS4_IKS5_S6_EEllS6_)
        /*185c*/ 	.word	0x00000000
.L_1067:


//--------------------- .nv.compat                --------------------------
	.section	.nv.compat,"",@"SHT_CUDA_COMPAT_INFO"
	.align	4
        /*0000*/ 	.byte	0x02, 0x09, 0x01, 0x00, 0x02, 0x02, 0x01, 0x00, 0x02, 0x05, 0x05, 0x00, 0x03, 0x07, 0x01, 0x01
        /*0010*/ 	.byte	0x02, 0x03, 0x00, 0x00, 0x02, 0x06, 0x01, 0x00, 0x04, 0x0b, 0x08, 0x00, 0x09, 0x00, 0x00, 0x00
        /*0020*/ 	.byte	0x00, 0x00, 0x00, 0x00


//--------------------- .nv.info._ZN2at6native16triu_tril_kernelIblLb1ELi8ELb0EEEvNS_4cuda6detail10TensorInfoIT_T0_EENS4_IKS5_S6_EEllS6_ --------------------------
	.section	.nv.info._ZN2at6native16triu_tril_kernelIblLb1ELi8ELb0EEEvNS_4cuda6detail10TensorInfoIT_T0_EENS4_IKS5_S6_EEllS6_,"",@"SHT_CUDA_INFO"
	.sectionflags	@""
	.align	4


	//----- nvinfo : EIATTR_CUDA_API_VERSION
	.align		4
        /*0000*/ 	.byte	0x04, 0x37
        /*0002*/ 	.short	(.L_1069 - .L_1068)
.L_1068:
        /*0004*/ 	.word	0x00000082


	//----- nvinfo : EIATTR_KPARAM_INFO
	.align		4
.L_1069:
        /*0008*/ 	.byte	0x04, 0x17
        /*000a*/ 	.short	(.L_1071 - .L_1070)
.L_1070:
        /*000c*/ 	.word	0x00000000
        /*0010*/ 	.short	0x0004
        /*0012*/ 	.short	0x0350
        /*0014*/ 	.byte	0x00, 0xf0, 0x21, 0x00


	//----- nvinfo : EIATTR_KPARAM_INFO
	.align		4
.L_1071:
        /*0018*/ 	.byte	0x04, 0x17
        /*001a*/ 	.short	(.L_1073 - .L_1072)
.L_1072:
        /*001c*/ 	.word	0x00000000
        /*0020*/ 	.short	0x0003
        /*0022*/ 	.short	0x0348
        /*0024*/ 	.byte	0x00, 0xf0, 0x21, 0x00


	//----- nvinfo : EIATTR_KPARAM_INFO
	.align		4
.L_1073:
        /*0028*/ 	.byte	0x04, 0x17
        /*002a*/ 	.short	(.L_1075 - .L_1074)
.L_1074:
        /*002c*/ 	.word	0x00000000
        /*0030*/ 	.short	0x0002
        /*0032*/ 	.short	0x0340
        /*0034*/ 	.byte	0x00, 0xf0, 0x21, 0x00


	//----- nvinfo : EIATTR_KPARAM_INFO
	.align		4
.L_1075:
        /*0038*/ 	.byte	0x04, 0x17
        /*003a*/ 	.short	(.L_1077 - .L_1076)
.L_1076:
        /*003c*/ 	.word	0x00000000
        /*0040*/ 	.short	0x0001
        /*0042*/ 	.short	0x01a0
        /*0044*/ 	.byte	0x00, 0xf0, 0x81, 0x06


	//----- nvinfo : EIATTR_KPARAM_INFO
	.align		4
.L_1077:
        /*0048*/ 	.byte	0x04, 0x17
        /*004a*/ 	.short	(.L_1079 - .L_1078)
.L_1078:
        /*004c*/ 	.word	0x00000000
        /*0050*/ 	.short	0x0000
        /*0052*/ 	.short	0x0000
        /*0054*/ 	.byte	0x00, 0xf0, 0x81, 0x06


	//----- nvinfo : EIATTR_SPARSE_MMA_MASK
	.align		4
.L_1079:
        /*0058*/ 	.byte	0x03, 0x50
        /*005a*/ 	.short	0x0000


	//----- nvinfo : EIATTR_MAXREG_COUNT
	.align		4
        /*005c*/ 	.byte	0x03, 0x1b
        /*005e*/ 	.short	0x00ff


	//----- nvinfo : EIATTR_MERCURY_ISA_VERSION
	.align		4
        /*0060*/ 	.byte	0x03, 0x5f
        /*0062*/ 	.short	0x0101


	//----- nvinfo : EIATTR_VRC_CTA_INIT_COUNT
	.align		4
        /*0064*/ 	.byte	0x02, 0x4a
	.zero		1
	.zero		1


	//----- nvinfo : EIATTR_EXIT_INSTR_OFFSETS
	.align		4
        /*0068*/ 	.byte	0x04, 0x1c
        /*006a*/ 	.short	(.L_1081 - .L_1080)


	//   ....[0]....
.L_1080:
        /*006c*/ 	.word	0x000000b0


	//   ....[1]....
        /*0070*/ 	.word	0x00004ec0


	//   ....[2]....
        /*0074*/ 	.word	0x00004f50


	//   ....[3]....
        /*0078*/ 	.word	0x00004fe0


	//   ....[4]....
        /*007c*/ 	.word	0x00005060


	//   ....[5]....
        /*0080*/ 	.word	0x000050f0


	//   ....[6]....
        /*0084*/ 	.word	0x00005170


	//   ....[7]....
        /*0088*/ 	.word	0x00005200


	//   ....[8]....
        /*008c*/ 	.word	0x00005290


	//   ....[9]....
        /*0090*/ 	.word	0x000052e0


	//----- nvinfo : EIATTR_MAX_THREADS
	.align		4
.L_1081:
        /*0094*/ 	.byte	0x04, 0x05
        /*0096*/ 	.short	(.L_1083 - .L_1082)
.L_1082:
        /*0098*/ 	.word	0x00000080
        /*009c*/ 	.word	0x00000001
        /*00a0*/ 	.word	0x00000001


	//----- nvinfo : EIATTR_CRS_STACK_SIZE
	.align		4
.L_1083:
        /*00a4*/ 	.byte	0x04, 0x1e
        /*00a6*/ 	.short	(.L_1085 - .L_1084)
.L_1084:
        /*00a8*/ 	.word	0x00000000


	//----- nvinfo : EIATTR_CBANK_PARAM_SIZE
	.align		4
.L_1085:
        /*00ac*/ 	.byte	0x03, 0x19
        /*00ae*/ 	.short	0x0358


	//----- nvinfo : EIATTR_PARAM_CBANK
	.align		4
        /*00b0*/ 	.byte	0x04, 0x0a
        /*00b2*/ 	.short	(.L_1087 - .L_1086)
	.align		4
.L_1086:
        /*00b4*/ 	.word	index@(.nv.constant0._ZN2at6native16triu_tril_kernelIblLb1ELi8ELb0EEEvNS_4cuda6detail10TensorInfoIT_T0_EENS4_IKS5_S6_EEllS6_)
        /*00b8*/ 	.short	0x0380
        /*00ba*/ 	.short	0x0358


	//----- nvinfo : EIATTR_SW_WAR
	.align		4
.L_1087:
        /*00bc*/ 	.byte	0x04, 0x36
        /*00be*/ 	.short	(.L_1089 - .L_1088)
.L_1088:
        /*00c0*/ 	.word	0x00000008
.L_1089:


//--------------------- .nv.info._ZN2at6native16triu_tril_kernelIblLb1ELi8ELb1EEEvNS_4cuda6detail10TensorInfoIT_T0_EENS4_IKS5_S6_EEllS6_ --------------------------
	.section	.nv.info._ZN2at6native16triu_tril_kernelIblLb1ELi8ELb1EEEvNS_4cuda6detail10TensorInfoIT_T0_EENS4_IKS5_S6_EEllS6_,"",@"SHT_CUDA_INFO"
	.sectionflags	@""
	.align	4


	//----- nvinfo : EIATTR_CUDA_API_VERSION
	.align		4
        /*0000*/ 	.byte	0x04, 0x37
        /*0002*/ 	.short	(.L_1091 - .L_1090)
.L_1090:
        /*0004*/ 	.word	0x00000082


	//----- nvinfo : EIATTR_KPARAM_INFO
	.align		4
.L_1091:
        /*0008*/ 	.byte	0x04, 0x17
        /*000a*/ 	.short	(.L_1093 - .L_1092)
.L_1092:
        /*000c*/ 	.word	0x00000000
        /*0010*/ 	.short	0x0004
        /*0012*/ 	.short	0x0350
        /*0014*/ 	.byte	0x00, 0xf0, 0x21, 0x00


	//----- nvinfo : EIATTR_KPARAM_INFO
	.align		4
.L_1093:
        /*0018*/ 	.byte	0x04, 0x17
        /*001a*/ 	.short	(.L_1095 - .L_1094)
.L_1094:
        /*001c*/ 	.word	0x00000000
        /*0020*/ 	.short	0x0003
        /*0022*/ 	.short	0x0348
        /*0024*/ 	.byte	0x00, 0xf0, 0x21, 0x00


	//----- nvinfo : EIATTR_KPARAM_INFO
	.align		4
.L_1095:
        /*0028*/ 	.byte	0x04, 0x17
        /*002a*/ 	.short	(.L_1097 - .L_1096)
.L_1096:
        /*002c*/ 	.word	0x00000000
        /*0030*/ 	.short	0x0002
        /*0032*/ 	.short	0x0340
        /*0034*/ 	.byte	0x00, 0xf0, 0x21, 0x00


	//----- nvinfo : EIATTR_KPARAM_INFO
	.align		4
.L_1097:
        /*0038*/ 	.byte	0x04, 0x17
        /*003a*/ 	.short	(.L_1099 - .L_1098)
.L_1098:
        /*003c*/ 	.word	0x00000000
        /*0040*/ 	.short	0x0001
        /*0042*/ 	.short	0x01a0
        /*0044*/ 	.byte	0x00, 0xf0, 0x81, 0x06


	//----- nvinfo : EIATTR_KPARAM_INFO
	.align		4
.L_1099:
        /*0048*/ 	.byte	0x04, 0x17
        /*004a*/ 	.short	(.L_1101 - .L_1100)
.L_1100:
        /*004c*/ 	.word	0x00000000
        /*0050*/ 	.short	0x0000
        /*0052*/ 	.short	0x0000
        /*0054*/ 	.byte	0x00, 0xf0, 0x81, 0x06


	//----- nvinfo : EIATTR_SPARSE_MMA_MASK
	.align		4
.L_1101:
        /*0058*/ 	.byte	0x03, 0x50
        /*005a*/ 	.short	0x0000


	//----- nvinfo : EIATTR_MAXREG_COUNT
	.align		4
        /*005c*/ 	.byte	0x03, 0x1b
        /*005e*/ 	.short	0x00ff


	//----- nvinfo : EIATTR_MERCURY_ISA_VERSION
	.align		4
        /*0060*/ 	.byte	0x03, 0x5f
        /*0062*/ 	.short	0x0101


	//----- nvinfo : EIATTR_VRC_CTA_INIT_COUNT
	.align		4
        /*0064*/ 	.byte	0x02, 0x4a
	.zero		1
	.zero		1


	//----- nvinfo : EIATTR_EXIT_INSTR_OFFSETS
	.align		4
        /*0068*/ 	.byte	0x04, 0x1c
        /*006a*/ 	.short	(.L_1103 - .L_1102)


	//   ....[0]....
.L_1102:
        /*006c*/ 	.word	0x000000b0


	//   ....[1]....
        /*0070*/ 	.word	0x00000610


	//   ....[2]....
        /*0074*/ 	.word	0x00003c90


	//   ....[3]....
        /*0078*/ 	.word	0x00003d30


	//   ....[4]....
        /*007c*/ 	.word	0x00003e10


	//   ....[5]....
        /*0080*/ 	.word	0x00003ee0


	//   ....[6]....
        /*0084*/ 	.word	0x00003fc0


	//   ....[7]....
        /*0088*/ 	.word	0x00004090


	//   ....[8]....
        /*008c*/ 	.word	0x00004170


	//   ....[9]....
        /*0090*/ 	.word	0x00004290


	//   ....[10]....
        /*0094*/ 	.word	0x000042f0


	//----- nvinfo : EIATTR_MAX_THREADS
	.align		4
.L_1103:
        /*0098*/ 	.byte	0x04, 0x05
        /*009a*/ 	.short	(.L_1105 - .L_1104)
.L_1104:
        /*009c*/ 	.word	0x00000080
        /*00a0*/ 	.word	0x00000001
        /*00a4*/ 	.word	0x00000001


	//----- nvinfo : EIATTR_CRS_STACK_SIZE
	.align		4
.L_1105:
        /*00a8*/ 	.byte	0x04, 0x1e
        /*00aa*/ 	.short	(.L_1107 - .L_1106)
.L_1106:
        /*00ac*/ 	.word	0x00000000


	//----- nvinfo : EIATTR_CBANK_PARAM_SIZE
	.align		4
.L_1107:
        /*00b0*/ 	.byte	0x03, 0x19
        /*00b2*/ 	.short	0x0358


	//----- nvinfo : EIATTR_PARAM_CBANK
	.align		4
        /*00b4*/ 	.byte	0x04, 0x0a
        /*00b6*/ 	.short	(.L_1109 - .L_1108)
	.align		4
.L_1108:
        /*00b8*/ 	.word	index@(.nv.constant0._ZN2at6native16triu_tril_kernelIblLb1ELi8ELb1EEEvNS_4cuda6detail10TensorInfoIT_T0_EENS4_IKS5_S6_EEllS6_)
        /*00bc*/ 	.short	0x0380
        /*00be*/ 	.short	0x0358


	//----- nvinfo : EIATTR_SW_WAR
	.align		4
.L_1109:
        /*00c0*/ 	.byte	0x04, 0x36
        /*00c2*/ 	.short	(.L_1111 - .L_1110)
.L_1110:
        /*00c4*/ 	.word	0x00000008
.L_1111:


//--------------------- .nv.info._ZN2at6native16triu_tril_kernelIbiLb1ELi8ELb0EEEvNS_4cuda6detail10TensorInfoIT_T0_EENS4_IKS5_S6_EEllS6_ --------------------------
	.section	.nv.info._ZN2at6native16triu_tril_kernelIbiLb1ELi8ELb0EEEvNS_4cuda6detail10TensorInfoIT_T0_EENS4_IKS5_S6_EEllS6_,"",@"SHT_CUDA_INFO"
	.sectionflags	@""
	.align	4


	//----- nvinfo : EIATTR_CUDA_API_VERSION
	.align		4
        /*0000*/ 	.byte	0x04, 0x37
        /*0002*/ 	.short	(.L_1113 - .L_1112)
.L_1112:
        /*0004*/ 	.word	0x00000082


	//----- nvinfo : EIATTR_KPARAM_INFO
	.align		4
.L_1113:
        /*0008*/ 	.byte	0x04, 0x17
        /*000a*/ 	.short	(.L_1115 - .L_1114)
.L_1114:
        /*000c*/ 	.word	0x00000000
        /*0010*/ 	.short	0x0004
        /*0012*/ 	.short	0x01c0
        /*0014*/ 	.byte	0x00, 0xf0, 0x11, 0x00


	//----- nvinfo : EIATTR_KPARAM_INFO
	.align		4
.L_1115:
        /*0018*/ 	.byte	0x04, 0x17
        /*001a*/ 	.short	(.L_1117 - .L_1116)
.L_1116:
        /*001c*/ 	.word	0x00000000
        /*0020*/ 	.short	0x0003
        /*0022*/ 	.short	0x01b8
        /*0024*/ 	.byte	0x00, 0xf0, 0x21, 0x00


	//----- nvinfo : EIATTR_KPARAM_INFO
	.align		4
.L_1117:
        /*0028*/ 	.byte	0x04, 0x17
        /*002a*/ 	.short	(.L_1119 - .L_1118)
.L_1118:
        /*002c*/ 	.word	0x00000000
        /*0030*/ 	.short	0x0002
        /*0032*/ 	.short	0x01b0
        /*0034*/ 	.byte	0x00, 0xf0, 0x21, 0x00


	//----- nvinfo : EIATTR_KPARAM_INFO
	.align		4
.L_1119:
        /*0038*/ 	.byte	0x04, 0x17
        /*003a*/ 	.short	(.L_1121 - .L_1120)
.L_1120:
        /*003c*/ 	.word	0x00000000
        /*0040*/ 	.short	0x0001
        /*0042*/ 	.short	0x00d8
        /*0044*/ 	.byte	0x00, 0xf0, 0x61, 0x03


	//----- nvinfo : EIATTR_KPARAM_INFO
	.align		4
.L_1121:
        /*0048*/ 	.byte	0x04, 0x17
        /*004a*/ 	.short	(.L_1123 - .L_1122)
.L_1122:
        /*004c*/ 	.word	0x00000000
        /*0050*/ 	.short	0x0000
        /*0052*/ 	.short	0x0000
        /*0054*/ 	.byte	0x00, 0xf0, 0x61, 0x03


	//----- nvinfo : EIATTR_SPARSE_MMA_MASK
	.align		4
.L_1123:
        /*0058*/ 	.byte	0x03, 0x50
        /*005a*/ 	.short	0x0000


	//----- nvinfo : EIATTR_MAXREG_COUNT
	.align		4
        /*005c*/ 	.byte	0x03, 0x1b
        /*005e*/ 	.short	0x00ff


	//----- nvinfo : EIATTR_MERCURY_ISA_VERSION
	.align		4
        /*0060*/ 	.byte	0x03, 0x5f
        /*0062*/ 	.short	0x0101


	//----- nvinfo : EIATTR_VRC_CTA_INIT_COUNT
	.align		4
        /*0064*/ 	.byte	0x02, 0x4a
	.zero		1
	.zero		1


	//----- nvinfo : EIATTR_EXIT_INSTR_OFFSETS
	.align		4
        /*0068*/ 	.byte	0x04, 0x1c
        /*006a*/ 	.short	(.L_1125 - .L_1124)


	//   ....[0]....
.L_1124:
        /*006c*/ 	.word	0x000000b0


	//   ....[1]....
        /*0070*/ 	.word	0x00003bb0


	//   ....[2]....
        /*0074*/ 	.word	0x00003c10


	//   ....[3]....
        /*0078*/ 	.word	0x00003c70


	//   ....[4]....
        /*007c*/ 	.word	0x00003cd0


	//   ....[5]....
        /*0080*/ 	.word	0x00003d30


	//   ....[6]....
        /*0084*/ 	.word	0x00003d90


	//   ....[7]....
        /*0088*/ 	.word	0x00003df0


	//   ....[8]....
        /*008c*/ 	.word	0x00003e50


	//   ....[9]....
        /*0090*/ 	.word	0x00003ea0


	//----- nvinfo : EIATTR_MAX_THREADS
	.align		4
.L_1125:
        /*0094*/ 	.byte	0x04, 0x05
        /*0096*/ 	.short	(.L_1127 - .L_1126)
.L_1126:
        /*0098*/ 	.word	0x00000080
        /*009c*/ 	.word	0x00000001
        /*00a0*/ 	.word	0x00000001


	//----- nvinfo : EIATTR_CRS_STACK_SIZE
	.align		4
.L_1127:
        /*00a4*/ 	.byte	0x04, 0x1e
        /*00a6*/ 	.short	(.L_1129 - .L_1128)
.L_1128:
        /*00a8*/ 	.word	0x00000000


	//----- nvinfo : EIATTR_CBANK_PARAM_SIZE
	.align		4
.L_1129:
        /*00ac*/ 	.byte	0x03, 0x19
        /*00ae*/ 	.short	0x01c4


	//----- nvinfo : EIATTR_PARAM_CBANK
	.align		4
        /*00b0*/ 	.byte	0x04, 0x0a
        /*00b2*/ 	.short	(.L_1131 - .L_1130)
	.align		4
.L_1130:
        /*00b4*/ 	.word	index@(.nv.constant0._ZN2at6native16triu_tril_kernelIbiLb1ELi8ELb0EEEvNS_4cuda6detail10TensorInfoIT_T0_EENS4_IKS5_S6_EEllS6_)
        /*00b8*/ 	.short	0x0380
        /*00ba*/ 	.short	0x01c4


	//----- nvinfo : EIATTR_SW_WAR
	.align		4
.L_1131:
        /*00bc*/ 	.byte	0x04, 0x36
        /*00be*/ 	.short	(.L_1133 - .L_1132)
.L_1132:
        /*00c0*/ 	.word	0x00000008
.L_1133:


//--------------------- .nv.info._ZN2at6native16triu_tril_kernelIbiLb1ELi8ELb1EEEvNS_4cuda6detail10TensorInfoIT_T0_EENS4_IKS5_S6_EEllS6_ --------------------------
	.section	.nv.info._ZN2at6native16triu_tril_kernelIbiLb1ELi8ELb1EEEvNS_4cuda6detail10TensorInfoIT_T0_EENS4_IKS5_S6_EEllS6_,"",@"SHT_CUDA_INFO"
	.sectionflags	@""
	.align	4


	//----- nvinfo : EIATTR_CUDA_API_VERSION
	.align		4
        /*0000*/ 	.byte	0x04, 0x37
        /*0002*/ 	.short	(.L_1135 - .L_1134)
.L_1134:
        /*0004*/ 	.word	0x00000082


	//----- nvinfo : EIATTR_KPARAM_INFO
	.align		4
.L_1135:
        /*0008*/ 	.byte	0x04, 0x17
        /*000a*/ 	.short	(.L_1137 - .L_1136)
.L_1136:
        /*000c*/ 	.word	0x00000000
        /*0010*/ 	.short	0x0004
        /*0012*/ 	.short	0x01c0
        /*0014*/ 	.byte	0x00, 0xf0, 0x11, 0x00


	//----- nvinfo : EIATTR_KPARAM_INFO
	.align		4
.L_1137:
        /*0018*/ 	.byte	0x04, 0x17
        /*001a*/ 	.short	(.L_1139 - .L_1138)
.L_1138:
        /*001c*/ 	.word	0x00000000
        /*0020*/ 	.short	0x0003
        /*0022*/ 	.short	0x01b8
        /*0024*/ 	.byte	0x00, 0xf0, 0x21, 0x00


	//----- nvinfo : EIATTR_KPARAM_INFO
	.align		4
.L_1139:
        /*0028*/ 	.byte	0x04, 0x17
        /*002a*/ 	.short	(.L_1141 - .L_1140)
.L_1140:
        /*002c*/ 	.word	0x00000000
        /*0030*/ 	.short	0x0002
        /*0032*/ 	.short	0x01b0
        /*0034*/ 	.byte	0x00, 0xf0, 0x21, 0x00


	//----- nvinfo : EIATTR_KPARAM_INFO
	.align		4
.L_1141:
        /*0038*/ 	.byte	0x04, 0x17
        /*003a*/ 	.short	(.L_1143 - .L_1142)
.L_1142:
        /*003c*/ 	.word	0x00000000
        /*0040*/ 	.short	0x0001
        /*0042*/ 	.short	0x00d8
        /*0044*/ 	.byte	0x00, 0xf0, 0x61, 0x03


	//----- nvinfo : EIATTR_KPARAM_INFO
	.align		4
.L_1143:
        /*0048*/ 	.byte	0x04, 0x17
        /*004a*/ 	.short	(.L_1145 - .L_1144)
.L_1144:
        /*004c*/ 	.word	0x00000000
        /*0050*/ 	.short	0x0000
        /*0052*/ 	.short	0x0000
        /*0054*/ 	.byte	0x00, 0xf0, 0x61, 0x03


	//----- nvinfo : EIATTR_SPARSE_MMA_MASK
	.align		4
.L_1145:
        /*0058*/ 	.byte	0x03, 0x50
        /*005a*/ 	.short	0x0000


	//----- nvinfo : EIATTR_MAXREG_COUNT
	.align		4
        /*005c*/ 	.byte	0x03, 0x1b
        /*005e*/ 	.short	0x00ff


	//----- nvinfo : EIATTR_MERCURY_ISA_VERSION
	.align		4
        /*0060*/ 	.byte	0x03, 0x5f
        /*0062*/ 	.short	0x0101


	//----- nvinfo : EIATTR_VRC_CTA_INIT_COUNT
	.align		4
        /*0064*/ 	.byte	0x02, 0x4a
	.zero		1
	.zero		1


	//----- nvinfo : EIATTR_EXIT_INSTR_OFFSETS
	.align		4
        /*0068*/ 	.byte	0x04, 0x1c
        /*006a*/ 	.short	(.L_1147 - .L_1146)


	//   ....[0]....
.L_1146:
        /*006c*/ 	.word	0x000000b0


	//   ....[1]....
        /*0070*/ 	.word	0x00000570


	//   ....[2]....
        /*0074*/ 	.word	0x000032e0


	//   ....[3]....
        /*0078*/ 	.word	0x00003350


	//   ....[4]....
        /*007c*/ 	.word	0x00003410


	//   ....[5]....
        /*0080*/ 	.word	0x000034c0


	//   ....[6]....
        /*0084*/ 	.word	0x00003570


	//   ....[7]....
        /*0088*/ 	.word	0x00003620


	//   ....[8]....
        /*008c*/ 	.word	0x000036d0


	//   ....[9]....
        /*0090*/ 	.word	0x00003780


	//   ....[10]....
        /*0094*/ 	.word	0x000037d0


	//   ....[11]....
        /*0098*/ 	.word	0x00003830


	//----- nvinfo : EIATTR_MAX_THREADS
	.align		4
.L_1147:
        /*009c*/ 	.byte	0x04, 0x05
        /*009e*/ 	.short	(.L_1149 - .L_1148)
.L_1148:
        /*00a0*/ 	.word	0x00000080
        /*00a4*/ 	.word	0x00000001
        /*00a8*/ 	.word	0x00000001


	//----- nvinfo : EIATTR_CRS_STACK_SIZE
	.align		4
.L_1149:
        /*00ac*/ 	.byte	0x04, 0x1e
        /*00ae*/ 	.short	(.L_1151 - .L_1150)
.L_1150:
        /*00b0*/ 	.word	0x00000000


	//----- nvinfo : EIATTR_CBANK_PARAM_SIZE
	.align		4
.L_1151:
        /*00b4*/ 	.byte	0x03, 0x19
        /*00b6*/ 	.short	0x01c4


	//----- nvinfo : EIATTR_PARAM_CBANK
	.align		4
        /*00b8*/ 	.byte	0x04, 0x0a
        /*00ba*/ 	.short	(.L_1153 - .L_1152)
	.align		4
.L_1152:
        /*00bc*/ 	.word	index@(.nv.constant0._ZN2at6native16triu_tril_kernelIbiLb1ELi8ELb1EEEvNS_4cuda6detail10TensorInfoIT_T0_EENS4_IKS5_S6_EEllS6_)
        /*00c0*/ 	.short	0x0380
        /*00c2*/ 	.short	0x01c4


	//----- nvinfo : EIATTR_SW_WAR
	.align		4
.L_1153:
        /*00c4*/ 	.byte	0x04, 0x36
        /*00c6*/ 	.short	(.L_1155 - .L_1154)
.L_1154:
        /*00c8*/ 	.word	0x00000008
.L_1155:


//--------------------- .nv.info._ZN2at6native16triu_tril_kernelIN3c108BFloat16ElLb1ELi4ELb0EEEvNS_4cuda6detail10TensorInfoIT_T0_EENS6_IKS7_S8_EEllS8_ --------------------------
	.section	.nv.info._ZN2at6native16triu_tril_kernelIN3c108BFloat16ElLb1ELi4ELb0EEEvNS_4cuda6detail10TensorInfoIT_T0_EENS6_IKS7_S8_EEllS8_,"",@"SHT_CUDA_INFO"
	.sectionflags	@""
	.align	4


	//----- nvinfo : EIATTR_CUDA_API_VERSION
	.align		4
        /*0000*/ 	.byte	0x04, 0x37
        /*0002*/ 	.short	(.L_1157 - .L_1156)
.L_1156:
        /*0004*/ 	.word	0x00000082


	//----- nvinfo : EIATTR_KPARAM_INFO
	.align		4
.L_1157:
        /*0008*/ 	.byte	0x04, 0x17
        /*000a*/ 	.short	(.L_1159 - .L_1158)
.L_1158:
        /*000c*/ 	.word	0x00000000
        /*0010*/ 	.short	0x0004
        /*0012*/ 	.short	0x0350
        /*0014*/ 	.byte	0x00, 0xf0, 0x21, 0x00


	//----- nvinfo : EIATTR_KPARAM_INFO
	.align		4
.L_1159:
        /*0018*/ 	.byte	0x04, 0x17
        /*001a*/ 	.short	(.L_1161 - .L_1160)
.L_1160:
        /*001c*/ 	.word	0x00000000
        /*0020*/ 	.short	0x0003
        /*0022*/ 	.short	0x0348
        /*0024*/ 	.byte	0x00, 0xf0, 0x21, 0x00


	//----- nvinfo : EIATTR_KPARAM_INFO
	.align		4
.L_1161:
        /*0028*/ 	.byte	0x04, 0x17
        /*002a*/ 	.short	(.L_1163 - .L_1162)
.L_1162:
        /*002c*/ 	.word	0x00000000
        /*0030*/ 	.short	0x0002
        /*0032*/ 	.short	0x0340
        /*0034*/ 	.byte	0x00, 0xf0, 0x21, 0x00


	//----- nvinfo : EIATTR_KPARAM_INFO
	.align		4
.L_1163:
        /*0038*/ 	.byte	0x04, 0x17
        /*003a*/ 	.short	(.L_1165 - .L_1164)
.L_1164:
        /*003c*/ 	.word	0x00000000
        /*0040*/ 	.short	0x0001
        /*0042*/ 	.short	0x01a0
        /*0044*/ 	.byte	0x00, 0xf0, 0x81, 0x06


	//----- nvinfo : EIATTR_KPARAM_INFO
	.align		4
.L_1165:
        /*0048*/ 	.byte	0x04, 0x17
        /*004a*/ 	.short	(.L_1167 - .L_1166)
.L_1166:
        /*004c*/ 	.word	0x00000000
        /*0050*/ 	.short	0x0000
        /*0052*/ 	.short	0x0000
        /*0054*/ 	.byte	0x00, 0xf0, 0x81, 0x06


	//----- nvinfo : EIATTR_SPARSE_MMA_MASK
	.align		4
.L_1167:
        /*0058*/ 	.byte	0x03, 0x50
        /*005a*/ 	.short	0x0000


	//----- nvinfo : EIATTR_MAXREG_COUNT
	.align		4
        /*005c*/ 	.byte	0x03, 0x1b
        /*005e*/ 	.short	0x00ff


	//----- nvinfo : EIATTR_MERCURY_ISA_VERSION
	.align		4
        /*0060*/ 	.byte	0x03, 0x5f
        /*0062*/ 	.short	0x0101


	//----- nvinfo : EIATTR_VRC_CTA_INIT_COUNT
	.align		4
        /*0064*/ 	.byte	0x02, 0x4a
	.zero		1
	.zero		1


	//----- nvinfo : EIATTR_EXIT_INSTR_OFFSETS
	.align		4
        /*0068*/ 	.byte	0x04, 0x1c
        /*006a*/ 	.short	(.L_1169 - .L_1168)


	//   ....[0]....
.L_1168:
        /*006c*/ 	.word	0x000000b0


	//   ....[1]....
        /*0070*/ 	.word	0x000049d0


	//   ....[2]....
        /*0074*/ 	.word	0x00004a60


	//   ....[3]....
        /*0078*/ 	.word	0x00004af0


	//   ....[4]....
        /*007c*/ 	.word	0x00004b70


	//   ....[5]....
        /*0080*/ 	.word	0x00004bc0


	//----- nvinfo : EIATTR_MAX_THREADS
	.align		4
.L_1169:
        /*0084*/ 	.byte	0x04, 0x05
        /*0086*/ 	.short	(.L_1171 - .L_1170)
.L_1170:
        /*0088*/ 	.word	0x00000080
        /*008c*/ 	.word	0x00000001
        /*0090*/ 	.word	0x00000001


	//----- nvinfo : EIATTR_CRS_STACK_SIZE
	.align		4
.L_1171:
        /*0094*/ 	.byte	0x04, 0x1e
        /*0096*/ 	.short	(.L_1173 - .L_1172)
.L_1172:
        /*0098*/ 	.word	0x00000000


	//----- nvinfo : EIATTR_CBANK_PARAM_SIZE
	.align		4
.L_1173:
        /*009c*/ 	.byte	0x03, 0x19
        /*009e*/ 	.short	0x0358


	//----- nvinfo : EIATTR_PARAM_CBANK
	.align		4
        /*00a0*/ 	.byte	0x04, 0x0a
        /*00a2*/ 	.short	(.L_1175 - .L_1174)
	.align		4
.L_1174:
        /*00a4*/ 	.word	index@(.nv.constant0._ZN2at6native16triu_tril_kernelIN3c108BFloat16ElLb1ELi4ELb0EEEvNS_4cuda6detail10TensorInfoIT_T0_EENS6_IKS7_S8_EEllS8_)
        /*00a8*/ 	.short	0x0380
        /*00aa*/ 	.short	0x0358


	//----- nvinfo : EIATTR_SW_WAR
	.align		4
.L_1175:
        /*00ac*/ 	.byte	0x04, 0x36
        /*00ae*/ 	.short	(.L_1177 - .L_1176)
.L_1176:
        /*00b0*/ 	.word	0x00000008
.L_1177:


//--------------------- .nv.info._ZN2at6native16triu_tril_kernelIN3c108BFloat16ElLb1ELi4ELb1EEEvNS_4cuda6detail10TensorInfoIT_T0_EENS6_IKS7_S8_EEllS8_ --------------------------
	.section	.nv.info._ZN2at6native16triu_tril_kernelIN3c108BFloat16ElLb1ELi4ELb1EEEvNS_4cuda6detail10TensorInfoIT_T0_EENS6_IKS7_S8_EEllS8_,"",@"SHT_CUDA_INFO"
	.sectionflags	@""
	.align	4


	//----- nvinfo : EIATTR_CUDA_API_VERSION
	.align		4
        /*0000*/ 	.byte	0x04, 0x37
        /*0002*/ 	.short	(.L_1179 - .L_1178)
.L_1178:
        /*0004*/ 	.word	0x00000082


	//----- nvinfo : EIATTR_KPARAM_INFO
	.align		4
.L_1179:
        /*0008*/ 	.byte	0x04, 0x17
        /*000a*/ 	.short	(.L_1181 - .L_1180)
.L_1180:
        /*000c*/ 	.word	0x00000000
        /*0010*/ 	.short	0x0004
        /*0012*/ 	.short	0x0350
        /*0014*/ 	.byte	0x00, 0xf0, 0x21, 0x00


	//----- nvinfo : EIATTR_KPARAM_INFO
	.align		4
.L_1181:
        /*0018*/ 	.byte	0x04, 0x17
        /*001a*/ 	.short	(.L_1183 - .L_1182)
.L_1182:
        /*001c*/ 	.word	0x00000000
        /*0020*/ 	.short	0x0003
        /*0022*/ 	.short	0x0348
        /*0024*/ 	.byte	0x00, 0xf0, 0x21, 0x00


	//----- nvinfo : EIATTR_KPARAM_INFO
	.align		4
.L_1183:
        /*0028*/ 	.byte	0x04, 0x17
        /*002a*/ 	.short	(.L_1185 - .L_1184)
.L_1184:
        /*002c*/ 	.word	0x00000000
        /*0030*/ 	.short	0x0002
        /*0032*/ 	.short	0x0340
        /*0034*/ 	.byte	0x00, 0xf0, 0x21, 0x00


	//----- nvinfo : EIATTR_KPARAM_INFO
	.align		4
.L_1185:
        /*0038*/ 	.byte	0x04, 0x17
        /*003a*/ 	.short	(.L_1187 - .L_1186)
.L_1186:
        /*003c*/ 	.word	0x00000000
        /*0040*/ 	.short	0x0001
        /*0042*/ 	.short	0x01a0
        /*0044*/ 	.byte	0x00, 0xf0, 0x81, 0x06


	//----- nvinfo : EIATTR_KPARAM_INFO
	.align		4
.L_1187:
        /*0048*/ 	.byte	0x04, 0x17
        /*004a*/ 	.short	(.L_1189 - .L_1188)
.L_1188:
        /*004c*/ 	.word	0x00000000
        /*0050*/ 	.short	0x0000
        /*0052*/ 	.short	0x0000
        /*0054*/ 	.byte	0x00, 0xf0, 0x81, 0x06


	//----- nvinfo : EIATTR_SPARSE_MMA_MASK
	.align		4
.L_1189:
        /*0058*/ 	.byte	0x03, 0x50
        /*005a*/ 	.short	0x0000


	//----- nvinfo : EIATTR_MAXREG_COUNT
	.align		4
        /*005c*/ 	.byte	0x03, 0x1b
        /*005e*/ 	.short	0x00ff


	//----- nvinfo : EIATTR_MERCURY_ISA_VERSION
	.align		4
        /*0060*/ 	.byte	0x03, 0x5f
        /*0062*/ 	.short	0x0101


	//----- nvinfo : EIATTR_VRC_CTA_INIT_COUNT
	.align		4
        /*0064*/ 	.byte	0x02, 0x4a
	.zero		1
	.zero		1


	//----- nvinfo : EIATTR_EXIT_INSTR_OFFSETS
	.align		4
        /*0068*/ 	.byte	0x04, 0x1c
        /*006a*/ 	.short	(.L_1191 - .L_1190)


	//   ....[0]....
.L_1190:
        /*006c*/ 	.word	0x000000b0


	//   ....[1]....
        /*0070*/ 	.word	0x00000610


	//   ....[2]....
        /*0074*/ 	.word	0x00003c90


	//   ....[3]....
        /*0078*/ 	.word	0x00003d30


	//   ....[4]....
        /*007c*/ 	.word	0x00003e10


	//   ....[5]....
        /*0080*/ 	.word	0x00003f20


	//   ....[6]....
        /*0084*/ 	.word	0x00003f80


	//----- nvinfo : EIATTR_MAX_THREADS
	.align		4
.L_1191:
        /*0088*/ 	.byte	0x04, 0x05
        /*008a*/ 	.short	(.L_1193 - .L_1192)
.L_1192:
        /*008c*/ 	.word	0x00000080
        /*0090*/ 	.word	0x00000001
        /*0094*/ 	.word	0x00000001


	//----- nvinfo : EIATTR_CRS_STACK_SIZE
	.align		4
.L_1193:
        /*0098*/ 	.byte	0x04, 0x1e
        /*009a*/ 	.short	(.L_1195 - .L_1194)
.L_1194:
        /*009c*/ 	.word	0x00000000


	//----- nvinfo : EIATTR_CBANK_PARAM_SIZE
	.align		4
.L_1195:
        /*00a0*/ 	.byte	0x03, 0x19
        /*00a2*/ 	.short	0x0358


	//----- nvinfo : EIATTR_PARAM_CBANK
	.align		4
        /*00a4*/ 	.byte	0x04, 0x0a
        /*00a6*/ 	.short	(.L_1197 - .L_1196)
	.align		4
.L_1196:
        /*00a8*/ 	.word	index@(.nv.constant0._ZN2at6native16triu_tril_kernelIN3c108BFloat16ElLb1ELi4ELb1EEEvNS_4cuda6detail10TensorInfoIT_T0_EENS6_IKS7_S8_EEllS8_)
        /*00ac*/ 	.short	0x0380
        /*00ae*/ 	.short	0x0358


	//----- nvinfo : EIATTR_SW_WAR
	.align		4
.L_1197:
        /*00b0*/ 	.byte	0x04, 0x36
        /*00b2*/ 	.short	(.L_1199 - .L_1198)
.L_1198:
        /*00b4*/ 	.word	0x00000008
.L_1199:


//--------------------- .nv.info._ZN2at6native16triu_tril_kernelIN3c108BFloat16EiLb1ELi4ELb0EEEvNS_4cuda6detail10TensorInfoIT_T0_EENS6_IKS7_S8_EEllS8_ --------------------------
	.section	.nv.info._ZN2at6native16triu_tril_kernelIN3c108BFloat16EiLb1ELi4ELb0EEEvNS_4cuda6detail10TensorInfoIT_T0_EENS6_IKS7_S8_EEllS8_,"",@"SHT_CUDA_INFO"
	.sectionflags	@""
	.align	4


	//----- nvinfo : EIATTR_CUDA_API_VERSION
	.align		4
        /*0000*/ 	.byte	0x04, 0x37
        /*0002*/ 	.short	(.L_1201 - .L_1200)
.L_1200:
        /*0004*/ 	.word	0x00000082


	//----- nvinfo : EIATTR_KPARAM_INFO
	.align		4
.L_1201:
        /*0008*/ 	.byte	0x04, 0x17
        /*000a*/ 	.short	(.L_1203 - .L_1202)
.L_1202:
        /*000c*/ 	.word	0x00000000
        /*0010*/ 	.short	0x0004
        /*0012*/ 	.short	0x01c0
        /*0014*/ 	.byte	0x00, 0xf0, 0x11, 0x00


	//----- nvinfo : EIATTR_KPARAM_INFO
	.align		4
.L_1203:
        /*0018*/ 	.byte	0x04, 0x17
        /*001a*/ 	.short	(.L_1205 - .L_1204)
.L_1204:
        /*001c*/ 	.word	0x00000000
        /*0020*/ 	.short	0x0003
        /*0022*/ 	.short	0x01b8
        /*0024*/ 	.byte	0x00, 0xf0, 0x21, 0x00


	//----- nvinfo : EIATTR_KPARAM_INFO
	.align		4
.L_1205:
        /*0028*/ 	.byte	0x04, 0x17
        /*002a*/ 	.short	(.L_1207 - .L_1206)
.L_1206:
        /*002c*/ 	.word	0x00000000
        /*0030*/ 	.short	0x0002
        /*0032*/ 	.short	0x01b0
        /*0034*/ 	.byte	0x00, 0xf0, 0x21, 0x00


	//----- nvinfo : EIATTR_KPARAM_INFO
	.align		4
.L_1207:
        /*0038*/ 	.byte	0x04, 0x17
        /*003a*/ 	.short	(.L_1209 - .L_1208)
.L_1208:
        /*003c*/ 	.word	0x00000000
        /*0040*/ 	.short	0x0001
        /*0042*/ 	.short	0x00d8
        /*0044*/ 	.byte	0x00, 0xf0, 0x61, 0x03


	//----- nvinfo : EIATTR_KPARAM_INFO
	.align		4
.L_1209:
        /*0048*/ 	.byte	0x04, 0x17
        /*004a*/ 	.short	(.L_1211 - .L_1210)
.L_1210:
        /*004c*/ 	.word	0x00000000
        /*0050*/ 	.short	0x0000
        /*0052*/ 	.short	0x0000
        /*0054*/ 	.byte	0x00, 0xf0, 0x61, 0x03


	//----- nvinfo : EIATTR_SPARSE_MMA_MASK
	.align		4
.L_1211:
        /*0058*/ 	.byte	0x03, 0x50
        /*005a*/ 	.short	0x0000


	//----- nvinfo : EIATTR_MAXREG_COUNT
	.align		4
        /*005c*/ 	.byte	0x03, 0x1b
        /*005e*/ 	.short	0x00ff


	//----- nvinfo : EIATTR_MERCURY_ISA_VERSION
	.align		4
        /*0060*/ 	.byte	0x03, 0x5f
        /*0062*/ 	.short	0x0101


	//----- nvinfo : EIATTR_VRC_CTA_INIT_COUNT
	.align		4
        /*0064*/ 	.byte	0x02, 0x4a
	.zero		1
	.zero		1


	//----- nvinfo : EIATTR_EXIT_INSTR_OFFSETS
	.align		4
        /*0068*/ 	.byte	0x04, 0x1c
        /*006a*/ 	.short	(.L_1213 - .L_1212)


	//   ....[0]....
.L_1212:
        /*006c*/ 	.word	0x000000b0


	//   ....[1]....
        /*0070*/ 	.word	0x000036d0


	//   ....[2]....
        /*0074*/ 	.word	0x00003720


	//   ....[3]....
        /*0078*/ 	.word	0x00003770


	//   ....[4]....
        /*007c*/ 	.word	0x000037c0


	//   ....[5]....
        /*0080*/ 	.word	0x00003800


	//----- nvinfo : EIATTR_MAX_THREADS
	.align		4
.L_1213:
        /*0084*/ 	.byte	0x04, 0x05
        /*0086*/ 	.short	(.L_1215 - .L_1214)
.L_1214:
        /*0088*/ 	.word	0x00000080
        /*008c*/ 	.word	0x00000001
        /*0090*/ 	.word	0x00000001


	//----- nvinfo : EIATTR_CRS_STACK_SIZE
	.align		4
.L_1215:
        /*0094*/ 	.byte	0x04, 0x1e
        /*0096*/ 	.short	(.L_1217 - .L_1216)
.L_1216:
        /*0098*/ 	.word	0x00000000


	//----- nvinfo : EIATTR_CBANK_PARAM_SIZE
	.align		4
.L_1217:
        /*009c*/ 	.byte	0x03, 0x19
        /*009e*/ 	.short	0x01c4


	//----- nvinfo : EIATTR_PARAM_CBANK
	.align		4
        /*00a0*/ 	.byte	0x04, 0x0a
        /*00a2*/ 	.short	(.L_1219 - .L_1218)
	.align		4
.L_1218:
        /*00a4*/ 	.word	index@(.nv.constant0._ZN2at6native16triu_tril_kernelIN3c108BFloat16EiLb1ELi4ELb0EEEvNS_4cuda6detail10TensorInfoIT_T0_EENS6_IKS7_S8_EEllS8_)
        /*00a8*/ 	.short	0x0380
        /*00aa*/ 	.short	0x01c4


	//----- nvinfo : EIATTR_SW_WAR
	.align		4
.L_1219:
        /*00ac*/ 	.byte	0x04, 0x36
        /*00ae*/ 	.short	(.L_1221 - .L_1220)
.L_1220:
        /*00b0*/ 	.word	0x00000008
.L_1221:


//--------------------- .nv.info._ZN2at6native16triu_tril_kernelIN3c108BFloat16EiLb1ELi4ELb1EEEvNS_4cuda6detail10TensorInfoIT_T0_EENS6_IKS7_S8_EEllS8_ --------------------------
	.section	.nv.info._ZN2at6native16triu_tril_kernelIN3c108BFloat16EiLb1ELi4ELb1EEEvNS_4cuda6detail10TensorInfoIT_T0_EENS6_IKS7_S8_EEllS8_,"",@"SHT_CUDA_INFO"
	.sectionflags	@""
	.align	4


	//----- nvinfo : EIATTR_CUDA_API_VERSION
	.align		4
        /*0000*/ 	.byte	0x04, 0x37
        /*0002*/ 	.short	(.L_1223 - .L_1222)
.L_1222:
        /*0004*/ 	.word	0x00000082


	//----- nvinfo : EIATTR_KPARAM_INFO
	.align		4
.L_1223:
        /*0008*/ 	.byte	0x04, 0x17
        /*000a*/ 	.short	(.L_1225 - .L_1224)
.L_1224:
        /*000c*/ 	.word	0x00000000
        /*0010*/ 	.short	0x0004
        /*0012*/ 	.short	0x01c0
        /*0014*/ 	.byte	0x00, 0xf0, 0x11, 0x00


	//----- nvinfo : EIATTR_KPARAM_INFO
	.align		4
.L_1225:
        /*0018*/ 	.byte	0x04, 0x17
        /*001a*/ 	.short	(.L_1227 - .L_1226)
.L_1226:
        /*001c*/ 	.word	0x00000000
        /*0020*/ 	.short	0x0003
        /*0022*/ 	.short	0x01b8
        /*0024*/ 	.byte	0x00, 0xf0, 0x21, 0x00


	//----- nvinfo : EIATTR_KPARAM_INFO
	.align		4
.L_1227:
        /*0028*/ 	.byte	0x04, 0x17
        /*002a*/ 	.short	(.L_1229 - .L_1228)
.L_1228:
        /*002c*/ 	.word	0x00000000
        /*0030*/ 	.short	0x0002
        /*0032*/ 	.short	0x01b0
        /*0034*/ 	.byte	0x00, 0xf0, 0x21, 0x00


	//----- nvinfo : EIATTR_KPARAM_INFO
	.align		4
.L_1229:
        /*0038*/ 	.byte	0x04, 0x17
        /*003a*/ 	.short	(.L_1231 - .L_1230)
.L_1230:
        /*003c*/ 	.word	0x00000000
        /*0040*/ 	.short	0x0001
        /*0042*/ 	.short	0x00d8
        /*0044*/ 	.byte	0x00, 0xf0, 0x61, 0x03


	//----- nvinfo : EIATTR_KPARAM_INFO
	.align		4
.L_1231:
        /*0048*/ 	.byte	0x04, 0x17
        /*004a*/ 	.short	(.L_1233 - .L_1232)
.L_1232:
        /*004c*/ 	.word	0x00000000
        /*0050*/ 	.short	0x0000
        /*0052*/ 	.short	0x0000
        /*0054*/ 	.byte	0x00, 0xf0, 0x61, 0x03


	//----- nvinfo : EIATTR_SPARSE_MMA_MASK
	.align		4
.L_1233:
        /*0058*/ 	.byte	0x03, 0x50
        /*005a*/ 	.short	0x0000


	//----- nvinfo : EIATTR_MAXREG_COUNT
	.align		4
        /*005c*/ 	.byte	0x03, 0x1b
        /*005e*/ 	.short	0x00ff


	//----- nvinfo : EIATTR_MERCURY_ISA_VERSION
	.align		4
        /*0060*/ 	.byte	0x03, 0x5f
        /*0062*/ 	.short	0x0101


	//----- nvinfo : EIATTR_VRC_CTA_INIT_COUNT
	.align		4
        /*0064*/ 	.byte	0x02, 0x4a
	.zero		1
	.zero		1


	//----- nvinfo : EIATTR_EXIT_INSTR_OFFSETS
	.align		4
        /*0068*/ 	.byte	0x04, 0x1c
        /*006a*/ 	.short	(.L_1235 - .L_1234)


	//   ....[0]....
.L_1234:
        /*006c*/ 	.word	0x000000b0


	//   ....[1]....
        /*0070*/ 	.word	0x00000570


	//   ....[2]....
        /*0074*/ 	.word	0x000032e0


	//   ....[3]....
        /*0078*/ 	.word	0x00003340


	//   ....[4]....
        /*007c*/ 	.word	0x000033f0


	//   ....[5]....
        /*0080*/ 	.word	0x00003490


	//   ....[6]....
        /*0084*/ 	.word	0x000034e0


	//   ....[7]....
        /*0088*/ 	.word	0x00003530


	//----- nvinfo : EIATTR_MAX_THREADS
	.align		4
.L_1235:
        /*008c*/ 	.byte	0x04, 0x05
        /*008e*/ 	.short	(.L_1237 - .L_1236)
.L_1236:
        /*0090*/ 	.word	0x00000080
        /*0094*/ 	.word	0x00000001
        /*0098*/ 	.word	0x00000001


	//----- nvinfo : EIATTR_CRS_STACK_SIZE
	.align		4
.L_1237:
        /*009c*/ 	.byte	0x04, 0x1e
        /*009e*/ 	.short	(.L_1239 - .L_1238)
.L_1238:
        /*00a0*/ 	.word	0x00000000


	//----- nvinfo : EIATTR_CBANK_PARAM_SIZE
	.align		4
.L_1239:
        /*00a4*/ 	.byte	0x03, 0x19
        /*00a6*/ 	.short	0x01c4


	//----- nvinfo : EIATTR_PARAM_CBANK
	.align		4
        /*00a8*/ 	.byte	0x04, 0x0a
        /*00aa*/ 	.short	(.L_1241 - .L_1240)
	.align		4
.L_1240:
        /*00ac*/ 	.word	index@(.nv.constant0._ZN2at6native16triu_tril_kernelIN3c108BFloat16EiLb1ELi4ELb1EEEvNS_4cuda6detail10TensorInfoIT_T0_EENS6_IKS7_S8_EEllS8_)
        /*00b0*/ 	.short	0x0380
        /*00b2*/ 	.short	0x01c4


	//----- nvinfo : EIATTR_SW_WAR
	.align		4
.L_1241:
        /*00b4*/ 	.byte	0x04, 0x36
        /*00b6*/ 	.short	(.L_1243 - .L_1242)
.L_1242:
        /*00b8*/ 	.word	0x00000008
.L_1243:


//--------------------- .nv.info._ZN2at6native16triu_tril_kernelIN3c104HalfElLb1ELi4ELb0EEEvNS_4cuda6detail10TensorInfoIT_T0_EENS6_IKS7_S8_EEllS8_ --------------------------
	.section	.nv.info._ZN2at6native16triu_tril_kernelIN3c104HalfElLb1ELi4ELb0EEEvNS_4cuda6detail10TensorInfoIT_T0_EENS6_IKS7_S8_EEllS8_,"",@"SHT_CUDA_INFO"
	.sectionflags	@""
	.align	4


	//----- nvinfo : EIATTR_CUDA_API_VERSION
	.align		4
        /*0000*/ 	.byte	0x04, 0x37
        /*0002*/ 	.short	(.L_1245 - .L_1244)
.L_1244:
        /*0004*/ 	.word	0x00000082


	//----- nvinfo : EIATTR_KPARAM_INFO
	.align		4
.L_1245:
        /*0008*/ 	.byte	0x04, 0x17
        /*000a*/ 	.short	(.L_1247 - .L_1246)
.L_1246:
        /*000c*/ 	.word	0x00000000
        /*0010*/ 	.short	0x0004
        /*0012*/ 	.short	0x0350
        /*0014*/ 	.byte	0x00, 0xf0, 0x21, 0x00


	//----- nvinfo : EIATTR_KPARAM_INFO
	.align		4
.L_1247:
        /*0018*/ 	.byte	0x04, 0x17
        /*001a*/ 	.short	(.L_1249 - .L_1248)
.L_1248:
        /*001c*/ 	.word	0x00000000
        /*0020*/ 	.short	0x0003
        /*0022*/ 	.short	0x0348
        /*0024*/ 	.byte	0x00, 0xf0, 0x21, 0x00


	//----- nvinfo : EIATTR_KPARAM_INFO
	.align		4
.L_1249:
        /*0028*/ 	.byte	0x04, 0x17
        /*002a*/ 	.short	(.L_1251 - .L_1250)
.L_1250:
        /*002c*/ 	.word	0x00000000
        /*0030*/ 	.short	0x0002
        /*0032*/ 	.short	0x0340
        /*0034*/ 	.byte	0x00, 0xf0, 0x21, 0x00


	//----- nvinfo : EIATTR_KPARAM_INFO
	.align		4
.L_1251:
        /*0038*/ 	.byte	0x04, 0x17
        /*003a*/ 	.short	(.L_1253 - .L_1252)
.L_1252:
        /*003c*/ 	.word	0x00000000
        /*0040*/ 	.short	0x0001
        /*0042*/ 	.short	0x01a0
        /*0044*/ 	.byte	0x00, 0xf0, 0x81, 0x06


	//----- nvinfo : EIATTR_KPARAM_INFO
	.align		4
.L_1253:
        /*0048*/ 	.byte	0x04, 0x17
        /*004a*/ 	.short	(.L_1255 - .L_1254)
.L_1254:
        /*004c*/ 	.word	0x00000000
        /*0050*/ 	.short	0x0000
        /*0052*/ 	.short	0x0000
        /*0054*/ 	.byte	0x00, 0xf0, 0x81, 0x06


	//----- nvinfo : EIATTR_SPARSE_MMA_MASK
	.align		4
.L_1255:
        /*0058*/ 	.byte	0x03, 0x50
        /*005a*/ 	.short	0x0000


	//----- nvinfo : EIATTR_MAXREG_COUNT
	.align		4
        /*005c*/ 	.byte	0x03, 0x1b
        /*005e*/ 	.short	0x00ff


	//----- nvinfo : EIATTR_MERCURY_ISA_VERSION
	.align		4
        /*0060*/ 	.byte	0x03, 0x5f
        /*0062*/ 	.short	0x0101


	//----- nvinfo : EIATTR_VRC_CTA_INIT_COUNT
	.align		4
        /*0064*/ 	.byte	0x02, 0x4a
	.zero		1
	.zero		1


	//----- nvinfo : EIATTR_EXIT_INSTR_OFFSETS
	.align		4
        /*0068*/ 	.byte	0x04, 0x1c
        /*006a*/ 	.short	(.L_1257 - .L_1256)


	//   ....[0]....
.L_1256:
        /*006c*/ 	.word	0x000000b0


	//   ....[1]....
        /*0070*/ 	.word	0x000049d0


	//   ....[2]....
        /*0074*/ 	.word	0x00004a60


	//   ....[3]....
        /*0078*/ 	.word	0x00004af0


	//   ....[4]....
        /*007c*/ 	.word	0x00004b70


	//   ....[5]....
        /*0080*/ 	.word	0x00004bc0


	//----- nvinfo : EIATTR_MAX_THREADS
	.align		4
.L_1257:
        /*0084*/ 	.byte	0x04, 0x05
        /*0086*/ 	.short	(.L_1259 - .L_1258)
.L_1258:
        /*0088*/ 	.word	0x00000080
        /*008c*/ 	.word	0x00000001
        /*0090*/ 	.word	0x00000001


	//----- nvinfo : EIATTR_CRS_STACK_SIZE
	.align		4
.L_1259:
        /*0094*/ 	.byte	0x04, 0x1e
        /*0096*/ 	.short	(.L_1261 - .L_1260)
.L_1260:
        /*0098*/ 	.word	0x00000000


	//----- nvinfo : EIATTR_CBANK_PARAM_SIZE
	.align		4
.L_1261:
        /*009c*/ 	.byte	0x03, 0x19
        /*009e*/ 	.short	0x0358


	//----- nvinfo : EIATTR_PARAM_CBANK
	.align		4
        /*00a0*/ 	.byte	0x04, 0x0a
        /*00a2*/ 	.short	(.L_1263 - .L_1262)
	.align		4
.L_1262:
        /*00a4*/ 	.word	index@(.nv.constant0._ZN2at6native16triu_tril_kernelIN3c104HalfElLb1ELi4ELb0EEEvNS_4cuda6detail10TensorInfoIT_T0_EENS6_IKS7_S8_EEllS8_)
        /*00a8*/ 	.short	0x0380
        /*00aa*/ 	.short	0x0358


	//----- nvinfo : EIATTR_SW_WAR
	.align		4
.L_1263:
        /*00ac*/ 	.byte	0x04, 0x36
        /*00ae*/ 	.short	(.L_1265 - .L_1264)
.L_1264:
        /*00b0*/ 	.word	0x00000008
.L_1265:


//--------------------- .nv.info._ZN2at6native16triu_tril_kernelIN3c104HalfElLb1ELi4ELb1EEEvNS_4cuda6detail10TensorInfoIT_T0_EENS6_IKS7_S8_EEllS8_ --------------------------
	.section	.nv.info._ZN2at6native16triu_tril_kernelIN3c104HalfElLb1ELi4ELb1EEEvNS_4cuda6detail10TensorInfoIT_T0_EENS6_IKS7_S8_EEllS8_,"",@"SHT_CUDA_INFO"
	.sectionflags	@""
	.align	4


	//----- nvinfo : EIATTR_CUDA_API_VERSION
	.align		4
        /*0000*/ 	.byte	0x04, 0x37
        /*0002*/ 	.short	(.L_1267 - .L_1266)
.L_1266:
        /*0004*/ 	.word	0x00000082


	//----- nvinfo : EIATTR_KPARAM_INFO
	.align		4
.L_1267:
        /*0008*/ 	.byte	0x04, 0x17
        /*000a*/ 	.short	(.L_1269 - .L_1268)
.L_1268:
        /*000c*/ 	.word	0x00000000
        /*0010*/ 	.short	0x0004
        /*0012*/ 	.short	0x0350
        /*0014*/ 	.byte	0x00, 0xf0, 0x21, 0x00


	//----- nvinfo : EIATTR_KPARAM_INFO
	.align		4
.L_1269:
        /*0018*/ 	.byte	0x04, 0x17
        /*001a*/ 	.short	(.L_1271 - .L_1270)
.L_1270:
        /*001c*/ 	.word	0x00000000
        /*0020*/ 	.short	0x0003
        /*0022*/ 	.short	0x0348
        /*0024*/ 	.byte	0x00, 0xf0, 0x21, 0x00


	//----- nvinfo : EIATTR_KPARAM_INFO
	.align		4
.L_1271:
        /*0028*/ 	.byte	0x04, 0x17
        /*002a*/ 	.short	(.L_1273 - .L_1272)
.L_1272:
        /*002c*/ 	.word	0x00000000
        /*0030*/ 	.short	0x0002
        /*0032*/ 	.short	0x0340
        /*0034*/ 	.byte	0x00, 0xf0, 0x21, 0x00


	//----- nvinfo : EIATTR_KPARAM_INFO
	.align		4
.L_1273:
        /*0038*/ 	.byte	0x04, 0x17
        /*003a*/ 	.short	(.L_1275 - .L_1274)
.L_1274:
        /*003c*/ 	.word	0x00000000
        /*0040*/ 	.short	0x0001
        /*0042*/ 	.short	0x01a0
        /*0044*/ 	.byte	0x00, 0xf0, 0x81, 0x06


	//----- nvinfo : EIATTR_KPARAM_INFO
	.align		4
.L_1275:
        /*0048*/ 	.byte	0x04, 0x17
        /*004a*/ 	.short	(.L_1277 - .L_1276)
.L_1276:
        /*004c*/ 	.word	0x00000000
        /*0050*/ 	.short	0x0000
        /*0052*/ 	.short	0x0000
        /*0054*/ 	.byte	0x00, 0xf0, 0x81, 0x06


	//----- nvinfo : EIATTR_SPARSE_MMA_MASK
	.align		4
.L_1277:
        /*0058*/ 	.byte	0x03, 0x50
        /*005a*/ 	.short	0x0000


	//----- nvinfo : EIATTR_MAXREG_COUNT
	.align		4
        /*005c*/ 	.byte	0x03, 0x1b
        /*005e*/ 	.short	0x00ff


	//----- nvinfo : EIATTR_MERCURY_ISA_VERSION
	.align		4
        /*0060*/ 	.byte	0x03, 0x5f
        /*0062*/ 	.short	0x0101


	//----- nvinfo : EIATTR_VRC_CTA_INIT_COUNT
	.align		4
        /*0064*/ 	.byte	0x02, 0x4a
	.zero		1
	.zero		1


	//----- nvinfo : EIATTR_EXIT_INSTR_OFFSETS
	.align		4
        /*0068*/ 	.byte	0x04, 0x1c
        /*006a*/ 	.short	(.L_1279 - .L_1278)


	//   ....[0]....
.L_1278:
        /*006c*/ 	.word	0x000000b0


	//   ....[1]....
        /*0070*/ 	.word	0x00000610


	//   ....[2]....
        /*0074*/ 	.word	0x00003c90


	//   ....[3]....
        /*0078*/ 	.word	0x00003d30


	//   ....[4]....
        /*007c*/ 	.word	0x00003e10


	//   ....[5]....
        /*0080*/ 	.word	0x00003f20


	//   ....[6]....
        /*0084*/ 	.word	0x00003f80


	//----- nvinfo : EIATTR_MAX_THREADS
	.align		4
.L_1279:
        /*0088*/ 	.byte	0x04, 0x05
        /*008a*/ 	.short	(.L_1281 - .L_1280)
.L_1280:
        /*008c*/ 	.word	0x00000080
        /*0090*/ 	.word	0x00000001
        /*0094*/ 	.word	0x00000001


	//----- nvinfo : EIATTR_CRS_STACK_SIZE
	.align		4
.L_1281:
        /*0098*/ 	.byte	0x04, 0x1e
        /*009a*/ 	.short	(.L_1283 - .L_1282)
.L_1282:
        /*009c*/ 	.word	0x00000000


	//----- nvinfo : EIATTR_CBANK_PARAM_SIZE
	.align		4
.L_1283:
        /*00a0*/ 	.byte	0x03, 0x19
        /*00a2*/ 	.short	0x0358


	//----- nvinfo : EIATTR_PARAM_CBANK
	.align		4
        /*00a4*/ 	.byte	0x04, 0x0a
        /*00a6*/ 	.short	(.L_1285 - .L_1284)
	.align		4
.L_1284:
        /*00a8*/ 	.word	index@(.nv.constant0._ZN2at6native16triu_tril_kernelIN3c104HalfElLb1ELi4ELb1EEEvNS_4cuda6detail10TensorInfoIT_T0_EENS6_IKS7_S8_EEllS8_)
        /*00ac*/ 	.short	0x0380
        /*00ae*/ 	.short	0x0358


	//----- nvinfo : EIATTR_SW_WAR
	.align		4
.L_1285:
        /*00b0*/ 	.byte	0x04, 0x36
        /*00b2*/ 	.short	(.L_1287 - .L_1286)
.L_1286:
        /*00b4*/ 	.word	0x00000008
.L_1287:


//--------------------- .nv.info._ZN2at6native16triu_tril_kernelIN3c104HalfEiLb1ELi4ELb0EEEvNS_4cuda6detail10TensorInfoIT_T0_EENS6_IKS7_S8_EEllS8_ --------------------------
	.section	.nv.info._ZN2at6native16triu_tril_kernelIN3c104HalfEiLb1ELi4ELb0EEEvNS_4cuda6detail10TensorInfoIT_T0_EENS6_IKS7_S8_EEllS8_,"",@"SHT_CUDA_INFO"
	.sectionflags	@""
	.align	4


	//----- nvinfo : EIATTR_CUDA_API_VERSION
	.align		4
        /*0000*/ 	.byte	0x04, 0x37
        /*0002*/ 	.short	(.L_1289 - .L_1288)
.L_1288:
        /*0004*/ 	.word	0x00000082


	//----- nvinfo : EIATTR_KPARAM_INFO
	.align		4
.L_1289:
        /*0008*/ 	.byte	0x04, 0x17
        /*000a*/ 	.short	(.L_1291 - .L_1290)
.L_1290:
        /*000c*/ 	.word	0x00000000
        /*0010*/ 	.short	0x0004
        /*0012*/ 	.short	0x01c0
        /*0014*/ 	.byte	0x00, 0xf0, 0x11, 0x00


	//----- nvinfo : EIATTR_KPARAM_INFO
	.align		4
.L_1291:
        /*0018*/ 	.byte	0x04, 0x17
        /*001a*/ 	.short	(.L_1293 - .L_1292)
.L_1292:
        /*001c*/ 	.word	0x00000000
        /*0020*/ 	.short	0x0003
        /*0022*/ 	.short	0x01b8
        /*0024*/ 	.byte	0x00, 0xf0, 0x21, 0x00


	//----- nvinfo : EIATTR_KPARAM_INFO
	.align		4
.L_1293:
        /*0028*/ 	.byte	0x04, 0x17
        /*002a*/ 	.short	(.L_1295 - .L_1294)
.L_1294:
        /*002c*/ 	.word	0x00000000
        /*0030*/ 	.short	0x0002
        /*0032*/ 	.short	0x01b0
        /*0034*/ 	.byte	0x00, 0xf0, 0x21, 0x00


	//----- nvinfo : EIATTR_KPARAM_INFO
	.align		4
.L_1295:
        /*0038*/ 	.byte	0x04, 0x17
        /*003a*/ 	.short	(.L_1297 - .L_1296)
.L_1296:
        /*003c*/ 	.word	0x00000000
        /*0040*/ 	.short	0x0001
        /*0042*/ 	.short	0x00d8
        /*0044*/ 	.byte	0x00, 0xf0, 0x61, 0x03


	//----- nvinfo : EIATTR_KPARAM_INFO
	.align		4
.L_1297:
        /*0048*/ 	.byte	0x04, 0x17
        /*004a*/ 	.short	(.L_1299 - .L_1298)
.L_1298:
        /*004c*/ 	.word	0x00000000
        /*0050*/ 	.short	0x0000
        /*0052*/ 	.short	0x0000
        /*0054*/ 	.byte	0x00, 0xf0, 0x61, 0x03


	//----- nvinfo : EIATTR_SPARSE_MMA_MASK
	.align		4
.L_1299:
        /*0058*/ 	.byte	0x03, 0x50
        /*005a*/ 	.short	0x0000


	//----- nvinfo : EIATTR_MAXREG_COUNT
	.align		4
        /*005c*/ 	.byte	0x03, 0x1b
        /*005e*/ 	.short	0x00ff


	//----- nvinfo : EIATTR_MERCURY_ISA_VERSION
	.align		4
        /*0060*/ 	.byte	0x03, 0x5f
        /*0062*/ 	.short	0x0101


	//----- nvinfo : EIATTR_VRC_CTA_INIT_COUNT
	.align		4
        /*0064*/ 	.byte	0x02, 0x4a
	.zero		1
	.zero		1


	//----- nvinfo : EIATTR_EXIT_INSTR_OFFSETS
	.align		4
        /*0068*/ 	.byte	0x04, 0x1c
        /*006a*/ 	.short	(.L_1301 - .L_1300)


	//   ....[0]....
.L_1300:
        /*006c*/ 	.word	0x000000b0


	//   ....[1]....
        /*0070*/ 	.word	0x000036d0


	//   ....[2]....
        /*0074*/ 	.word	0x00003720


	//   ....[3]....
        /*0078*/ 	.word	0x00003770


	//   ....[4]....
        /*007c*/ 	.word	0x000037c0


	//   ....[5]....
        /*0080*/ 	.word	0x00003800


	//----- nvinfo : EIATTR_MAX_THREADS
	.align		4
.L_1301:
        /*0084*/ 	.byte	0x04, 0x05
        /*0086*/ 	.short	(.L_1303 - .L_1302)
.L_1302:
        /*0088*/ 	.word	0x00000080
        /*008c*/ 	.word	0x00000001
        /*0090*/ 	.word	0x00000001


	//----- nvinfo : EIATTR_CRS_STACK_SIZE
	.align		4
.L_1303:
        /*0094*/ 	.byte	0x04, 0x1e
        /*0096*/ 	.short	(.L_1305 - .L_1304)
.L_1304:
        /*0098*/ 	.word	0x00000000


	//----- nvinfo : EIATTR_CBANK_PARAM_SIZE
	.align		4
.L_1305:
        /*009c*/ 	.byte	0x03, 0x19
        /*009e*/ 	.short	0x01c4


	//----- nvinfo : EIATTR_PARAM_CBANK
	.align		4
        /*00a0*/ 	.byte	0x04, 0x0a
        /*00a2*/ 	.short	(.L_1307 - .L_1306)
	.align		4
.L_1306:
        /*00a4*/ 	.word	index@(.nv.constant0._ZN2at6native16triu_tril_kernelIN3c104HalfEiLb1ELi4ELb0EEEvNS_4cuda6detail10TensorInfoIT_T0_EENS6_IKS7_S8_EEllS8_)
        /*00a8*/ 	.short	0x0380
        /*00aa*/ 	.short	0x01c4


	//----- nvinfo : EIATTR_SW_WAR
	.align		4
.L_1307:
        /*00ac*/ 	.byte	0x04, 0x36
        /*00ae*/ 	.short	(.L_1309 - .L_1308)
.L_1308:
        /*00b0*/ 	.word	0x00000008
.L_1309:


//--------------------- .nv.info._ZN2at6native16triu_tril_kernelIN3c104HalfEiLb1ELi4ELb1EEEvNS_4cuda6detail10TensorInfoIT_T0_EENS6_IKS7_S8_EEllS8_ --------------------------
	.section	.nv.info._ZN2at6native16triu_tril_kernelIN3c104HalfEiLb1ELi4ELb1EEEvNS_4cuda6detail10TensorInfoIT_T0_EENS6_IKS7_S8_EEllS8_,"",@"SHT_CUDA_INFO"
	.sectionflags	@""
	.align	4


	//----- nvinfo : EIATTR_CUDA_API_VERSION
	.align		4
        /*0000*/ 	.byte	0x04, 0x37
        /*0002*/ 	.short	(.L_1311 - .L_1310)
.L_1310:
        /*0004*/ 	.word	0x00000082


	//----- nvinfo : EIATTR_KPARAM_INFO
	.align		4
.L_1311:
        /*0008*/ 	.byte	0x04, 0x17
        /*000a*/ 	.short	(.L_1313 - .L_1312)
.L_1312:
        /*000c*/ 	.word	0x00000000
        /*0010*/ 	.short	0x0004
        /*0012*/ 	.short	0x01c0
        /*0014*/ 	.byte	0x00, 0xf0, 0x11, 0x00


	//----- nvinfo : EIATTR_KPARAM_INFO
	.align		4
.L_1313:
        /*0018*/ 	.byte	0x04, 0x17
        /*001a*/ 	.short	(.L_1315 - .L_1314)
.L_1314:
        /*001c*/ 	.word	0x00000000
        /*0020*/ 	.short	0x0003
        /*0022*/ 	.short	0x01b8
        /*0024*/ 	.byte	0x00, 0xf0, 0x21, 0x00


	//----- nvinfo : EIATTR_KPARAM_INFO
	.align		4
.L_1315:
        /*0028*/ 	.byte	0x04, 0x17
        /*002a*/ 	.short	(.L_1317 - .L_1316)
.L_1316:
        /*002c*/ 	.word	0x00000000
        /*0030*/ 	.short	0x0002
        /*0032*/ 	.short	0x01b0
        /*0034*/ 	.byte	0x00, 0xf0, 0x21, 0x00


	//----- nvinfo : EIATTR_KPARAM_INFO
	.align		4
.L_1317:
        /*0038*/ 	.byte	0x04, 0x17
        /*003a*/ 	.short	(.L_1319 - .L_1318)
.L_1318:
        /*003c*/ 	.word	0x00000000
        /*0040*/ 	.short	0x0001
        /*0042*/ 	.short	0x00d8
        /*0044*/ 	.byte	0x00, 0xf0, 0x61, 0x03


	//----- nvinfo : EIATTR_KPARAM_INFO
	.align		4
.L_1319:
        /*0048*/ 	.byte	0x04, 0x17
        /*004a*/ 	.short	(.L_1321 - .L_1320)
.L_1320:
        /*004c*/ 	.word	0x00000000
        /*0050*/ 	.short	0x0000
        /*0052*/ 	.short	0x0000
        /*0054*/ 	.byte	0x00, 0xf0, 0x61, 0x03


	//----- nvinfo : EIATTR_SPARSE_MMA_MASK
	.align		4
.L_1321:
        /*0058*/ 	.byte	0x03, 0x50
        /*005a*/ 	.short	0x0000


	//----- nvinfo : EIATTR_MAXREG_COUNT
	.align		4
        /*005c*/ 	.byte	0x03, 0x1b
        /*005e*/ 	.short	0x00ff


	//----- nvinfo : EIATTR_MERCURY_ISA_VERSION
	.align		4
        /*0060*/ 	.byte	0x03, 0x5f
        /*0062*/ 	.short	0x0101


	//----- nvinfo : EIATTR_VRC_CTA_INIT_COUNT
	.align		4
        /*0064*/ 	.byte	0x02, 0x4a
	.zero		1
	.zero		1


	//----- nvinfo : EIATTR_EXIT_INSTR_OFFSETS
	.align		4
        /*0068*/ 	.byte	0x04, 0x1c
        /*006a*/ 	.short	(.L_1323 - .L_1322)


	//   ....[0]....
.L_1322:
        /*006c*/ 	.word	0x000000b0


	//   ....[1]....
        /*0070*/ 	.word	0x00000570


	//   ....[2]....
        /*0074*/ 	.word	0x000032e0


	//   ....[3]....
        /*0078*/ 	.word	0x00003340


	//   ....[4]....
        /*007c*/ 	.word	0x000033f0


	//   ....[5]....
        /*0080*/ 	.word	0x00003490


	//   ....[6]....
        /*0084*/ 	.word	0x000034e0


	//   ....[7]....
        /*0088*/ 	.word	0x00003530


	//----- nvinfo : EIATTR_MAX_THREADS
	.align		4
.L_1323:
        /*008c*/ 	.byte	0x04, 0x05
        /*008e*/ 	.short	(.L_1325 - .L_1324)
.L_1324:
        /*0090*/ 	.word	0x00000080
        /*0094*/ 	.word	0x00000001
        /*0098*/ 	.word	0x00000001


	//----- nvinfo : EIATTR_CRS_STACK_SIZE
	.align		4
.L_1325:
        /*009c*/ 	.byte	0x04, 0x1e
        /*009e*/ 	.short	(.L_1327 - .L_1326)
.L_1326:
        /*00a0*/ 	.word	0x00000000


	//----- nvinfo : EIATTR_CBANK_PARAM_SIZE
	.align		4
.L_1327:
        /*00a4*/ 	.byte	0x03, 0x19
        /*00a6*/ 	.short	0x01c4


	//----- nvinfo : EIATTR_PARAM_CBANK
	.align		4
        /*00a8*/ 	.byte	0x04, 0x0a
        /*00aa*/ 	.short	(.L_1329 - .L_1328)
	.align		4
.L_1328:
        /*00ac*/ 	.word	index@(.nv.constant0._ZN2at6native16triu_tril_kernelIN3c104HalfEiLb1ELi4ELb1EEEvNS_4cuda6detail10TensorInfoIT_T0_EENS6_IKS7_S8_EEllS8_)
        /*00b0*/ 	.short	0x0380
        /*00b2*/ 	.short	0x01c4


	//----- nvinfo : EIATTR_SW_WAR
	.align		4
.L_1329:
        /*00b4*/ 	.byte	0x04, 0x36
        /*00b6*/ 	.short	(.L_1331 - .L_1330)
.L_1330:
        /*00b8*/ 	.word	0x00000008
.L_1331:


//--------------------- .nv.info._ZN2at6native16triu_tril_kernelIN3c107complexINS2_4HalfEEElLb1ELi2ELb0EEEvNS_4cuda6detail10TensorInfoIT_T0_EENS8_IKS9_SA_EEllSA_ --------------------------
	.section	.nv.info._ZN2at6native16triu_tril_kernelIN3c107complexINS2_4HalfEEElLb1ELi2ELb0EEEvNS_4cuda6detail10TensorInfoIT_T0_EENS8_IKS9_SA_EEllSA_,"",@"SHT_CUDA_INFO"
	.sectionflags	@""
	.align	4


	//----- nvinfo : EIATTR_CUDA_API_VERSION
	.align		4
        /*0000*/ 	.byte	0x04, 0x37
        /*0002*/ 	.short	(.L_1333 - .L_1332)
.L_1332:
        /*0004*/ 	.word	0x00000082


	//----- nvinfo : EIATTR_KPARAM_INFO
	.align		4
.L_1333:
        /*0008*/ 	.byte	0x04, 0x17
        /*000a*/ 	.short	(.L_1335 - .L_1334)
.L_1334:
        /*000c*/ 	.word	0x00000000
        /*0010*/ 	.short	0x0004
        /*0012*/ 	.short	0x0350
        /*0014*/ 	.byte	0x00, 0xf0, 0x21, 0x00


	//----- nvinfo : EIATTR_KPARAM_INFO
	.align		4
.L_1335:
        /*0018*/ 	.byte	0x04, 0x17
        /*001a*/ 	.short	(.L_1337 - .L_1336)
.L_1336:
        /*001c*/ 	.word	0x00000000
        /*0020*/ 	.short	0x0003
        /*0022*/ 	.short	0x0348
        /*0024*/ 	.byte	0x00, 0xf0, 0x21, 0x00


	//----- nvinfo : EIATTR_KPARAM_INFO
	.align		4
.L_1337:
        /*0028*/ 	.byte	0x04, 0x17
        /*002a*/ 	.short	(.L_1339 - .L_1338)
.L_1338:
        /*002c*/ 	.word	0x00000000
        /*0030*/ 	.short	0x0002
        /*0032*/ 	.short	0x0340
        /*0034*/ 	.byte	0x00, 0xf0, 0x21, 0x00


	//----- nvinfo : EIATTR_KPARAM_INFO
	.align		4
.L_1339:
        /*0038*/ 	.byte	0x04, 0x17
        /*003a*/ 	.short	(.L_1341 - .L_1340)
.L_1340:
        /*003c*/ 	.word	0x00000000
        /*0040*/ 	.short	0x0001
        /*0042*/ 	.short	0x01a0
        /*0044*/ 	.byte	0x00, 0xf0, 0x81, 0x06


	//----- nvinfo : EIATTR_KPARAM_INFO
	.align		4
.L_1341:
        /*0048*/ 	.byte	0x04, 0x17
        /*004a*/ 	.short	(.L_1343 - .L_1342)
.L_1342:
        /*004c*/ 	.word	0x00000000
        /*0050*/ 	.short	0x0000
        /*0052*/ 	.short	0x0000
        /*0054*/ 	.byte	0x00, 0xf0, 0x81, 0x06


	//----- nvinfo : EIATTR_SPARSE_MMA_MASK
	.align		4
.L_1343:
        /*0058*/ 	.byte	0x03, 0x50
        /*005a*/ 	.short	0x0000


	//----- nvinfo : EIATTR_MAXREG_COUNT
	.align		4
        /*005c*/ 	.byte	0x03, 0x1b
        /*005e*/ 	.short	0x00ff


	//----- nvinfo : EIATTR_MERCURY_ISA_VERSION
	.align		4
        /*0060*/ 	.byte	0x03, 0x5f
        /*0062*/ 	.short	0x0101


	//----- nvinfo : EIATTR_VRC_CTA_INIT_COUNT
	.align		4
        /*0064*/ 	.byte	0x02, 0x4a
	.zero		1
	.zero		1


	//----- nvinfo : EIATTR_EXIT_INSTR_OFFSETS
	.align		4
        /*0068*/ 	.byte	0x04, 0x1c
        /*006a*/ 	.short	(.L_1345 - .L_1344)


	//   ....[0]....
.L_1344:
        /*006c*/ 	.word	0x000000b0


	//   ....[1]....
        /*0070*/ 	.word	0x000047f0


	//   ....[2]....
        /*0074*/ 	.word	0x00004880


	//   ....[3]....
        /*0078*/ 	.word	0x000048d0


	//----- nvinfo : EIATTR_MAX_THREADS
	.align		4
.L_1345:
        /*007c*/ 	.byte	0x04, 0x05
        /*007e*/ 	.short	(.L_1347 - .L_1346)
.L_1346:
        /*0080*/ 	.word	0x00000080
        /*0084*/ 	.word	0x00000001
        /*0088*/ 	.word	0x00000001


	//----- nvinfo : EIATTR_CRS_STACK_SIZE
	.align		4
.L_1347:
        /*008c*/ 	.byte	0x04, 0x1e
        /*008e*/ 	.short	(.L_1349 - .L_1348)
.L_1348:
        /*0090*/ 	.word	0x00000000


	//----- nvinfo : EIATTR_CBANK_PARAM_SIZE
	.align		4
.L_1349:
        /*0094*/ 	.byte	0x03, 0x19
        /*0096*/ 	.short	0x0358


	//----- nvinfo : EIATTR_PARAM_CBANK
	.align		4
        /*0098*/ 	.byte	0x04, 0x0a
        /*009a*/ 	.short	(.L_1351 - .L_1350)
	.align		4
.L_1350:
        /*009c*/ 	.word	index@(.nv.constant0._ZN2at6native16triu_tril_kernelIN3c107complexINS2_4HalfEEElLb1ELi2ELb0EEEvNS_4cuda6detail10TensorInfoIT_T0_EENS8_IKS9_SA_EEllSA_)
        /*00a0*/ 	.short	0x0380
        /*00a2*/ 	.short	0x0358


	//----- nvinfo : EIATTR_SW_WAR
	.align		4
.L_1351:
        /*00a4*/ 	.byte	0x04, 0x36
        /*00a6*/ 	.short	(.L_1353 - .L_1352)
.L_1352:
        /*00a8*/ 	.word	0x00000008
.L_1353:


//--------------------- .nv.info._ZN2at6native16triu_tril_kernelIN3c107complexINS2_4HalfEEElLb1ELi2ELb1EEEvNS_4cuda6detail10TensorInfoIT_T0_EENS8_IKS9_SA_EEllSA_ --------------------------
	.section	.nv.info._ZN2at6native16triu_tril_kernelIN3c107complexINS2_4HalfEEElLb1ELi2ELb1EEEvNS_4cuda6detail10TensorInfoIT_T0_EENS8_IKS9_SA_EEllSA_,"",@"SHT_CUDA_INFO"
	.sectionflags	@""
	.align	4


	//----- nvinfo : EIATTR_CUDA_API_VERSION
	.align		4
        /*0000*/ 	.byte	0x04, 0x37
        /*0002*/ 	.short	(.L_1355 - .L_1354)
.L_1354:
        /*0004*/ 	.word	0x00000082


	//----- nvinfo : EIATTR_KPARAM_INFO
	.align		4
.L_1355:
        /*0008*/ 	.byte	0x04, 0x17
        /*000a*/ 	.short	(.L_1357 - .L_1356)
.L_1356:
        /*000c*/ 	.word	0x00000000
        /*0010*/ 	.short	0x0004
        /*0012*/ 	.short	0x0350
        /*0014*/ 	.byte	0x00, 0xf0, 0x21, 0x00


	//----- nvinfo : EIATTR_KPARAM_INFO
	.align		4
.L_1357:
        /*0018*/ 	.byte	0x04, 0x17
        /*001a*/ 	.short	(.L_1359 - .L_1358)
.L_1358:
        /*001c*/ 	.word	0x00000000
        /*0020*/ 	.short	0x0003
        /*0022*/ 	.short	0x0348
        /*0024*/ 	.byte	0x00, 0xf0, 0x21, 0x00


	//----- nvinfo : EIATTR_KPARAM_INFO
	.align		4
.L_1359:
        /*0028*/ 	.byte	0x04, 0x17
        /*002a*/ 	.short	(.L_1361 - .L_1360)
.L_1360:
        /*002c*/ 	.word	0x00000000
        /*0030*/ 	.short	0x0002
        /*0032*/ 	.short	0x0340
        /*0034*/ 	.byte	0x00, 0xf0, 0x21, 0x00


	//----- nvinfo : EIATTR_KPARAM_INFO
	.align		4
.L_1361:
        /*0038*/ 	.byte	0x04, 0x17
        /*003a*/ 	.short	(.L_1363 - .L_1362)
.L_1362:
        /*003c*/ 	.word	0x00000000
        /*0040*/ 	.short	0x0001
        /*0042*/ 	.short	0x01a0
        /*0044*/ 	.byte	0x00, 0xf0, 0x81, 0x06


	//----- nvinfo : EIATTR_KPARAM_INFO
	.align		4
.L_1363:
        /*0048*/ 	.byte	0x04, 0x17
        /*004a*/ 	.short	(.L_1365 - .L_1364)
.L_1364:
        /*004c*/ 	.word	0x00000000
        /*0050*/ 	.short	0x0000
        /*0052*/ 	.short	0x0000
        /*0054*/ 	.byte	0x00, 0xf0, 0x81, 0x06


	//----- nvinfo : EIATTR_SPARSE_MMA_MASK
	.align		4
.L_1365:
        /*0058*/ 	.byte	0x03, 0x50
        /*005a*/ 	.short	0x0000


	//----- nvinfo : EIATTR_MAXREG_COUNT
	.align		4
        /*005c*/ 	.byte	0x03, 0x1b
        /*005e*/ 	.short	0x00ff


	//----- nvinfo : EIATTR_MERCURY_ISA_VERSION
	.align		4
        /*0060*/ 	.byte	0x03, 0x5f
        /*0062*/ 	.short	0x0101


	//----- nvinfo : EIATTR_VRC_CTA_INIT_COUNT
	.align		4
        /*0064*/ 	.byte	0x02, 0x4a
	.zero		1
	.zero		1


	//----- nvinfo : EIATTR_EXIT_INSTR_OFFSETS
	.align		4
        /*0068*/ 	.byte	0x04, 0x1c
        /*006a*/ 	.short	(.L_1367 - .L_1366)


	//   ....[0]....
.L_1366:
        /*006c*/ 	.word	0x000000b0


	//   ....[1]....
        /*0070*/ 	.word	0x00000610


	//   ....[2]....
        /*0074*/ 	.word	0x00003c90


	//   ....[3]....
        /*0078*/ 	.word	0x00003d80


	//   ....[4]....
        /*007c*/ 	.word	0x00003dd0


	//----- nvinfo : EIATTR_MAX_THREADS
	.align		4
.L_1367:
        /*0080*/ 	.byte	0x04, 0x05
        /*0082*/ 	.short	(.L_1369 - .L_1368)
.L_1368:
        /*0084*/ 	.word	0x00000080
        /*0088*/ 	.word	0x00000001
        /*008c*/ 	.word	0x00000001


	//----- nvinfo : EIATTR_CRS_STACK_SIZE
	.align		4
.L_1369:
        /*0090*/ 	.byte	0x04, 0x1e
        /*0092*/ 	.short	(.L_1371 - .L_1370)
.L_1370:
        /*0094*/ 	.word	0x00000000


	//----- nvinfo : EIATTR_CBANK_PARAM_SIZE
	.align		4
.L_1371:
        /*0098*/ 	.byte	0x03, 0x19
        /*009a*/ 	.short	0x0358


	//----- nvinfo : EIATTR_PARAM_CBANK
	.align		4
        /*009c*/ 	.byte	0x04, 0x0a
        /*009e*/ 	.short	(.L_1373 - .L_1372)
	.align		4
.L_1372:
        /*00a0*/ 	.word	index@(.nv.constant0._ZN2at6native16triu_tril_kernelIN3c107complexINS2_4HalfEEElLb1ELi2ELb1EEEvNS_4cuda6detail10TensorInfoIT_T0_EENS8_IKS9_SA_EEllSA_)
        /*00a4*/ 	.short	0x0380
        /*00a6*/ 	.short	0x0358


	//----- nvinfo : EIATTR_SW_WAR
	.align		4
.L_1373:
        /*00a8*/ 	.byte	0x04, 0x36
        /*00aa*/ 	.short	(.L_1375 - .L_1374)
.L_1374:
        /*00ac*/ 	.word	0x00000008
.L_1375:


//--------------------- .nv.info._ZN2at6native16triu_tril_kernelIN3c107complexINS2_4HalfEEEiLb1ELi2ELb0EEEvNS_4cuda6detail10TensorInfoIT_T0_EENS8_IKS9_SA_EEllSA_ --------------------------
	.section	.nv.info._ZN2at6native16triu_tril_kernelIN3c107complexINS2_4HalfEEEiLb1ELi2ELb0EEEvNS_4cuda6detail10TensorInfoIT_T0_EENS8_IKS9_SA_EEllSA_,"",@"SHT_CUDA_INFO"
	.sectionflags	@""
	.align	4


	//----- nvinfo : EIATTR_CUDA_API_VERSION
	.align		4
        /*0000*/ 	.byte	0x04, 0x37
        /*0002*/ 	.short	(.L_1377 - .L_1376)
.L_1376:
        /*0004*/ 	.word	0x00000082


	//----- nvinfo : EIATTR_KPARAM_INFO
	.align		4
.L_1377:
        /*0008*/ 	.byte	0x04, 0x17
        /*000a*/ 	.short	(.L_1379 - .L_1378)
.L_1378:
        /*000c*/ 	.word	0x00000000
        /*0010*/ 	.short	0x0004
        /*0012*/ 	.short	0x01c0
        /*0014*/ 	.byte	0x00, 0xf0, 0x11, 0x00


	//----- nvinfo : EIATTR_KPARAM_INFO
	.align		4
.L_1379:
        /*0018*/ 	.byte	0x04, 0x17
        /*001a*/ 	.short	(.L_1381 - .L_1380)
.L_1380:
        /*001c*/ 	.word	0x00000000
        /*0020*/ 	.short	0x0003
        /*0022*/ 	.short	0x01b8
        /*0024*/ 	.byte	0x00, 0xf0, 0x21, 0x00


	//----- nvinfo : EIATTR_KPARAM_INFO
	.align		4
.L_1381:
        /*0028*/ 	.byte	0x04, 0x17
        /*002a*/ 	.short	(.L_1383 - .L_1382)
.L_1382:
        /*002c*/ 	.word	0x00000000
        /*0030*/ 	.short	0x0002
        /*0032*/ 	.short	0x01b0
        /*0034*/ 	.byte	0x00, 0xf0, 0x21, 0x00


	//----- nvinfo : EIATTR_KPARAM_INFO
	.align		4
.L_1383:
        /*0038*/ 	.byte	0x04, 0x17
        /*003a*/ 	.short	(.L_1385 - .L_1384)
.L_1384:
        /*003c*/ 	.word	0x00000000
        /*0040*/ 	.short	0x0001
        /*0042*/ 	.short	0x00d8
        /*0044*/ 	.byte	0x00, 0xf0, 0x61, 0x03


	//----- nvinfo : EIATTR_KPARAM_INFO
	.align		4
.L_1385:
        /*0048*/ 	.byte	0x04, 0x17
        /*004a*/ 	.short	(.L_1387 - .L_1386)
.L_1386:
        /*004c*/ 	.word	0x00000000
        /*0050*/ 	.short	0x0000
        /*0052*/ 	.short	0x0000
        /*0054*/ 	.byte	0x00, 0xf0, 0x61, 0x03


	//----- nvinfo : EIATTR_SPARSE_MMA_MASK
	.align		4
.L_1387:
        /*0058*/ 	.byte	0x03, 0x50
        /*005a*/ 	.short	0x0000


	//----- nvinfo : EIATTR_MAXREG_COUNT
	.align		4
        /*005c*/ 	.byte	0x03, 0x1b
        /*005e*/ 	.short	0x00ff


	//----- nvinfo : EIATTR_MERCURY_ISA_VERSION
	.align		4
        /*0060*/ 	.byte	0x03, 0x5f
        /*0062*/ 	.short	0x0101


	//----- nvinfo : EIATTR_VRC_CTA_INIT_COUNT
	.align		4
        /*0064*/ 	.byte	0x02, 0x4a
	.zero		1
	.zero		1


	//----- nvinfo : EIATTR_EXIT_INSTR_OFFSETS
	.align		4
        /*0068*/ 	.byte	0x04, 0x1c
        /*006a*/ 	.short	(.L_1389 - .L_1388)


	//   ....[0]....
.L_1388:
        /*006c*/ 	.word	0x000000b0


	//   ....[1]....
        /*0070*/ 	.word	0x00003580


	//   ....[2]....
        /*0074*/ 	.word	0x000035d0


	//   ....[3]....
        /*0078*/ 	.word	0x00003610


	//----- nvinfo : EIATTR_MAX_THREADS
	.align		4
.L_1389:
        /*007c*/ 	.byte	0x04, 0x05
        /*007e*/ 	.short	(.L_1391 - .L_1390)
.L_1390:
        /*0080*/ 	.word	0x00000080
        /*0084*/ 	.word	0x00000001
        /*0088*/ 	.word	0x00000001


	//----- nvinfo : EIATTR_CRS_STACK_SIZE
	.align		4
.L_1391:
        /*008c*/ 	.byte	0x04, 0x1e
        /*008e*/ 	.short	(.L_1393 - .L_1392)
.L_1392:
        /*0090*/ 	.word	0x00000000


	//----- nvinfo : EIATTR_CBANK_PARAM_SIZE
	.align		4
.L_1393:
        /*0094*/ 	.byte	0x03, 0x19
        /*0096*/ 	.short	0x01c4


	//----- nvinfo : EIATTR_PARAM_CBANK
	.align		4
        /*0098*/ 	.byte	0x04, 0x0a
        /*009a*/ 	.short	(.L_1395 - .L_1394)
	.align		4
.L_1394:
        /*009c*/ 	.word	index@(.nv.constant0._ZN2at6native16triu_tril_kernelIN3c107complexINS2_4HalfEEEiLb1ELi2ELb0EEEvNS_4cuda6detail10TensorInfoIT_T0_EENS8_IKS9_SA_EEllSA_)
        /*00a0*/ 	.short	0x0380
        /*00a2*/ 	.short	0x01c4


	//----- nvinfo : EIATTR_SW_WAR
	.align		4
.L_1395:
        /*00a4*/ 	.byte	0x04, 0x36
        /*00a6*/ 	.short	(.L_1397 - .L_1396)
.L_1396:
        /*00a8*/ 	.word	0x00000008
.L_1397:


//--------------------- .nv.info._ZN2at6native16triu_tril_kernelIN3c107complexINS2_4HalfEEEiLb1ELi2ELb1EEEvNS_4cuda6detail10TensorInfoIT_T0_EENS8_IKS9_SA_EEllSA_ --------------------------
	.section	.nv.info._ZN2at6native16triu_tril_kernelIN3c107complexINS2_4HalfEEEiLb1ELi2ELb1EEEvNS_4cuda6detail10TensorInfoIT_T0_EENS8_IKS9_SA_EEllSA_,"",@"SHT_CUDA_INFO"
	.sectionflags	@""
	.align	4


	//----- nvinfo : EIATTR_CUDA_API_VERSION
	.align		4
        /*0000*/ 	.byte	0x04, 0x37
        /*0002*/ 	.short	(.L_1399 - .L_1398)
.L_1398:
        /*0004*/ 	.word	0x00000082


	//----- nvinfo : EIATTR_KPARAM_INFO
	.align		4
.L_1399:
        /*0008*/ 	.byte	0x04, 0x17
        /*000a*/ 	.short	(.L_1401 - .L_1400)
.L_1400:
        /*000c*/ 	.word	0x00000000
        /*0010*/ 	.short	0x0004
        /*0012*/ 	.short	0x01c0
        /*0014*/ 	.byte	0x00, 0xf0, 0x11, 0x00


	//----- nvinfo : EIATTR_KPARAM_INFO
	.align		4
.L_1401:
        /*0018*/ 	.byte	0x04, 0x17
        /*001a*/ 	.short	(.L_1403 - .L_1402)
.L_1402:
        /*001c*/ 	.word	0x00000000
        /*0020*/ 	.short	0x0003
        /*0022*/ 	.short	0x01b8
        /*0024*/ 	.byte	0x00, 0xf0, 0x21, 0x00


	//----- nvinfo : EIATTR_KPARAM_INFO
	.align		4
.L_1403:
        /*0028*/ 	.byte	0x04, 0x17
        /*002a*/ 	.short	(.L_1405 - .L_1404)
.L_1404:
        /*002c*/ 	.word	0x00000000
        /*0030*/ 	.short	0x0002
        /*0032*/ 	.short	0x01b0
        /*0034*/ 	.byte	0x00, 0xf0, 0x21, 0x00


	//----- nvinfo : EIATTR_KPARAM_INFO
	.align		4
.L_1405:
        /*0038*/ 	.byte	0x04, 0x17
        /*003a*/ 	.short	(.L_1407 - .L_1406)
.L_1406:
        /*003c*/ 	.word	0x00000000
        /*0040*/ 	.short	0x0001
        /*0042*/ 	.short	0x00d8
        /*0044*/ 	.byte	0x00, 0xf0, 0x61, 0x03


	//----- nvinfo : EIATTR_KPARAM_INFO
	.align		4
.L_1407:
        /*0048*/ 	.byte	0x04, 0x17
        /*004a*/ 	.short	(.L_1409 - .L_1408)
.L_1408:
        /*004c*/ 	.word	0x00000000
        /*0050*/ 	.short	0x0000
        /*0052*/ 	.short	0x0000
        /*0054*/ 	.byte	0x00, 0xf0, 0x61, 0x03


	//----- nvinfo : EIATTR_SPARSE_MMA_MASK
	.align		4
.L_1409:
        /*0058*/ 	.byte	0x03, 0x50
        /*005a*/ 	.short	0x0000


	//----- nvinfo : EIATTR_MAXREG_COUNT
	.align		4
        /*005c*/ 	.byte	0x03, 0x1b
        /*005e*/ 	.short	0x00ff


	//----- nvinfo : EIATTR_MERCURY_ISA_VERSION
	.align		4
        /*0060*/ 	.byte	0x03, 0x5f
        /*0062*/ 	.short	0x0101


	//----- nvinfo : EIATTR_VRC_CTA_INIT_COUNT
	.align		4
        /*0064*/ 	.byte	0x02, 0x4a
	.zero		1
	.zero		1


	//----- nvinfo : EIATTR_EXIT_INSTR_OFFSETS
	.align		4
        /*0068*/ 	.byte	0x04, 0x1c
        /*006a*/ 	.short	(.L_1411 - .L_1410)


	//   ....[0]....
.L_1410:
        /*006c*/ 	.word	0x000000b0


	//   ....[1]....
        /*0070*/ 	.word	0x00000570


	//   ....[2]....
        /*0074*/ 	.word	0x000032e0


	//   ....[3]....
        /*0078*/ 	.word	0x00003340


	//   ....[4]....
        /*007c*/ 	.word	0x000033a0


	//   ....[5]....
        /*0080*/ 	.word	0x000033e0


	//----- nvinfo : EIATTR_MAX_THREADS
	.align		4
.L_1411:
        /*0084*/ 	.byte	0x04, 0x05
        /*0086*/ 	.short	(.L_1413 - .L_1412)
.L_1412:
        /*0088*/ 	.word	0x00000080
        /*008c*/ 	.word	0x00000001
        /*0090*/ 	.word	0x00000001


	//----- nvinfo : EIATTR_CRS_STACK_SIZE
	.align		4
.L_1413:
        /*0094*/ 	.byte	0x04, 0x1e
        /*0096*/ 	.short	(.L_1415 - .L_1414)
.L_1414:
        /*0098*/ 	.word	0x00000000


	//----- nvinfo : EIATTR_CBANK_PARAM_SIZE
	.align		4
.L_1415:
        /*009c*/ 	.byte	0x03, 0x19
        /*009e*/ 	.short	0x01c4


	//----- nvinfo : EIATTR_PARAM_CBANK
	.align		4
        /*00a0*/ 	.byte	0x04, 0x0a
        /*00a2*/ 	.short	(.L_1417 - .L_1416)
	.align		4
.L_1416:
        /*00a4*/ 	.word	index@(.nv.constant0._ZN2at6native16triu_tril_kernelIN3c107complexINS2_4HalfEEEiLb1ELi2ELb1EEEvNS_4cuda6detail10TensorInfoIT_T0_EENS8_IKS9_SA_EEllSA_)
        /*00a8*/ 	.short	0x0380
        /*00aa*/ 	.short	0x01c4


	//----- nvinfo : EIATTR_SW_WAR
	.align		4
.L_1417:
        /*00ac*/ 	.byte	0x04, 0x36
        /*00ae*/ 	.short	(.L_1419 - .L_1418)
.L_1418:
        /*00b0*/ 	.word	0x00000008
.L_1419:


//--------------------- .nv.info._ZN2at6native16triu_tril_kernelIN3c107complexIfEElLb1ELi1ELb0EEEvNS_4cuda6detail10TensorInfoIT_T0_EENS7_IKS8_S9_EEllS9_ --------------------------
	.section	.nv.info._ZN2at6native16triu_tril_kernelIN3c107complexIfEElLb1ELi1ELb0EEEvNS_4cuda6detail10TensorInfoIT_T0_EENS7_IKS8_S9_EEllS9_,"",@"SHT_CUDA_INFO"
	.sectionflags	@""
	.align	4


	//----- nvinfo : EIATTR_CUDA_API_VERSION
	.align		4
        /*0000*/ 	.byte	0x04, 0x37
        /*0002*/ 	.short	(.L_1421 - .L_1420)
.L_1420:
        /*0004*/ 	.word	0x00000082


	//----- nvinfo : EIATTR_KPARAM_INFO
	.align		4
.L_1421:
        /*0008*/ 	.byte	0x04, 0x17
        /*000a*/ 	.short	(.L_1423 - .L_1422)
.L_1422:
        /*000c*/ 	.word	0x00000000
        /*0010*/ 	.short	0x0004
        /*0012*/ 	.short	0x0350
        /*0014*/ 	.byte	0x00, 0xf0, 0x21, 0x00


	//----- nvinfo : EIATTR_KPARAM_INFO
	.align		4
.L_1423:
        /*0018*/ 	.byte	0x04, 0x17
        /*001a*/ 	.short	(.L_1425 - .L_1424)
.L_1424:
        /*001c*/ 	.word	0x00000000
        /*0020*/ 	.short	0x0003
        /*0022*/ 	.short	0x0348
        /*0024*/ 	.byte	0x00, 0xf0, 0x21, 0x00


	//----- nvinfo : EIATTR_KPARAM_INFO
	.align		4
.L_1425:
        /*0028*/ 	.byte	0x04, 0x17
        /*002a*/ 	.short	(.L_1427 - .L_1426)
.L_1426:
        /*002c*/ 	.word	0x00000000
        /*0030*/ 	.short	0x0002
        /*0032*/ 	.short	0x0340
        /*0034*/ 	.byte	0x00, 0xf0, 0x21, 0x00


	//----- nvinfo : EIATTR_KPARAM_INFO
	.align		4
.L_1427:
        /*0038*/ 	.byte	0x04, 0x17
        /*003a*/ 	.short	(.L_1429 - .L_1428)
.L_1428:
        /*003c*/ 	.word	0x00000000
        /*0040*/ 	.short	0x0001
        /*0042*/ 	.short	0x01a0
        /*0044*/ 	.byte	0x00, 0xf0, 0x81, 0x06


	//----- nvinfo : EIATTR_KPARAM_INFO
	.align		4
.L_1429:
        /*0048*/ 	.byte	0x04, 0x17
        /*004a*/ 	.short	(.L_1431 - .L_1430)
.L_1430:
        /*004c*/ 	.word	0x00000000
        /*0050*/ 	.short	0x0000
        /*0052*/ 	.short	0x0000
        /*0054*/ 	.byte	0x00, 0xf0, 0x81, 0x06


	//----- nvinfo : EIATTR_SPARSE_MMA_MASK
	.align		4
.L_1431:
        /*0058*/ 	.byte	0x03, 0x50
        /*005a*/ 	.short	0x0000


	//----- nvinfo : EIATTR_MAXREG_COUNT
	.align		4
        /*005c*/ 	.byte	0x03, 0x1b
        /*005e*/ 	.short	0x00ff


	//----- nvinfo : EIATTR_MERCURY_ISA_VERSION
	.align		4
        /*0060*/ 	.byte	0x03, 0x5f
        /*0062*/ 	.short	0x0101


	//----- nvinfo : EIATTR_VRC_CTA_INIT_COUNT
	.align		4
        /*0064*/ 	.byte	0x02, 0x4a
	.zero		1
	.zero		1


	//----- nvinfo : EIATTR_EXIT_INSTR_OFFSETS
	.align		4
        /*0068*/ 	.byte	0x04, 0x1c
        /*006a*/ 	.short	(.L_1433 - .L_1432)


	//   ....[0]....
.L_1432:
        /*006c*/ 	.word	0x00000090


	//   ....[1]....
        /*0070*/ 	.word	0x00004400


	//   ....[2]....
        /*0074*/ 	.word	0x00004450


	//----- nvinfo : EIATTR_MAX_THREADS
	.align		4
.L_1433:
        /*0078*/ 	.byte	0x04, 0x05
        /*007a*/ 	.short	(.L_1435 - .L_1434)
.L_1434:
        /*007c*/ 	.word	0x00000080
        /*0080*/ 	.word	0x00000001
        /*0084*/ 	.word	0x00000001


	//----- nvinfo : EIATTR_CRS_STACK_SIZE
	.align		4
.L_1435:
        /*0088*/ 	.byte	0x04, 0x1e
        /*008a*/ 	.short	(.L_1437 - .L_1436)
.L_1436:
        /*008c*/ 	.word	0x00000000


	//----- nvinfo : EIATTR_CBANK_PARAM_SIZE
	.align		4
.L_1437:
        /*0090*/ 	.byte	0x03, 0x19
        /*0092*/ 	.short	0x0358


	//----- nvinfo : EIATTR_PARAM_CBANK
	.align		4
        /*0094*/ 	.byte	0x04, 0x0a
        /*0096*/ 	.short	(.L_1439 - .L_1438)
	.align		4
.L_1438:
        /*0098*/ 	.word	index@(.nv.constant0._ZN2at6native16triu_tril_kernelIN3c107complexIfEElLb1ELi1ELb0EEEvNS_4cuda6detail10TensorInfoIT_T0_EENS7_IKS8_S9_EEllS9_)
        /*009c*/ 	.short	0x0380
        /*009e*/ 	.short	0x0358


	//----- nvinfo : EIATTR_SW_WAR
	.align		4
.L_1439:
        /*00a0*/ 	.byte	0x04, 0x36
        /*00a2*/ 	.short	(.L_1441 - .L_1440)
.L_1440:
        /*00a4*/ 	.word	0x00000008
.L_1441:


//--------------------- .nv.info._ZN2at6native16triu_tril_kernelIN3c107complexIfEElLb1ELi1ELb1EEEvNS_4cuda6detail10TensorInfoIT_T0_EENS7_IKS8_S9_EEllS9_ --------------------------
	.section	.nv.info._ZN2at6native16triu_tril_kernelIN3c107complexIfEElLb1ELi1ELb1EEEvNS_4cuda6detail10TensorInfoIT_T0_EENS7_IKS8_S9_EEllS9_,"",@"SHT_CUDA_INFO"
	.sectionflags	@""
	.align	4


	//----- nvinfo : EIATTR_CUDA_API_VERSION
	.align		4
        /*0000*/ 	.byte	0x04, 0x37
        /*0002*/ 	.short	(.L_1443 - .L_1442)
.L_1442:
        /*0004*/ 	.word	0x00000082


	//----- nvinfo : EIATTR_KPARAM_INFO
	.align		4
.L_1443:
        /*0008*/ 	.byte	0x04, 0x17
        /*000a*/ 	.short	(.L_1445 - .L_1444)
.L_1444:
        /*000c*/ 	.word	0x00000000
        /*0010*/ 	.short	0x0004
        /*0012*/ 	.short	0x0350
        /*0014*/ 	.byte	0x00, 0xf0, 0x21, 0x00


	//----- nvinfo : EIATTR_KPARAM_INFO
	.align		4
.L_1445:
        /*0018*/ 	.byte	0x04, 0x17
        /*001a*/ 	.short	(.L_1447 - .L_1446)
.L_1446:
        /*001c*/ 	.word	0x00000000
        /*0020*/ 	.short	0x0003
        /*0022*/ 	.short	0x0348
        /*0024*/ 	.byte	0x00, 0xf0, 0x21, 0x00


	//----- nvinfo : EIATTR_KPARAM_INFO
	.align		4
.L_1447:
        /*0028*/ 	.byte	0x04, 0x17
        /*002a*/ 	.short	(.L_1449 - .L_1448)
.L_1448:
        /*002c*/ 	.word	0x00000000
        /*0030*/ 	.short	0x0002
        /*0032*/ 	.short	0x0340
        /*0034*/ 	.byte	0x00, 0xf0, 0x21, 0x00


	//----- nvinfo : EIATTR_KPARAM_INFO
	.align		4
.L_1449:
        /*0038*/ 	.byte	0x04, 0x17
        /*003a*/ 	.short	(.L_1451 - .L_1450)
.L_1450:
        /*003c*/ 	.word	0x00000000
        /*0040*/ 	.short	0x0001
        /*0042*/ 	.short	0x01a0
        /*0044*/ 	.byte	0x00, 0xf0, 0x81, 0x06


	//----- nvinfo : EIATTR_KPARAM_INFO
	.align		4
.L_1451:
        /*0048*/ 	.byte	0x04, 0x17
        /*004a*/ 	.short	(.L_1453 - .L_1452)
.L_1452:
        /*004c*/ 	.word	0x00000000
        /*0050*/ 	.short	0x0000
        /*0052*/ 	.short	0x0000
        /*0054*/ 	.byte	0x00, 0xf0, 0x81, 0x06


	//----- nvinfo : EIATTR_SPARSE_MMA_MASK
	.align		4
.L_1453:
        /*0058*/ 	.byte	0x03, 0x50
        /*005a*/ 	.short	0x0000


	//----- nvinfo : EIATTR_MAXREG_COUNT
	.align		4
        /*005c*/ 	.byte	0x03, 0x1b
        /*005e*/ 	.short	0x00ff


	//----- nvinfo : EIATTR_MERCURY_ISA_VERSION
	.align		4
        /*0060*/ 	.byte	0x03, 0x5f
        /*0062*/ 	.short	0x0101


	//----- nvinfo : EIATTR_VRC_CTA_INIT_COUNT
	.align		4
        /*0064*/ 	.byte	0x02, 0x4a
	.zero		1
	.zero		1


	//----- nvinfo : EIATTR_EXIT_INSTR_OFFSETS
	.align		4
        /*0068*/ 	.byte	0x04, 0x1c
        /*006a*/ 	.short	(.L_1455 - .L_1454)


	//   ....[0]....
.L_1454:
        /*006c*/ 	.word	0x00000090


	//   ....[1]....
        /*0070*/ 	.word	0x00000610


	//   ....[2]....
        /*0074*/ 	.word	0x00003d80


	//   ....[3]....
        /*0078*/ 	.word	0x00003de0


	//----- nvinfo : EIATTR_MAX_THREADS
	.align		4
.L_1455:
        /*007c*/ 	.byte	0x04, 0x05
        /*007e*/ 	.short	(.L_1457 - .L_1456)
.L_1456:
        /*0080*/ 	.word	0x00000080
        /*0084*/ 	.word	0x00000001
        /*0088*/ 	.word	0x00000001


	//----- nvinfo : EIATTR_CRS_STACK_SIZE
	.align		4
.L_1457:
        /*008c*/ 	.byte	0x04, 0x1e
        /*008e*/ 	.short	(.L_1459 - .L_1458)
.L_1458:
        /*0090*/ 	.word	0x00000000


	//----- nvinfo : EIATTR_CBANK_PARAM_SIZE
	.align		4
.L_1459:
        /*0094*/ 	.byte	0x03, 0x19
        /*0096*/ 	.short	0x0358


	//----- nvinfo : EIATTR_PARAM_CBANK
	.align		4
        /*0098*/ 	.byte	0x04, 0x0a
        /*009a*/ 	.short	(.L_1461 - .L_1460)
	.align		4
.L_1460:
        /*009c*/ 	.word	index@(.nv.constant0._ZN2at6native16triu_tril_kernelIN3c107complexIfEElLb1ELi1ELb1EEEvNS_4cuda6detail10TensorInfoIT_T0_EENS7_IKS8_S9_EEllS9_)
        /*00a0*/ 	.short	0x0380
        /*00a2*/ 	.short	0x0358


	//----- nvinfo : EIATTR_SW_WAR
	.align		4
.L_1461:
        /*00a4*/ 	.byte	0x04, 0x36
        /*00a6*/ 	.short	(.L_1463 - .L_1462)
.L_1462:
        /*00a8*/ 	.word	0x00000008
.L_1463:


//--------------------- .nv.info._ZN2at6native16triu_tril_kernelIN3c107complexIfEEiLb1ELi1ELb0EEEvNS_4cuda6detail10TensorInfoIT_T0_EENS7_IKS8_S9_EEllS9_ --------------------------
	.section	.nv.info._ZN2at6native16triu_tril_kernelIN3c107complexIfEEiLb1ELi1ELb0EEEvNS_4cuda6detail10TensorInfoIT_T0_EENS7_IKS8_S9_EEllS9_,"",@"SHT_CUDA_INFO"
	.sectionflags	@""
	.align	4


	//----- nvinfo : EIATTR_CUDA_API_VERSION
	.align		4
        /*0000*/ 	.byte	0x04, 0x37
        /*0002*/ 	.short	(.L_1465 - .L_1464)
.L_1464:
        /*0004*/ 	.word	0x00000082


	//----- nvinfo : EIATTR_KPARAM_INFO
	.align		4
.L_1465:
        /*0008*/ 	.byte	0x04, 0x17
        /*000a*/ 	.short	(.L_1467 - .L_1466)
.L_1466:
        /*000c*/ 	.word	0x00000000
        /*0010*/ 	.short	0x0004
        /*0012*/ 	.short	0x01c0
        /*0014*/ 	.byte	0x00, 0xf0, 0x11, 0x00


	//----- nvinfo : EIATTR_KPARAM_INFO
	.align		4
.L_1467:
        /*0018*/ 	.byte	0x04, 0x17
        /*001a*/ 	.short	(.L_1469 - .L_1468)
.L_1468:
        /*001c*/ 	.word	0x00000000
        /*0020*/ 	.short	0x0003
        /*0022*/ 	.short	0x01b8
        /*0024*/ 	.byte	0x00, 0xf0, 0x21, 0x00


	//----- nvinfo : EIATTR_KPARAM_INFO
	.align		4
.L_1469:
        /*0028*/ 	.byte	0x04, 0x17
        /*002a*/ 	.short	(.L_1471 - .L_1470)
.L_1470:
        /*002c*/ 	.word	0x00000000
        /*0030*/ 	.short	0x0002
        /*0032*/ 	.short	0x01b0
        /*0034*/ 	.byte	0x00, 0xf0, 0x21, 0x00


	//----- nvinfo : EIATTR_KPARAM_INFO
	.align		4
.L_1471:
        /*0038*/ 	.byte	0x04, 0x17
        /*003a*/ 	.short	(.L_1473 - .L_1472)
.L_1472:
        /*003c*/ 	.word	0x00000000
        /*0040*/ 	.short	0x0001
        /*0042*/ 	.short	0x00d8
        /*0044*/ 	.byte	0x00, 0xf0, 0x61, 0x03


	//----- nvinfo : EIATTR_KPARAM_INFO
	.align		4
.L_1473:
        /*0048*/ 	.byte	0x04, 0x17
        /*004a*/ 	.short	(.L_1475 - .L_1474)
.L_1474:
        /*004c*/ 	.word	0x00000000
        /*0050*/ 	.short	0x0000
        /*0052*/ 	.short	0x0000
        /*0054*/ 	.byte	0x00, 0xf0, 0x61, 0x03


	//----- nvinfo : EIATTR_SPARSE_MMA_MASK
	.align		4
.L_1475:
        /*0058*/ 	.byte	0x03, 0x50
        /*005a*/ 	.short	0x0000


	//----- nvinfo : EIATTR_MAXREG_COUNT
	.align		4
        /*005c*/ 	.byte	0x03, 0x1b
        /*005e*/ 	.short	0x00ff


	//----- nvinfo : EIATTR_MERCURY_ISA_VERSION
	.align		4
        /*0060*/ 	.byte	0x03, 0x5f
        /*0062*/ 	.short	0x0101


	//----- nvinfo : EIATTR_VRC_CTA_INIT_COUNT
	.align		4
        /*0064*/ 	.byte	0x02, 0x4a
	.zero		1
	.zero		1


	//----- nvinfo : EIATTR_EXIT_INSTR_OFFSETS
	.align		4
        /*0068*/ 	.byte	0x04, 0x1c
        /*006a*/ 	.short	(.L_1477 - .L_1476)


	//   ....[0]....
.L_1476:
        /*006c*/ 	.word	0x00000090


	//   ....[1]....
        /*0070*/ 	.word	0x00003380


	//   ....[2]....
        /*0074*/ 	.word	0x000033c0


	//----- nvinfo : EIATTR_MAX_THREADS
	.align		4
.L_1477:
        /*0078*/ 	.byte	0x04, 0x05
        /*007a*/ 	.short	(.L_1479 - .L_1478)
.L_1478:
        /*007c*/ 	.word	0x00000080
        /*0080*/ 	.word	0x00000001
        /*0084*/ 	.word	0x00000001


	//----- nvinfo : EIATTR_CRS_STACK_SIZE
	.align		4
.L_1479:
        /*0088*/ 	.byte	0x04, 0x1e
        /*008a*/ 	.short	(.L_1481 - .L_1480)
.L_1480:
        /*008c*/ 	.word	0x00000000


	//----- nvinfo : EIATTR_CBANK_PARAM_SIZE
	.align		4
.L_1481:
        /*0090*/ 	.byte	0x03, 0x19
        /*0092*/ 	.short	0x01c4


	//----- nvinfo : EIATTR_PARAM_CBANK
	.align		4
        /*0094*/ 	.byte	0x04, 0x0a
        /*0096*/ 	.short	(.L_1483 - .L_1482)
	.align		4
.L_1482:
        /*0098*/ 	.word	index@(.nv.constant0._ZN2at6native16triu_tril_kernelIN3c107complexIfEEiLb1ELi1ELb0EEEvNS_4cuda6detail10TensorInfoIT_T0_EENS7_IKS8_S9_EEllS9_)
        /*009c*/ 	.short	0x0380
        /*009e*/ 	.short	0x01c4


	//----- nvinfo : EIATTR_SW_WAR
	.align		4
.L_1483:
        /*00a0*/ 	.byte	0x04, 0x36
        /*00a2*/ 	.short	(.L_1485 - .L_1484)
.L_1484:
        /*00a4*/ 	.word	0x00000008
.L_1485:


//--------------------- .nv.info._ZN2at6native16triu_tril_kernelIN3c107complexIfEEiLb1ELi1ELb1EEEvNS_4cuda6detail10TensorInfoIT_T0_EENS7_IKS8_S9_EEllS9_ --------------------------
	.section	.nv.info._ZN2at6native16triu_tril_kernelIN3c107complexIfEEiLb1ELi1ELb1EEEvNS_4cuda6detail10TensorInfoIT_T0_EENS7_IKS8_S9_EEllS9_,"",@"SHT_CUDA_INFO"
	.sectionflags	@""
	.align	4


	//----- nvinfo : EIATTR_CUDA_API_VERSION
	.align		4
        /*0000*/ 	.byte	0x04, 0x37
        /*0002*/ 	.short	(.L_1487 - .L_1486)
.L_1486:
        /*0004*/ 	.word	0x00000082


	//----- nvinfo : EIATTR_KPARAM_INFO
	.align		4
.L_1487:
        /*0008*/ 	.byte	0x04, 0x17
        /*000a*/ 	.short	(.L_1489 - .L_1488)
.L_1488:
        /*000c*/ 	.word	0x00000000
        /*0010*/ 	.short	0x0004
        /*0012*/ 	.short	0x01c0
        /*0014*/ 	.byte	0x00, 0xf0, 0x11, 0x00


	//----- nvinfo : EIATTR_KPARAM_INFO
	.align		4
.L_1489:
        /*0018*/ 	.byte	0x04, 0x17
        /*001a*/ 	.short	(.L_1491 - .L_1490)
.L_1490:
        /*001c*/ 	.word	0x00000000
        /*0020*/ 	.short	0x0003
        /*0022*/ 	.short	0x01b8
        /*0024*/ 	.byte	0x00, 0xf0, 0x21, 0x00


	//----- nvinfo : EIATTR_KPARAM_INFO
	.align		4
.L_1491:
        /*0028*/ 	.byte	0x04, 0x17
        /*002a*/ 	.short	(.L_1493 - .L_1492)
.L_1492:
        /*002c*/ 	.word	0x00000000
        /*0030*/ 	.short	0x0002
        /*0032*/ 	.short	0x01b0
        /*0034*/ 	.byte	0x00, 0xf0, 0x21, 0x00


	//----- nvinfo : EIATTR_KPARAM_INFO
	.align		4
.L_1493:
        /*0038*/ 	.byte	0x04, 0x17
        /*003a*/ 	.short	(.L_1495 - .L_1494)
.L_1494:
        /*003c*/ 	.word	0x00000000
        /*0040*/ 	.short	0x0001
        /*0042*/ 	.short	0x00d8
        /*0044*/ 	.byte	0x00, 0xf0, 0x61, 0x03


	//----- nvinfo : EIATTR_KPARAM_INFO
	.align		4
.L_1495:
        /*0048*/ 	.byte	0x04, 0x17
        /*004a*/ 	.short	(.L_1497 - .L_1496)
.L_1496:
        /*004c*/ 	.word	0x00000000
        /*0050*/ 	.short	0x0000
        /*0052*/ 	.short	0x0000
        /*0054*/ 	.byte	0x00, 0xf0, 0x61, 0x03


	//----- nvinfo : EIATTR_SPARSE_MMA_MASK
	.align		4
.L_1497:
        /*0058*/ 	.byte	0x03, 0x50
        /*005a*/ 	.short	0x0000


	//----- nvinfo : EIATTR_MAXREG_COUNT
	.align		4
        /*005c*/ 	.byte	0x03, 0x1b
        /*005e*/ 	.short	0x00ff


	//----- nvinfo : EIATTR_MERCURY_ISA_VERSION
	.align		4
        /*0060*/ 	.byte	0x03, 0x5f
        /*0062*/ 	.short	0x0101


	//----- nvinfo : EIATTR_VRC_CTA_INIT_COUNT
	.align		4
        /*0064*/ 	.byte	0x02, 0x4a
	.zero		1
	.zero		1


	//----- nvinfo : EIATTR_EXIT_INSTR_OFFSETS
	.align		4
        /*0068*/ 	.byte	0x04, 0x1c
        /*006a*/ 	.short	(.L_1499 - .L_1498)


	//   ....[0]....
.L_1498:
        /*006c*/ 	.word	0x00000090


	//   ....[1]....
        /*0070*/ 	.word	0x00000580


	//   ....[2]....
        /*0074*/ 	.word	0x00003300


	//   ....[3]....
        /*0078*/ 	.word	0x00003350


	//----- nvinfo : EIATTR_MAX_THREADS
	.align		4
.L_1499:
        /*007c*/ 	.byte	0x04, 0x05
        /*007e*/ 	.short	(.L_1501 - .L_1500)
.L_1500:
        /*0080*/ 	.word	0x00000080
        /*0084*/ 	.word	0x00000001
        /*0088*/ 	.word	0x00000001


	//----- nvinfo : EIATTR_CRS_STACK_SIZE
	.align		4
.L_1501:
        /*008c*/ 	.byte	0x04, 0x1e
        /*008e*/ 	.short	(.L_1503 - .L_1502)
.L_1502:
        /*0090*/ 	.word	0x00000000


	//----- nvinfo : EIATTR_CBANK_PARAM_SIZE
	.align		4
.L_1503:
        /*0094*/ 	.byte	0x03, 0x19
        /*0096*/ 	.short	0x01c4


	//----- nvinfo : EIATTR_PARAM_CBANK
	.align		4
        /*0098*/ 	.byte	0x04, 0x0a
        /*009a*/ 	.short	(.L_1505 - .L_1504)
	.align		4
.L_1504:
        /*009c*/ 	.word	index@(.nv.constant0._ZN2at6native16triu_tril_kernelIN3c107complexIfEEiLb1ELi1ELb1EEEvNS_4cuda6detail10TensorInfoIT_T0_EENS7_IKS8_S9_EEllS9_)
        /*00a0*/ 	.short	0x0380
        /*00a2*/ 	.short	0x01c4


	//----- nvinfo : EIATTR_SW_WAR
	.align		4
.L_1505:
        /*00a4*/ 	.byte	0x04, 0x36
        /*00a6*/ 	.short	(.L_1507 - .L_1506)
.L_1506:
        /*00a8*/ 	.word	0x00000008
.L_1507:


//--------------------- .nv.info._ZN2at6native16triu_tril_kernelIN3c107complexIdEElLb1ELi1ELb0EEEvNS_4cuda6detail10TensorInfoIT_T0_EENS7_IKS8_S9_EEllS9_ --------------------------
	.section	.nv.info._ZN2at6native16triu_tril_kernelIN3c107complexIdEElLb1ELi1ELb0EEEvNS_4cuda6detail10TensorInfoIT_T0_EENS7_IKS8_S9_EEllS9_,"",@"SHT_CUDA_INFO"
	.sectionflags	@""
	.align	4


	//----- nvinfo : EIATTR_CUDA_API_VERSION
	.align		4
        /*0000*/ 	.byte	0x04, 0x37
        /*0002*/ 	.short	(.L_1509 - .L_1508)
.L_1508:
        /*0004*/ 	.word	0x00000082


	//----- nvinfo : EIATTR_KPARAM_INFO
	.align		4
.L_1509:
        /*0008*/ 	.byte	0x04, 0x17
        /*000a*/ 	.short	(.L_1511 - .L_1510)
.L_1510:
        /*000c*/ 	.word	0x00000000
        /*0010*/ 	.short	0x0004
        /*0012*/ 	.short	0x0350
        /*0014*/ 	.byte	0x00, 0xf0, 0x21, 0x00


	//----- nvinfo : EIATTR_KPARAM_INFO
	.align		4
.L_1511:
        /*0018*/ 	.byte	0x04, 0x17
        /*001a*/ 	.short	(.L_1513 - .L_1512)
.L_1512:
        /*001c*/ 	.word	0x00000000
        /*0020*/ 	.short	0x0003
        /*0022*/ 	.short	0x0348
        /*0024*/ 	.byte	0x00, 0xf0, 0x21, 0x00


	//----- nvinfo : EIATTR_KPARAM_INFO
	.align		4
.L_1513:
        /*0028*/ 	.byte	0x04, 0x17
        /*002a*/ 	.short	(.L_1515 - .L_1514)
.L_1514:
        /*002c*/ 	.word	0x00000000
        /*0030*/ 	.short	0x0002
        /*0032*/ 	.short	0x0340
        /*0034*/ 	.byte	0x00, 0xf0, 0x21, 0x00


	//----- nvinfo : EIATTR_KPARAM_INFO
	.align		4
.L_1515:
        /*0038*/ 	.byte	0x04, 0x17
        /*003a*/ 	.short	(.L_1517 - .L_1516)
.L_1516:
        /*003c*/ 	.word	0x00000000
        /*0040*/ 	.short	0x0001
        /*0042*/ 	.short	0x01a0
        /*0044*/ 	.byte	0x00, 0xf0, 0x81, 0x06


	//----- nvinfo : EIATTR_KPARAM_INFO
	.align		4
.L_1517:
        /*0048*/ 	.byte	0x04, 0x17
        /*004a*/ 	.short	(.L_1519 - .L_1518)
.L_1518:
        /*004c*/ 	.word	0x00000000
        /*0050*/ 	.short	0x0000
        /*0052*/ 	.short	0x0000
        /*0054*/ 	.byte	0x00, 0xf0, 0x81, 0x06


	//----- nvinfo : EIATTR_SPARSE_MMA_MASK
	.align		4
.L_1519:
        /*0058*/ 	.byte	0x03, 0x50
        /*005a*/ 	.short	0x0000


	//----- nvinfo : EIATTR_MAXREG_COUNT
	.align		4
        /*005c*/ 	.byte	0x03, 0x1b
        /*005e*/ 	.short	0x00ff


	//----- nvinfo : EIATTR_MERCURY_ISA_VERSION
	.align		4
        /*0060*/ 	.byte	0x03, 0x5f
        /*0062*/ 	.short	0x0101


	//----- nvinfo : EIATTR_VRC_CTA_INIT_COUNT
	.align		4
        /*0064*/ 	.byte	0x02, 0x4a
	.zero		1
	.zero		1


	//----- nvinfo : EIATTR_EXIT_INSTR_OFFSETS
	.align		4
        /*0068*/ 	.byte	0x04, 0x1c
        /*006a*/ 	.short	(.L_1521 - .L_1520)


	//   ....[0]....
.L_1520:
        /*006c*/ 	.word	0x00000090


	//   ....[1]....
        /*0070*/ 	.word	0x00004510


	//   ....[2]....
        /*0074*/ 	.word	0x00004560


	//----- nvinfo : EIATTR_MAX_THREADS
	.align		4
.L_1521:
        /*0078*/ 	.byte	0x04, 0x05
        /*007a*/ 	.short	(.L_1523 - .L_1522)
.L_1522:
        /*007c*/ 	.word	0x00000080
        /*0080*/ 	.word	0x00000001
        /*0084*/ 	.word	0x00000001


	//----- nvinfo : EIATTR_CRS_STACK_SIZE
	.align		4
.L_1523:
        /*0088*/ 	.byte	0x04, 0x1e
        /*008a*/ 	.short	(.L_1525 - .L_1524)
.L_1524:
        /*008c*/ 	.word	0x00000000


	//----- nvinfo : EIATTR_CBANK_PARAM_SIZE
	.align		4
.L_1525:
        /*0090*/ 	.byte	0x03, 0x19
        /*0092*/ 	.short	0x0358


	//----- nvinfo : EIATTR_PARAM_CBANK
	.align		4
        /*0094*/ 	.byte	0x04, 0x0a
        /*0096*/ 	.short	(.L_1527 - .L_1526)
	.align		4
.L_1526:
        /*0098*/ 	.word	index@(.nv.constant0._ZN2at6native16triu_tril_kernelIN3c107complexIdEElLb1ELi1ELb0EEEvNS_4cuda6detail10TensorInfoIT_T0_EENS7_IKS8_S9_EEllS9_)
        /*009c*/ 	.short	0x0380
        /*009e*/ 	.short	0x0358


	//----- nvinfo : EIATTR_SW_WAR
	.align		4
.L_1527:
        /*00a0*/ 	.byte	0x04, 0x36
        /*00a2*/ 	.short	(.L_1529 - .L_1528)
.L_1528:
        /*00a4*/ 	.word	0x00000008
.L_1529:


//--------------------- .nv.info._ZN2at6native16triu_tril_kernelIN3c107complexIdEElLb1ELi1ELb1EEEvNS_4cuda6detail10TensorInfoIT_T0_EENS7_IKS8_S9_EEllS9_ --------------------------
	.section	.nv.info._ZN2at6native16triu_tril_kernelIN3c107complexIdEElLb1ELi1ELb1EEEvNS_4cuda6detail10TensorInfoIT_T0_EENS7_IKS8_S9_EEllS9_,"",@"SHT_CUDA_INFO"
	.sectionflags	@""
	.align	4


	//----- nvinfo : EIATTR_CUDA_API_VERSION
	.align		4
        /*0000*/ 	.byte	0x04, 0x37
        /*0002*/ 	.short	(.L_1531 - .L_1530)
.L_1530:
        /*0004*/ 	.word	0x00000082


	//----- nvinfo : EIATTR_KPARAM_INFO
	.align		4
.L_1531:
        /*0008*/ 	.byte	0x04, 0x17
        /*000a*/ 	.short	(.L_1533 - .L_1532)
.L_1532:
        /*000c*/ 	.word	0x00000000
        /*0010*/ 	.short	0x0004
        /*0012*/ 	.short	0x0350
        /*0014*/ 	.byte	0x00, 0xf0, 0x21, 0x00


	//----- nvinfo : EIATTR_KPARAM_INFO
	.align		4
.L_1533:
        /*0018*/ 	.byte	0x04, 0x17
        /*001a*/ 	.short	(.L_1535 - .L_1534)
.L_1534:
        /*001c*/ 	.word	0x00000000
        /*0020*/ 	.short	0x0003
        /*0022*/ 	.short	0x0348
        /*0024*/ 	.byte	0x00, 0xf0, 0x21, 0x00


	//----- nvinfo : EIATTR_KPARAM_INFO
	.align		4
.L_1535:
        /*0028*/ 	.byte	0x04, 0x17
        /*002a*/ 	.short	(.L_1537 - .L_1536)
.L_1536:
        /*002c*/ 	.word	0x00000000
        /*0030*/ 	.short	0x0002
        /*0032*/ 	.short	0x0340
        /*0034*/ 	.byte	0x00, 0xf0, 0x21, 0x00


	//----- nvinfo : EIATTR_KPARAM_INFO
	.align		4
.L_1537:
        /*0038*/ 	.byte	0x04, 0x17
        /*003a*/ 	.short	(.L_1539 - .L_1538)
.L_1538:
        /*003c*/ 	.word	0x00000000
        /*0040*/ 	.short	0x0001
        /*0042*/ 	.short	0x01a0
        /*0044*/ 	.byte	0x00, 0xf0, 0x81, 0x06


	//----- nvinfo : EIATTR_KPARAM_INFO
	.align		4
.L_1539:
        /*0048*/ 	.byte	0x04, 0x17
        /*004a*/ 	.short	(.L_1541 - .L_1540)
.L_1540:
        /*004c*/ 	.word	0x00000000
        /*0050*/ 	.short	0x0000
        /*0052*/ 	.short	0x0000
        /*0054*/ 	.byte	0x00, 0xf0, 0x81, 0x06


	//----- nvinfo : EIATTR_SPARSE_MMA_MASK
	.align		4
.L_1541:
        /*0058*/ 	.byte	0x03, 0x50
        /*005a*/ 	.short	0x0000


	//----- nvinfo : EIATTR_MAXREG_COUNT
	.align		4
        /*005c*/ 	.byte	0x03, 0x1b
        /*005e*/ 	.short	0x00ff


	//----- nvinfo : EIATTR_MERCURY_ISA_VERSION
	.align		4
        /*0060*/ 	.byte	0x03, 0x5f
        /*0062*/ 	.short	0x0101


	//----- nvinfo : EIATTR_VRC_CTA_INIT_COUNT
	.align		4
        /*0064*/ 	.byte	0x02, 0x4a
	.zero		1
	.zero		1


	//----- nvinfo : EIATTR_EXIT_INSTR_OFFSETS
	.align		4
        /*0068*/ 	.byte	0x04, 0x1c
        /*006a*/ 	.short	(.L_1543 - .L_1542)


	//   ....[0]....
.L_1542:
        /*006c*/ 	.word	0x00000090


	//   ....[1]....
        /*0070*/ 	.word	0x00000610


	//   ....[2]....
        /*0074*/ 	.word	0x00003d80


	//   ....[3]....
        /*0078*/ 	.word	0x00003de0


	//----- nvinfo : EIATTR_MAX_THREADS
	.align		4
.L_1543:
        /*007c*/ 	.byte	0x04, 0x05
        /*007e*/ 	.short	(.L_1545 - .L_1544)
.L_1544:
        /*0080*/ 	.word	0x00000080
        /*0084*/ 	.word	0x00000001
        /*0088*/ 	.word	0x00000001


	//----- nvinfo : EIATTR_CRS_STACK_SIZE
	.align		4
.L_1545:
        /*008c*/ 	.byte	0x04, 0x1e
        /*008e*/ 	.short	(.L_1547 - .L_1546)
.L_1546:
        /*0090*/ 	.word	0x00000000


	//----- nvinfo : EIATTR_CBANK_PARAM_SIZE
	.align		4
.L_1547:
        /*0094*/ 	.byte	0x03, 0x19
        /*0096*/ 	.short	0x0358


	//----- nvinfo : EIATTR_PARAM_CBANK
	.align		4
        /*0098*/ 	.byte	0x04, 0x0a
        /*009a*/ 	.short	(.L_1549 - .L_1548)
	.align		4
.L_1548:
        /*009c*/ 	.word	index@(.nv.constant0._ZN2at6native16triu_tril_kernelIN3c107complexIdEElLb1ELi1ELb1EEEvNS_4cuda6detail10TensorInfoIT_T0_EENS7_IKS8_S9_EEllS9_)
        /*00a0*/ 	.short	0x0380
        /*00a2*/ 	.short	0x0358


	//----- nvinfo : EIATTR_SW_WAR
	.align		4
.L_1549:
        /*00a4*/ 	.byte	0x04, 0x36
        /*00a6*/ 	.short	(.L_1551 - .L_1550)
.L_1550:
        /*00a8*/ 	.word	0x00000008
.L_1551:


//--------------------- .nv.info._ZN2at6native16triu_tril_kernelIN3c107complexIdEEiLb1ELi1ELb0EEEvNS_4cuda6detail10TensorInfoIT_T0_EENS7_IKS8_S9_EEllS9_ --------------------------
	.section	.nv.info._ZN2at6native16triu_tril_kernelIN3c107complexIdEEiLb1ELi1ELb0EEEvNS_4cuda6detail10TensorInfoIT_T0_EENS7_IKS8_S9_EEllS9_,"",@"SHT_CUDA_INFO"
	.sectionflags	@""
	.align	4


	//----- nvinfo : EIATTR_CUDA_API_VERSION
	.align		4
        /*0000*/ 	.byte	0x04, 0x37
        /*0002*/ 	.short	(.L_1553 - .L_1552)
.L_1552:
        /*0004*/ 	.word	0x00000082


	//----- nvinfo : EIATTR_KPARAM_INFO
	.align		4
.L_1553:
        /*0008*/ 	.byte	0x04, 0x17
        /*000a*/ 	.short	(.L_1555 - .L_1554)
.L_1554:
        /*000c*/ 	.word	0x00000000
        /*0010*/ 	.short	0x0004
        /*0012*/ 	.short	0x01c0
        /*0014*/ 	.byte	0x00, 0xf0, 0x11, 0x00


	//----- nvinfo : EIATTR_KPARAM_INFO
	.align		4
.L_1555:
        /*0018*/ 	.byte	0x04, 0x17
        /*001a*/ 	.short	(.L_1557 - .L_1556)
.L_1556:
        /*001c*/ 	.word	0x00000000
        /*0020*/ 	.short	0x0003
        /*0022*/ 	.short	0x01b8
        /*0024*/ 	.byte	0x00, 0xf0, 0x21, 0x00


	//----- nvinfo : EIATTR_KPARAM_INFO
	.align		4
.L_1557:
        /*0028*/ 	.byte	0x04, 0x17
        /*002a*/ 	.short	(.L_1559 - .L_1558)
.L_1558:
        /*002c*/ 	.word	0x00000000
        /*0030*/ 	.short	0x0002
        /*0032*/ 	.short	0x01b0
        /*0034*/ 	.byte	0x00, 0xf0, 0x21, 0x00


	//----- nvinfo : EIATTR_KPARAM_INFO
	.align		4
.L_1559:
        /*0038*/ 	.byte	0x04, 0x17
        /*003a*/ 	.short	(.L_1561 - .L_1560)
.L_1560:
        /*003c*/ 	.word	0x00000000
        /*0040*/ 	.short	0x0001
        /*0042*/ 	.short	0x00d8
        /*0044*/ 	.byte	0x00, 0xf0, 0x61, 0x03


	//----- nvinfo : EIATTR_KPARAM_INFO
	.align		4
.L_1561:
        /*0048*/ 	.byte	0x04, 0x17
        /*004a*/ 	.short	(.L_1563 - .L_1562)
.L_1562:
        /*004c*/ 	.word	0x00000000
        /*0050*/ 	.short	0x0000
        /*0052*/ 	.short	0x0000
        /*0054*/ 	.byte	0x00, 0xf0, 0x61, 0x03


	//----- nvinfo : EIATTR_SPARSE_MMA_MASK
	.align		4
.L_1563:
        /*0058*/ 	.byte	0x03, 0x50
        /*005a*/ 	.short	0x0000


	//----- nvinfo : EIATTR_MAXREG_COUNT
	.align		4
        /*005c*/ 	.byte	0x03, 0x1b
        /*005e*/ 	.short	0x00ff


	//----- nvinfo : EIATTR_MERCURY_ISA_VERSION
	.align		4
        /*0060*/ 	.byte	0x03, 0x5f
        /*0062*/ 	.short	0x0101


	//----- nvinfo : EIATTR_VRC_CTA_INIT_COUNT
	.align		4
        /*0064*/ 	.byte	0x02, 0x4a
	.zero		1
	.zero		1


	//----- nvinfo : EIATTR_EXIT_INSTR_OFFSETS
	.align		4
        /*0068*/ 	.byte	0x04, 0x1c
        /*006a*/ 	.short	(.L_1565 - .L_1564)


	//   ....[0]....
.L_1564:
        /*006c*/ 	.word	0x00000090


	//   ....[1]....
        /*0070*/ 	.word	0x000033c0


	//   ....[2]....
        /*0074*/ 	.word	0x00003400


	//----- nvinfo : EIATTR_MAX_THREADS
	.align		4
.L_1565:
        /*0078*/ 	.byte	0x04, 0x05
        /*007a*/ 	.short	(.L_1567 - .L_1566)
.L_1566:
        /*007c*/ 	.word	0x00000080
        /*0080*/ 	.word	0x00000001
        /*0084*/ 	.word	0x00000001


	//----- nvinfo : EIATTR_CRS_STACK_SIZE
	.align		4
.L_1567:
        /*0088*/ 	.byte	0x04, 0x1e
        /*008a*/ 	.short	(.L_1569 - .L_1568)
.L_1568:
        /*008c*/ 	.word	0x00000000


	//----- nvinfo : EIATTR_CBANK_PARAM_SIZE
	.align		4
.L_1569:
        /*0090*/ 	.byte	0x03, 0x19
        /*0092*/ 	.short	0x01c4


	//----- nvinfo : EIATTR_PARAM_CBANK
	.align		4
        /*0094*/ 	.byte	0x04, 0x0a
        /*0096*/ 	.short	(.L_1571 - .L_1570)
	.align		4
.L_1570:
        /*0098*/ 	.word	index@(.nv.constant0._ZN2at6native16triu_tril_kernelIN3c107complexIdEEiLb1ELi1ELb0EEEvNS_4cuda6detail10TensorInfoIT_T0_EENS7_IKS8_S9_EEllS9_)
        /*009c*/ 	.short	0x0380
        /*009e*/ 	.short	0x01c4


	//----- nvinfo : EIATTR_SW_WAR
	.align		4
.L_1571:
        /*00a0*/ 	.byte	0x04, 0x36
        /*00a2*/ 	.short	(.L_1573 - .L_1572)
.L_1572:
        /*00a4*/ 	.word	0x00000008
.L_1573:


//--------------------- .nv.info._ZN2at6native16triu_tril_kernelIN3c107complexIdEEiLb1ELi1ELb1EEEvNS_4cuda6detail10TensorInfoIT_T0_EENS7_IKS8_S9_EEllS9_ --------------------------
	.section	.nv.info._ZN2at6native16triu_tril_kernelIN3c107complexIdEEiLb1ELi1ELb1EEEvNS_4cuda6detail10TensorInfoIT_T0_EENS7_IKS8_S9_EEllS9_,"",@"SHT_CUDA_INFO"
	.sectionflags	@""
	.align	4


	//----- nvinfo : EIATTR_CUDA_API_VERSION
	.align		4
        /*0000*/ 	.byte	0x04, 0x37
        /*0002*/ 	.short	(.L_1575 - .L_1574)
.L_1574:
        /*0004*/ 	.word	0x00000082


	//----- nvinfo : EIATTR_KPARAM_INFO
	.align		4
.L_1575:
        /*0008*/ 	.byte	0x04, 0x17
        /*000a*/ 	.short	(.L_1577 - .L_1576)
.L_1576:
        /*000c*/ 	.word	0x00000000
        /*0010*/ 	.short	0x0004
        /*0012*/ 	.short	0x01c0
        /*0014*/ 	.byte	0x00, 0xf0, 0x11, 0x00


	//----- nvinfo : EIATTR_KPARAM_INFO
	.align		4
.L_1577:
        /*0018*/ 	.byte	0x04, 0x17
        /*001a*/ 	.short	(.L_1579 - .L_1578)
.L_1578:
        /*001c*/ 	.word	0x00000000
        /*0020*/ 	.short	0x0003
        /*0022*/ 	.short	0x01b8
        /*0024*/ 	.byte	0x00, 0xf0, 0x21, 0x00


	//----- nvinfo : EIATTR_KPARAM_INFO
	.align		4
.L_1579:
        /*0028*/ 	.byte	0x04, 0x17
        /*002a*/ 	.short	(.L_1581 - .L_1580)
.L_1580:
        /*002c*/ 	.word	0x00000000
        /*0030*/ 	.short	0x0002
        /*0032*/ 	.short	0x01b0
        /*0034*/ 	.byte	0x00, 0xf0, 0x21, 0x00


	//----- nvinfo : EIATTR_KPARAM_INFO
	.align		4
.L_1581:
        /*0038*/ 	.byte	0x04, 0x17
        /*003a*/ 	.short	(.L_1583 - .L_1582)
.L_1582:
        /*003c*/ 	.word	0x00000000
        /*0040*/ 	.short	0x0001
        /*0042*/ 	.short	0x00d8
        /*0044*/ 	.byte	0x00, 0xf0, 0x61, 0x03


	//----- nvinfo : EIATTR_KPARAM_INFO
	.align		4
.L_1583:
        /*0048*/ 	.byte	0x04, 0x17
        /*004a*/ 	.short	(.L_1585 - .L_1584)
.L_1584:
        /*004c*/ 	.word	0x00000000
        /*0050*/ 	.short	0x0000
        /*0052*/ 	.short	0x0000
        /*0054*/ 	.byte	0x00, 0xf0, 0x61, 0x03


	//----- nvinfo : EIATTR_SPARSE_MMA_MASK
	.align		4
.L_1585:
        /*0058*/ 	.byte	0x03, 0x50
        /*005a*/ 	.short	0x0000


	//----- nvinfo : EIATTR_MAXREG_COUNT
	.align		4
        /*005c*/ 	.byte	0x03, 0x1b
        /*005e*/ 	.short	0x00ff


	//----- nvinfo : EIATTR_MERCURY_ISA_VERSION
	.align		4
        /*0060*/ 	.byte	0x03, 0x5f
        /*0062*/ 	.short	0x0101


	//----- nvinfo : EIATTR_VRC_CTA_INIT_COUNT
	.align		4
        /*0064*/ 	.byte	0x02, 0x4a
	.zero		1
	.zero		1


	//----- nvinfo : EIATTR_EXIT_INSTR_OFFSETS
	.align		4
        /*0068*/ 	.byte	0x04, 0x1c
        /*006a*/ 	.short	(.L_1587 - .L_1586)


	//   ....[0]....
.L_1586:
        /*006c*/ 	.word	0x00000090


	//   ....[1]....
        /*0070*/ 	.word	0x00000580


	//   ....[2]....
        /*0074*/ 	.word	0x00003300


	//   ....[3]....
        /*0078*/ 	.word	0x00003350


	//----- nvinfo : EIATTR_MAX_THREADS
	.align		4
.L_1587:
        /*007c*/ 	.byte	0x04, 0x05
        /*007e*/ 	.short	(.L_1589 - .L_1588)
.L_1588:
        /*0080*/ 	.word	0x00000080
        /*0084*/ 	.word	0x00000001
        /*0088*/ 	.word	0x00000001


	//----- nvinfo : EIATTR_CRS_STACK_SIZE
	.align		4
.L_1589:
        /*008c*/ 	.byte	0x04, 0x1e
        /*008e*/ 	.short	(.L_1591 - .L_1590)
.L_1590:
        /*0090*/ 	.word	0x00000000


	//----- nvinfo : EIATTR_CBANK_PARAM_SIZE
	.align		4
.L_1591:
        /*0094*/ 	.byte	0x03, 0x19
        /*0096*/ 	.short	0x01c4


	//----- nvinfo : EIATTR_PARAM_CBANK
	.align		4
        /*0098*/ 	.byte	0x04, 0x0a
        /*009a*/ 	.short	(.L_1593 - .L_1592)
	.align		4
.L_1592:
        /*009c*/ 	.word	index@(.nv.constant0._ZN2at6native16triu_tril_kernelIN3c107complexIdEEiLb1ELi1ELb1EEEvNS_4cuda6detail10TensorInfoIT_T0_EENS7_IKS8_S9_EEllS9_)
        /*00a0*/ 	.short	0x0380
        /*00a2*/ 	.short	0x01c4


	//----- nvinfo : EIATTR_SW_WAR
	.align		4
.L_1593:
        /*00a4*/ 	.byte	0x04, 0x36
        /*00a6*/ 	.short	(.L_1595 - .L_1594)
.L_1594:
        /*00a8*/ 	.word	0x00000008
.L_1595:


//--------------------- .nv.info._ZN2at6native16triu_tril_kernelIflLb1ELi2ELb0EEEvNS_4cuda6detail10TensorInfoIT_T0_EENS4_IKS5_S6_EEllS6_ --------------------------
	.section	.nv.info._ZN2at6native16triu_tril_kernelIflLb1ELi2ELb0EEEvNS_4cuda6detail10TensorInfoIT_T0_EENS4_IKS5_S6_EEllS6_,"",@"SHT_CUDA_INFO"
	.sectionflags	@""
	.align	4


	//----- nvinfo : EIATTR_CUDA_API_VERSION
	.align		4
        /*0000*/ 	.byte	0x04, 0x37
        /*0002*/ 	.short	(.L_1597 - .L_1596)
.L_1596:
        /*0004*/ 	.word	0x00000082


	//----- nvinfo : EIATTR_KPARAM_INFO
	.align		4
.L_1597:
        /*0008*/ 	.byte	0x04, 0x17
        /*000a*/ 	.short	(.L_1599 - .L_1598)
.L_1598:
        /*000c*/ 	.word	0x00000000
        /*0010*/ 	.short	0x0004
        /*0012*/ 	.short	0x0350
        /*0014*/ 	.byte	0x00, 0xf0, 0x21, 0x00


	//----- nvinfo : EIATTR_KPARAM_INFO
	.align		4
.L_1599:
        /*0018*/ 	.byte	0x04, 0x17
        /*001a*/ 	.short	(.L_1601 - .L_1600)
.L_1600:
        /*001c*/ 	.word	0x00000000
        /*0020*/ 	.short	0x0003
        /*0022*/ 	.short	0x0348
        /*0024*/ 	.byte	0x00, 0xf0, 0x21, 0x00


	//----- nvinfo : EIATTR_KPARAM_INFO
	.align		4
.L_1601:
        /*0028*/ 	.byte	0x04, 0x17
        /*002a*/ 	.short	(.L_1603 - .L_1602)
.L_1602:
        /*002c*/ 	.word	0x00000000
        /*0030*/ 	.short	0x0002
        /*0032*/ 	.short	0x0340
        /*0034*/ 	.byte	0x00, 0xf0, 0x21, 0x00


	//----- nvinfo : EIATTR_KPARAM_INFO
	.align		4
.L_1603:
        /*0038*/ 	.byte	0x04, 0x17
        /*003a*/ 	.short	(.L_1605 - .L_1604)
.L_1604:
        /*003c*/ 	.word	0x00000000
        /*0040*/ 	.short	0x0001
        /*0042*/ 	.short	0x01a0
        /*0044*/ 	.byte	0x00, 0xf0, 0x81, 0x06


	//----- nvinfo : EIATTR_KPARAM_INFO
	.align		4
.L_1605:
        /*0048*/ 	.byte	0x04, 0x17
        /*004a*/ 	.short	(.L_1607 - .L_1606)
.L_1606:
        /*004c*/ 	.word	0x00000000
        /*0050*/ 	.short	0x0000
        /*0052*/ 	.short	0x0000
        /*0054*/ 	.byte	0x00, 0xf0, 0x81, 0x06


	//----- nvinfo : EIATTR_SPARSE_MMA_MASK
	.align		4
.L_1607:
        /*0058*/ 	.byte	0x03, 0x50
        /*005a*/ 	.short	0x0000


	//----- nvinfo : EIATTR_MAXREG_COUNT
	.align		4
        /*005c*/ 	.byte	0x03, 0x1b
        /*005e*/ 	.short	0x00ff


	//----- nvinfo : EIATTR_MERCURY_ISA_VERSION
	.align		4
        /*0060*/ 	.byte	0x03, 0x5f
        /*0062*/ 	.short	0x0101


	//----- nvinfo : EIATTR_VRC_CTA_INIT_COUNT
	.align		4
        /*0064*/ 	.byte	0x02, 0x4a
	.zero		1
	.zero		1


	//----- nvinfo : EIATTR_EXIT_INSTR_OFFSETS
	.align		4
        /*0068*/ 	.byte	0x04, 0x1c
        /*006a*/ 	.short	(.L_1609 - .L_1608)


	//   ....[0]....
.L_1608:
        /*006c*/ 	.word	0x000000b0


	//   ....[1]....
        /*0070*/ 	.word	0x000047a0


	//   ....[2]....
        /*0074*/ 	.word	0x00004830


	//   ....[3]....
        /*0078*/ 	.word	0x00004880


	//----- nvinfo : EIATTR_MAX_THREADS
	.align		4
.L_1609:
        /*007c*/ 	.byte	0x04, 0x05
        /*007e*/ 	.short	(.L_1611 - .L_1610)
.L_1610:
        /*0080*/ 	.word	0x00000080
        /*0084*/ 	.word	0x00000001
        /*0088*/ 	.word	0x00000001


	//----- nvinfo : EIATTR_CRS_STACK_SIZE
	.align		4
.L_1611:
        /*008c*/ 	.byte	0x04, 0x1e
        /*008e*/ 	.short	(.L_1613 - .L_1612)
.L_1612:
        /*0090*/ 	.word	0x00000000


	//----- nvinfo : EIATTR_CBANK_PARAM_SIZE
	.align		4
.L_1613:
        /*0094*/ 	.byte	0x03, 0x19
        /*0096*/ 	.short	0x0358


	//----- nvinfo : EIATTR_PARAM_CBANK
	.align		4
        /*0098*/ 	.byte	0x04, 0x0a
        /*009a*/ 	.short	(.L_1615 - .L_1614)
	.align		4
.L_1614:
        /*009c*/ 	.word	index@(.nv.constant0._ZN2at6native16triu_tril_kernelIflLb1ELi2ELb0EEEvNS_4cuda6detail10TensorInfoIT_T0_EENS4_IKS5_S6_EEllS6_)
        /*00a0*/ 	.short	0x0380
        /*00a2*/ 	.short	0x0358


	//----- nvinfo : EIATTR_SW_WAR
	.align		4
.L_1615:
        /*00a4*/ 	.byte	0x04, 0x36
        /*00a6*/ 	.short	(.L_1617 - .L_1616)
.L_1616:
        /*00a8*/ 	.word	0x00000008
.L_1617:


//--------------------- .nv.info._ZN2at6native16triu_tril_kernelIflLb1ELi2ELb1EEEvNS_4cuda6detail10TensorInfoIT_T0_EENS4_IKS5_S6_EEllS6_ --------------------------
	.section	.nv.info._ZN2at6native16triu_tril_kernelIflLb1ELi2ELb1EEEvNS_4cuda6detail10TensorInfoIT_T0_EENS4_IKS5_S6_EEllS6_,"",@"SHT_CUDA_INFO"
	.sectionflags	@""
	.align	4


	//----- nvinfo : EIATTR_CUDA_API_VERSION
	.align		4
        /*0000*/ 	.byte	0x04, 0x37
        /*0002*/ 	.short	(.L_1619 - .L_1618)
.L_1618:
        /*0004*/ 	.word	0x00000082


	//----- nvinfo : EIATTR_KPARAM_INFO
	.align		4
.L_1619:
        /*0008*/ 	.byte	0x04, 0x17
        /*000a*/ 	.short	(.L_1621 - .L_1620)
.L_1620:
        /*000c*/ 	.word	0x00000000
        /*0010*/ 	.short	0x0004
        /*0012*/ 	.short	0x0350
        /*0014*/ 	.byte	0x00, 0xf0, 0x21, 0x00


	//----- nvinfo : EIATTR_KPARAM_INFO
	.align		4
.L_1621:
        /*0018*/ 	.byte	0x04, 0x17
        /*001a*/ 	.short	(.L_1623 - .L_1622)
.L_1622:
        /*001c*/ 	.word	0x00000000
        /*0020*/ 	.short	0x0003
        /*0022*/ 	.short	0x0348
        /*0024*/ 	.byte	0x00, 0xf0, 0x21, 0x00


	//----- nvinfo : EIATTR_KPARAM_INFO
	.align		4
.L_1623:
        /*0028*/ 	.byte	0x04, 0x17
        /*002a*/ 	.short	(.L_1625 - .L_1624)
.L_1624:
        /*002c*/ 	.word	0x00000000
        /*0030*/ 	.short	0x0002
        /*0032*/ 	.short	0x0340
        /*0034*/ 	.byte	0x00, 0xf0, 0x21, 0x00


	//----- nvinfo : EIATTR_KPARAM_INFO
	.align		4
.L_1625:
        /*0038*/ 	.byte	0x04, 0x17
        /*003a*/ 	.short	(.L_1627 - .L_1626)
.L_1626:
        /*003c*/ 	.word	0x00000000
        /*0040*/ 	.short	0x0001
        /*0042*/ 	.short	0x01a0
        /*0044*/ 	.byte	0x00, 0xf0, 0x81, 0x06


	//----- nvinfo : EIATTR_KPARAM_INFO
	.align		4
.L_1627:
        /*0048*/ 	.byte	0x04, 0x17
        /*004a*/ 	.short	(.L_1629 - .L_1628)
.L_1628:
        /*004c*/ 	.word	0x00000000
        /*0050*/ 	.short	0x0000
        /*0052*/ 	.short	0x0000
        /*0054*/ 	.byte	0x00, 0xf0, 0x81, 0x06


	//----- nvinfo : EIATTR_SPARSE_MMA_MASK
	.align		4
.L_1629:
        /*0058*/ 	.byte	0x03, 0x50
        /*005a*/ 	.short	0x0000


	//----- nvinfo : EIATTR_MAXREG_COUNT
	.align		4
        /*005c*/ 	.byte	0x03, 0x1b
        /*005e*/ 	.short	0x00ff


	//----- nvinfo : EIATTR_MERCURY_ISA_VERSION
	.align		4
        /*0060*/ 	.byte	0x03, 0x5f
        /*0062*/ 	.short	0x0101


	//----- nvinfo : EIATTR_VRC_CTA_INIT_COUNT
	.align		4
        /*0064*/ 	.byte	0x02, 0x4a
	.zero		1
	.zero		1


	//----- nvinfo : EIATTR_EXIT_INSTR_OFFSETS
	.align		4
        /*0068*/ 	.byte	0x04, 0x1c
        /*006a*/ 	.short	(.L_1631 - .L_1630)


	//   ....[0]....
.L_1630:
        /*006c*/ 	.word	0x000000b0


	//   ....[1]....
        /*0070*/ 	.word	0x00000610


	//   ....[2]....
        /*0074*/ 	.word	0x00003c90


	//   ....[3]....
        /*0078*/ 	.word	0x00003d80


	//   ....[4]....
        /*007c*/ 	.word	0x00003dd0


	//----- nvinfo : EIATTR_MAX_THREADS
	.align		4
.L_1631:
        /*0080*/ 	.byte	0x04, 0x05
        /*0082*/ 	.short	(.L_1633 - .L_1632)
.L_1632:
        /*0084*/ 	.word	0x00000080
        /*0088*/ 	.word	0x00000001
        /*008c*/ 	.word	0x00000001


	//----- nvinfo : EIATTR_CRS_STACK_SIZE
	.align		4
.L_1633:
        /*0090*/ 	.byte	0x04, 0x1e
        /*0092*/ 	.short	(.L_1635 - .L_1634)
.L_1634:
        /*0094*/ 	.word	0x00000000


	//----- nvinfo : EIATTR_CBANK_PARAM_SIZE
	.align		4
.L_1635:
        /*0098*/ 	.byte	0x03, 0x19
        /*009a*/ 	.short	0x0358


	//----- nvinfo : EIATTR_PARAM_CBANK
	.align		4
        /*009c*/ 	.byte	0x04, 0x0a
        /*009e*/ 	.short	(.L_1637 - .L_1636)
	.align		4
.L_1636:
        /*00a0*/ 	.word	index@(.nv.constant0._ZN2at6native16triu_tril_kernelIflLb1ELi2ELb1EEEvNS_4cuda6detail10TensorInfoIT_T0_EENS4_IKS5_S6_EEllS6_)
        /*00a4*/ 	.short	0x0380
        /*00a6*/ 	.short	0x0358


	//----- nvinfo : EIATTR_SW_WAR
	.align		4
.L_1637:
        /*00a8*/ 	.byte	0x04, 0x36
        /*00aa*/ 	.short	(.L_1639 - .L_1638)
.L_1638:
        /*00ac*/ 	.word	0x00000008
.L_1639:


//--------------------- .nv.info._ZN2at6native16triu_tril_kernelIfiLb1ELi2ELb0EEEvNS_4cuda6detail10TensorInfoIT_T0_EENS4_IKS5_S6_EEllS6_ --------------------------
	.section	.nv.info._ZN2at6native16triu_tril_kernelIfiLb1ELi2ELb0EEEvNS_4cuda6detail10TensorInfoIT_T0_EENS4_IKS5_S6_EEllS6_,"",@"SHT_CUDA_INFO"
	.sectionflags	@""
	.align	4


	//----- nvinfo : EIATTR_CUDA_API_VERSION
	.align		4
        /*0000*/ 	.byte	0x04, 0x37
        /*0002*/ 	.short	(.L_1641 - .L_1640)
.L_1640:
        /*0004*/ 	.word	0x00000082


	//----- nvinfo : EIATTR_KPARAM_INFO
	.align		4
.L_1641:
        /*0008*/ 	.byte	0x04, 0x17
        /*000a*/ 	.short	(.L_1643 - .L_1642)
.L_1642:
        /*000c*/ 	.word	0x00000000
        /*0010*/ 	.short	0x0004
        /*0012*/ 	.short	0x01c0
        /*0014*/ 	.byte	0x00, 0xf0, 0x11, 0x00


	//----- nvinfo : EIATTR_KPARAM_INFO
	.align		4
.L_1643:
        /*0018*/ 	.byte	0x04, 0x17
        /*001a*/ 	.short	(.L_1645 - .L_1644)
.L_1644:
        /*001c*/ 	.word	0x00000000
        /*0020*/ 	.short	0x0003
        /*0022*/ 	.short	0x01b8
        /*0024*/ 	.byte	0x00, 0xf0, 0x21, 0x00


	//----- nvinfo : EIATTR_KPARAM_INFO
	.align		4
.L_1645:
        /*0028*/ 	.byte	0x04, 0x17
        /*002a*/ 	.short	(.L_1647 - .L_1646)
.L_1646:
        /*002c*/ 	.word	0x00000000
        /*0030*/ 	.short	0x0002
        /*0032*/ 	.short	0x01b0
        /*0034*/ 	.byte	0x00, 0xf0, 0x21, 0x00


	//----- nvinfo : EIATTR_KPARAM_INFO
	.align		4
.L_1647:
        /*0038*/ 	.byte	0x04, 0x17
        /*003a*/ 	.short	(.L_1649 - .L_1648)
.L_1648:
        /*003c*/ 	.word	0x00000000
        /*0040*/ 	.short	0x0001
        /*0042*/ 	.short	0x00d8
        /*0044*/ 	.byte	0x00, 0xf0, 0x61, 0x03


	//----- nvinfo : EIATTR_KPARAM_INFO
	.align		4
.L_1649:
        /*0048*/ 	.byte	0x04, 0x17
        /*004a*/ 	.short	(.L_1651 - .L_1650)
.L_1650:
        /*004c*/ 	.word	0x00000000
        /*0050*/ 	.short	0x0000
        /*0052*/ 	.short	0x0000
        /*0054*/ 	.byte	0x00, 0xf0, 0x61, 0x03


	//----- nvinfo : EIATTR_SPARSE_MMA_MASK
	.align		4
.L_1651:
        /*0058*/ 	.byte	0x03, 0x50
        /*005a*/ 	.short	0x0000


	//----- nvinfo : EIATTR_MAXREG_COUNT
	.align		4
        /*005c*/ 	.byte	0x03, 0x1b
        /*005e*/ 	.short	0x00ff


	//----- nvinfo : EIATTR_MERCURY_ISA_VERSION
	.align		4
        /*0060*/ 	.byte	0x03, 0x5f
        /*0062*/ 	.short	0x0101


	//----- nvinfo : EIATTR_VRC_CTA_INIT_COUNT
	.align		4
        /*0064*/ 	.byte	0x02, 0x4a
	.zero		1
	.zero		1


	//----- nvinfo : EIATTR_EXIT_INSTR_OFFSETS
	.align		4
        /*0068*/ 	.byte	0x04, 0x1c
        /*006a*/ 	.short	(.L_1653 - .L_1652)


	//   ....[0]....
.L_1652:
        /*006c*/ 	.word	0x000000b0


	//   ....[1]....
        /*0070*/ 	.word	0x00003550


	//   ....[2]....
        /*0074*/ 	.word	0x000035a0


	//   ....[3]....
        /*0078*/ 	.word	0x000035e0


	//----- nvinfo : EIATTR_MAX_THREADS
	.align		4
.L_1653:
        /*007c*/ 	.byte	0x04, 0x05
        /*007e*/ 	.short	(.L_1655 - .L_1654)
.L_1654:
        /*0080*/ 	.word	0x00000080
        /*0084*/ 	.word	0x00000001
        /*0088*/ 	.word	0x00000001


	//----- nvinfo : EIATTR_CRS_STACK_SIZE
	.align		4
.L_1655:
        /*008c*/ 	.byte	0x04, 0x1e
        /*008e*/ 	.short	(.L_1657 - .L_1656)
.L_1656:
        /*0090*/ 	.word	0x00000000


	//----- nvinfo : EIATTR_CBANK_PARAM_SIZE
	.align		4
.L_1657:
        /*0094*/ 	.byte	0x03, 0x19
        /*0096*/ 	.short	0x01c4


	//----- nvinfo : EIATTR_PARAM_CBANK
	.align		4
        /*0098*/ 	.byte	0x04, 0x0a
        /*009a*/ 	.short	(.L_1659 - .L_1658)
	.align		4
.L_1658:
        /*009c*/ 	.word	index@(.nv.constant0._ZN2at6native16triu_tril_kernelIfiLb1ELi2ELb0EEEvNS_4cuda6detail10TensorInfoIT_T0_EENS4_IKS5_S6_EEllS6_)
        /*00a0*/ 	.short	0x0380
        /*00a2*/ 	.short	0x01c4


	//----- nvinfo : EIATTR_SW_WAR
	.align		4
.L_1659:
        /*00a4*/ 	.byte	0x04, 0x36
        /*00a6*/ 	.short	(.L_1661 - .L_1660)
.L_1660:
        /*00a8*/ 	.word	0x00000008
.L_1661:


//--------------------- .nv.info._ZN2at6native16triu_tril_kernelIfiLb1ELi2ELb1EEEvNS_4cuda6detail10TensorInfoIT_T0_EENS4_IKS5_S6_EEllS6_ --------------------------
	.section	.nv.info._ZN2at6native16triu_tril_kernelIfiLb1ELi2ELb1EEEvNS_4cuda6detail10TensorInfoIT_T0_EENS4_IKS5_S6_EEllS6_,"",@"SHT_CUDA_INFO"
	.sectionflags	@""
	.align	4


	//----- nvinfo : EIATTR_CUDA_API_VERSION
	.align		4
        /*0000*/ 	.byte	0x04, 0x37
        /*0002*/ 	.short	(.L_1663 - .L_1662)
.L_1662:
        /*0004*/ 	.word	0x00000082


	//----- nvinfo : EIATTR_KPARAM_INFO
	.align		4
.L_1663:
        /*0008*/ 	.byte	0x04, 0x17
        /*000a*/ 	.short	(.L_1665 - .L_1664)
.L_1664:
        /*000c*/ 	.word	0x00000000
        /*0010*/ 	.short	0x0004
        /*0012*/ 	.short	0x01c0
        /*0014*/ 	.byte	0x00, 0xf0, 0x11, 0x00


	//----- nvinfo : EIATTR_KPARAM_INFO
	.align		4
.L_1665:
        /*0018*/ 	.byte	0x04, 0x17
        /*001a*/ 	.short	(.L_1667 - .L_1666)
.L_1666:
        /*001c*/ 	.word	0x00000000
        /*0020*/ 	.short	0x0003
        /*0022*/ 	.short	0x01b8
        /*0024*/ 	.byte	0x00, 0xf0, 0x21, 0x00


	//----- nvinfo : EIATTR_KPARAM_INFO
	.align		4
.L_1667:
        /*0028*/ 	.byte	0x04, 0x17
        /*002a*/ 	.short	(.L_1669 - .L_1668)
.L_1668:
        /*002c*/ 	.word	0x00000000
        /*0030*/ 	.short	0x0002
        /*0032*/ 	.short	0x01b0
        /*0034*/ 	.byte	0x00, 0xf0, 0x21, 0x00


	//----- nvinfo : EIATTR_KPARAM_INFO
	.align		4
.L_1669:
        /*0038*/ 	.byte	0x04, 0x17
        /*003a*/ 	.short	(.L_1671 - .L_1670)
.L_1670:
        /*003c*/ 	.word	0x00000000
        /*0040*/ 	.short	0x0001
        /*0042*/ 	.short	0x00d8
        /*0044*/ 	.byte	0x00, 0xf0, 0x61, 0x03


	//----- nvinfo : EIATTR_KPARAM_INFO
	.align		4
.L_1671:
        /*0048*/ 	.byte	0x04, 0x17
        /*004a*/ 	.short	(.L_1673 - .L_1672)
.L_1672:
        /*004c*/ 	.word	0x00000000
        /*0050*/ 	.short	0x0000
        /*0052*/ 	.short	0x0000
        /*0054*/ 	.byte	0x00, 0xf0, 0x61, 0x03


	//----- nvinfo : EIATTR_SPARSE_MMA_MASK
	.align		4
.L_1673:
        /*0058*/ 	.byte	0x03, 0x50
        /*005a*/ 	.short	0x0000


	//----- nvinfo : EIATTR_MAXREG_COUNT
	.align		4
        /*005c*/ 	.byte	0x03, 0x1b
        /*005e*/ 	.short	0x00ff


	//----- nvinfo : EIATTR_MERCURY_ISA_VERSION
	.align		4
        /*0060*/ 	.byte	0x03, 0x5f
        /*0062*/ 	.short	0x0101


	//----- nvinfo : EIATTR_VRC_CTA_INIT_COUNT
	.align		4
        /*0064*/ 	.byte	0x02, 0x4a
	.zero		1
	.zero		1


	//----- nvinfo : EIATTR_EXIT_INSTR_OFFSETS
	.align		4
        /*0068*/ 	.byte	0x04, 0x1c
        /*006a*/ 	.short	(.L_1675 - .L_1674)


	//   ....[0]....
.L_1674:
        /*006c*/ 	.word	0x000000b0


	//   ....[1]....
        /*0070*/ 	.word	0x00000570


	//   ....[2]....
        /*0074*/ 	.word	0x000032e0


	//   ....[3]....
        /*0078*/ 	.word	0x00003340


	//   ....[4]....
        /*007c*/ 	.word	0x000033a0


	//   ....[5]....
        /*0080*/ 	.word	0x000033e0


	//----- nvinfo : EIATTR_MAX_THREADS
	.align		4
.L_1675:
        /*0084*/ 	.byte	0x04, 0x05
        /*0086*/ 	.short	(.L_1677 - .L_1676)
.L_1676:
        /*0088*/ 	.word	0x00000080
        /*008c*/ 	.word	0x00000001
        /*0090*/ 	.word	0x00000001


	//----- nvinfo : EIATTR_CRS_STACK_SIZE
	.align		4
.L_1677:
        /*0094*/ 	.byte	0x04, 0x1e
        /*0096*/ 	.short	(.L_1679 - .L_1678)
.L_1678:
        /*0098*/ 	.word	0x00000000


	//----- nvinfo : EIATTR_CBANK_PARAM_SIZE
	.align		4
.L_1679:
        /*009c*/ 	.byte	0x03, 0x19
        /*009e*/ 	.short	0x01c4


	//----- nvinfo : EIATTR_PARAM_CBANK
	.align		4
        /*00a0*/ 	.byte	0x04, 0x0a
        /*00a2*/ 	.short	(.L_1681 - .L_1680)
	.align		4
.L_1680:
        /*00a4*/ 	.word	index@(.nv.constant0._ZN2at6native16triu_tril_kernelIfiLb1ELi2ELb1EEEvNS_4cuda6detail10TensorInfoIT_T0_EENS4_IKS5_S6_EEllS6_)
        /*00a8*/ 	.short	0x0380
        /*00aa*/ 	.short	0x01c4


	//----- nvinfo : EIATTR_SW_WAR
	.align		4
.L_1681:
        /*00ac*/ 	.byte	0x04, 0x36
        /*00ae*/ 	.short	(.L_1683 - .L_1682)
.L_1682:
        /*00b0*/ 	.word	0x00000008
.L_1683:


//--------------------- .nv.info._ZN2at6native16triu_tril_kernelIdlLb1ELi1ELb0EEEvNS_4cuda6detail10TensorInfoIT_T0_EENS4_IKS5_S6_EEllS6_ --------------------------
	.section	.nv.info._ZN2at6native16triu_tril_kernelIdlLb1ELi1ELb0EEEvNS_4cuda6detail10TensorInfoIT_T0_EENS4_IKS5_S6_EEllS6_,"",@"SHT_CUDA_INFO"
	.sectionflags	@""
	.align	4


	//----- nvinfo : EIATTR_CUDA_API_VERSION
	.align		4
        /*0000*/ 	.byte	0x04, 0x37
        /*0002*/ 	.short	(.L_1685 - .L_1684)
.L_1684:
        /*0004*/ 	.word	0x00000082


	//----- nvinfo : EIATTR_KPARAM_INFO
	.align		4
.L_1685:
        /*0008*/ 	.byte	0x04, 0x17
        /*000a*/ 	.short	(.L_1687 - .L_1686)
.L_1686:
        /*000c*/ 	.word	0x00000000
        /*0010*/ 	.short	0x0004
        /*0012*/ 	.short	0x0350
        /*0014*/ 	.byte	0x00, 0xf0, 0x21, 0x00


	//----- nvinfo : EIATTR_KPARAM_INFO
	.align		4
.L_1687:
        /*0018*/ 	.byte	0x04, 0x17
        /*001a*/ 	.short	(.L_1689 - .L_1688)
.L_1688:
        /*001c*/ 	.word	0x00000000
        /*0020*/ 	.short	0x0003
        /*0022*/ 	.short	0x0348
        /*0024*/ 	.byte	0x00, 0xf0, 0x21, 0x00


	//----- nvinfo : EIATTR_KPARAM_INFO
	.align		4
.L_1689:
        /*0028*/ 	.byte	0x04, 0x17
        /*002a*/ 	.short	(.L_1691 - .L_1690)
.L_1690:
        /*002c*/ 	.word	0x00000000
        /*0030*/ 	.short	0x0002
        /*0032*/ 	.short	0x0340
        /*0034*/ 	.byte	0x00, 0xf0, 0x21, 0x00


	//----- nvinfo : EIATTR_KPARAM_INFO
	.align		4
.L_1691:
        /*0038*/ 	.byte	0x04, 0x17
        /*003a*/ 	.short	(.L_1693 - .L_1692)
.L_1692:
        /*003c*/ 	.word	0x00000000
        /*0040*/ 	.short	0x0001
        /*0042*/ 	.short	0x01a0
        /*0044*/ 	.byte	0x00, 0xf0, 0x81, 0x06


	//----- nvinfo : EIATTR_KPARAM_INFO
	.align		4
.L_1693:
        /*0048*/ 	.byte	0x04, 0x17
        /*004a*/ 	.short	(.L_1695 - .L_1694)
.L_1694:
        /*004c*/ 	.word	0x00000000
        /*0050*/ 	.short	0x0000
        /*0052*/ 	.short	0x0000
        /*0054*/ 	.byte	0x00, 0xf0, 0x81, 0x06


	//----- nvinfo : EIATTR_SPARSE_MMA_MASK
	.align		4
.L_1695:
        /*0058*/ 	.byte	0x03, 0x50
        /*005a*/ 	.short	0x0000


	//----- nvinfo : EIATTR_MAXREG_COUNT
	.align		4
        /*005c*/ 	.byte	0x03, 0x1b
        /*005e*/ 	.short	0x00ff


	//----- nvinfo : EIATTR_MERCURY_ISA_VERSION
	.align		4
        /*0060*/ 	.byte	0x03, 0x5f
        /*0062*/ 	.short	0x0101


	//----- nvinfo : EIATTR_VRC_CTA_INIT_COUNT
	.align		4
        /*0064*/ 	.byte	0x02, 0x4a
	.zero		1
	.zero		1


	//----- nvinfo : EIATTR_EXIT_INSTR_OFFSETS
	.align		4
        /*0068*/ 	.byte	0x04, 0x1c
        /*006a*/ 	.short	(.L_1697 - .L_1696)


	//   ....[0]....
.L_1696:
        /*006c*/ 	.word	0x00000090


	//   ....[1]....
        /*0070*/ 	.word	0x00004400


	//   ....[2]....
        /*0074*/ 	.word	0x00004450


	//----- nvinfo : EIATTR_MAX_THREADS
	.align		4
.L_1697:
        /*0078*/ 	.byte	0x04, 0x05
        /*007a*/ 	.short	(.L_1699 - .L_1698)
.L_1698:
        /*007c*/ 	.word	0x00000080
        /*0080*/ 	.word	0x00000001
        /*0084*/ 	.word	0x00000001


	//----- nvinfo : EIATTR_CRS_STACK_SIZE
	.align		4
.L_1699:
        /*0088*/ 	.byte	0x04, 0x1e
        /*008a*/ 	.short	(.L_1701 - .L_1700)
.L_1700:
        /*008c*/ 	.word	0x00000000


	//----- nvinfo : EIATTR_CBANK_PARAM_SIZE
	.align		4
.L_1701:
        /*0090*/ 	.byte	0x03, 0x19
        /*0092*/ 	.short	0x0358


	//----- nvinfo : EIATTR_PARAM_CBANK
	.align		4
        /*0094*/ 	.byte	0x04, 0x0a
        /*0096*/ 	.short	(.L_1703 - .L_1702)
	.align		4
.L_1702:
        /*0098*/ 	.word	index@(.nv.constant0._ZN2at6native16triu_tril_kernelIdlLb1ELi1ELb0EEEvNS_4cuda6detail10TensorInfoIT_T0_EENS4_IKS5_S6_EEllS6_)
        /*009c*/ 	.short	0x0380
        /*009e*/ 	.short	0x0358


	//----- nvinfo : EIATTR_SW_WAR
	.align		4
.L_1703:
        /*00a0*/ 	.byte	0x04, 0x36
        /*00a2*/ 	.short	(.L_1705 - .L_1704)
.L_1704:
        /*00a4*/ 	.word	0x00000008
.L_1705:


//--------------------- .nv.info._ZN2at6native16triu_tril_kernelIdlLb1ELi1ELb1EEEvNS_4cuda6detail10TensorInfoIT_T0_EENS4_IKS5_S6_EEllS6_ --------------------------
	.section	.nv.info._ZN2at6native16triu_tril_kernelIdlLb1ELi1ELb1EEEvNS_4cuda6detail10TensorInfoIT_T0_EENS4_IKS5_S6_EEllS6_,"",@"SHT_CUDA_INFO"
	.sectionflags	@""
	.align	4


	//----- nvinfo : EIATTR_CUDA_API_VERSION
	.align		4
        /*0000*/ 	.byte	0x04, 0x37
        /*0002*/ 	.short	(.L_1707 - .L_1706)
.L_1706:
        /*0004*/ 	.word	0x00000082


	//----- nvinfo : EIATTR_KPARAM_INFO
	.align		4
.L_1707:
        /*0008*/ 	.byte	0x04, 0x17
        /*000a*/ 	.short	(.L_1709 - .L_1708)
.L_1708:
        /*000c*/ 	.word	0x00000000
        /*0010*/ 	.short	0x0004
        /*0012*/ 	.short	0x0350
        /*0014*/ 	.byte	0x00, 0xf0, 0x21, 0x00


	//----- nvinfo : EIATTR_KPARAM_INFO
	.align		4
.L_1709:
        /*0018*/ 	.byte	0x04, 0x17
        /*001a*/ 	.short	(.L_1711 - .L_1710)
.L_1710:
        /*001c*/ 	.word	0x00000000
        /*0020*/ 	.short	0x0003
        /*0022*/ 	.short	0x0348
        /*0024*/ 	.byte	0x00, 0xf0, 0x21, 0x00


	//----- nvinfo : EIATTR_KPARAM_INFO
	.align		4
.L_1711:
        /*0028*/ 	.byte	0x04, 0x17
        /*002a*/ 	.short	(.L_1713 - .L_1712)
.L_1712:
        /*002c*/ 	.word	0x00000000
        /*0030*/ 	.short	0x0002
        /*0032*/ 	.short	0x0340
        /*0034*/ 	.byte	0x00, 0xf0, 0x21, 0x00


	//----- nvinfo : EIATTR_KPARAM_INFO
	.align		4
.L_1713:
        /*0038*/ 	.byte	0x04, 0x17
        /*003a*/ 	.short	(.L_1715 - .L_1714)
.L_1714:
        /*003c*/ 	.word	0x00000000
        /*0040*/ 	.short	0x0001
        /*0042*/ 	.short	0x01a0
        /*0044*/ 	.byte	0x00, 0xf0, 0x81, 0x06


	//----- nvinfo : EIATTR_KPARAM_INFO
	.align		4
.L_1715:
        /*0048*/ 	.byte	0x04, 0x17
        /*004a*/ 	.short	(.L_1717 - .L_1716)
.L_1716:
        /*004c*/ 	.word	0x00000000
        /*0050*/ 	.short	0x0000
        /*0052*/ 	.short	0x0000
        /*0054*/ 	.byte	0x00, 0xf0, 0x81, 0x06


	//----- nvinfo : EIATTR_SPARSE_MMA_MASK
	.align		4
.L_1717:
        /*0058*/ 	.byte	0x03, 0x50
        /*005a*/ 	.short	0x0000


	//----- nvinfo : EIATTR_MAXREG_COUNT
	.align		4
        /*005c*/ 	.byte	0x03, 0x1b
        /*005e*/ 	.short	0x00ff


	//----- nvinfo : EIATTR_MERCURY_ISA_VERSION
	.align		4
        /*0060*/ 	.byte	0x03, 0x5f
        /*0062*/ 	.short	0x0101


	//----- nvinfo : EIATTR_VRC_CTA_INIT_COUNT
	.align		4
        /*0064*/ 	.byte	0x02, 0x4a
	.zero		1
	.zero		1


	//----- nvinfo : EIATTR_EXIT_INSTR_OFFSETS
	.align		4
        /*0068*/ 	.byte	0x04, 0x1c
        /*006a*/ 	.short	(.L_1719 - .L_1718)


	//   ....[0]....
.L_1718:
        /*006c*/ 	.word	0x00000090


	//   ....[1]....
        /*0070*/ 	.word	0x00000610


	//   ....[2]....
        /*0074*/ 	.word	0x00003d80


	//   ....[3]....
        /*0078*/ 	.word	0x00003de0


	//----- nvinfo : EIATTR_MAX_THREADS
	.align		4
.L_1719:
        /*007c*/ 	.byte	0x04, 0x05
        /*007e*/ 	.short	(.L_1721 - .L_1720)
.L_1720:
        /*0080*/ 	.word	0x00000080
        /*0084*/ 	.word	0x00000001
        /*0088*/ 	.word	0x00000001


	//----- nvinfo : EIATTR_CRS_STACK_SIZE
	.align		4
.L_1721:
        /*008c*/ 	.byte	0x04, 0x1e
        /*008e*/ 	.short	(.L_1723 - .L_1722)
.L_1722:
        /*0090*/ 	.word	0x00000000


	//----- nvinfo : EIATTR_CBANK_PARAM_SIZE
	.align		4
.L_1723:
        /*0094*/ 	.byte	0x03, 0x19
        /*0096*/ 	.short	0x0358


	//----- nvinfo : EIATTR_PARAM_CBANK
	.align		4
        /*0098*/ 	.byte	0x04, 0x0a
        /*009a*/ 	.short	(.L_1725 - .L_1724)
	.align		4
.L_1724:
        /*009c*/ 	.word	index@(.nv.constant0._ZN2at6native16triu_tril_kernelIdlLb1ELi1ELb1EEEvNS_4cuda6detail10TensorInfoIT_T0_EENS4_IKS5_S6_EEllS6_)
        /*00a0*/ 	.short	0x0380
        /*00a2*/ 	.short	0x0358


	//----- nvinfo : EIATTR_SW_WAR
	.align		4
.L_1725:
        /*00a4*/ 	.byte	0x04, 0x36
        /*00a6*/ 	.short	(.L_1727 - .L_1726)
.L_1726:
        /*00a8*/ 	.word	0x00000008
.L_1727:


//--------------------- .nv.info._ZN2at6native16triu_tril_kernelIdiLb1ELi1ELb0EEEvNS_4cuda6detail10TensorInfoIT_T0_EENS4_IKS5_S6_EEllS6_ --------------------------
	.section	.nv.info._ZN2at6native16triu_tril_kernelIdiLb1ELi1ELb0EEEvNS_4cuda6detail10TensorInfoIT_T0_EENS4_IKS5_S6_EEllS6_,"",@"SHT_CUDA_INFO"
	.sectionflags	@""
	.align	4


	//----- nvinfo : EIATTR_CUDA_API_VERSION
	.align		4
        /*0000*/ 	.byte	0x04, 0x37
        /*0002*/ 	.short	(.L_1729 - .L_1728)
.L_1728:
        /*0004*/ 	.word	0x00000082


	//----- nvinfo : EIATTR_KPARAM_INFO
	.align		4
.L_1729:
        /*0008*/ 	.byte	0x04, 0x17
        /*000a*/ 	.short	(.L_1731 - .L_1730)
.L_1730:
        /*000c*/ 	.word	0x00000000
        /*0010*/ 	.short	0x0004
        /*0012*/ 	.short	0x01c0
        /*0014*/ 	.byte	0x00, 0xf0, 0x11, 0x00


	//----- nvinfo : EIATTR_KPARAM_INFO
	.align		4
.L_1731:
        /*0018*/ 	.byte	0x04, 0x17
        /*001a*/ 	.short	(.L_1733 - .L_1732)
.L_1732:
        /*001c*/ 	.word	0x00000000
        /*0020*/ 	.short	0x0003
        /*0022*/ 	.short	0x01b8
        /*0024*/ 	.byte	0x00, 0xf0, 0x21, 0x00


	//----- nvinfo : EIATTR_KPARAM_INFO
	.align		4
.L_1733:
        /*0028*/ 	.byte	0x04, 0x17
        /*002a*/ 	.short	(.L_1735 - .L_1734)
.L_1734:
        /*002c*/ 	.word	0x00000000
        /*0030*/ 	.short	0x0002
        /*0032*/ 	.short	0x01b0
        /*0034*/ 	.byte	0x00, 0xf0, 0x21, 0x00


	//----- nvinfo : EIATTR_KPARAM_INFO
	.align		4
.L_1735:
        /*0038*/ 	.byte	0x04, 0x17
        /*003a*/ 	.short	(.L_1737 - .L_1736)
.L_1736:
        /*003c*/ 	.word	0x00000000
        /*0040*/ 	.short	0x0001
        /*0042*/ 	.short	0x00d8
        /*0044*/ 	.byte	0x00, 0xf0, 0x61, 0x03


	//----- nvinfo : EIATTR_KPARAM_INFO
	.align		4
.L_1737:
        /*0048*/ 	.byte	0x04, 0x17
        /*004a*/ 	.short	(.L_1739 - .L_1738)
.L_1738:
        /*004c*/ 	.word	0x00000000
        /*0050*/ 	.short	0x0000
        /*0052*/ 	.short	0x0000
        /*0054*/ 	.byte	0x00, 0xf0, 0x61, 0x03


	//----- nvinfo : EIATTR_SPARSE_MMA_MASK
	.align		4
.L_1739:
        /*0058*/ 	.byte	0x03, 0x50
        /*005a*/ 	.short	0x0000


	//----- nvinfo : EIATTR_MAXREG_COUNT
	.align		4
        /*005c*/ 	.byte	0x03, 0x1b
        /*005e*/ 	.short	0x00ff


	//----- nvinfo : EIATTR_MERCURY_ISA_VERSION
	.align		4
        /*0060*/ 	.byte	0x03, 0x5f
        /*0062*/ 	.short	0x0101


	//----- nvinfo : EIATTR_VRC_CTA_INIT_COUNT
	.align		4
        /*0064*/ 	.byte	0x02, 0x4a
	.zero		1
	.zero		1


	//----- nvinfo : EIATTR_EXIT_INSTR_OFFSETS
	.align		4
        /*0068*/ 	.byte	0x04, 0x1c
        /*006a*/ 	.short	(.L_1741 - .L_1740)


	//   ....[0]....
.L_1740:
        /*006c*/ 	.word	0x00000090


	//   ....[1]....
        /*0070*/ 	.word	0x000033b0


	//   ....[2]....
        /*0074*/ 	.word	0x000033f0


	//----- nvinfo : EIATTR_MAX_THREADS
	.align		4
.L_1741:
        /*0078*/ 	.byte	0x04, 0x05
        /*007a*/ 	.short	(.L_1743 - .L_1742)
.L_1742:
        /*007c*/ 	.word	0x00000080
        /*0080*/ 	.word	0x00000001
        /*0084*/ 	.word	0x00000001


	//----- nvinfo : EIATTR_CRS_STACK_SIZE
	.align		4
.L_1743:
        /*0088*/ 	.byte	0x04, 0x1e
        /*008a*/ 	.short	(.L_1745 - .L_1744)
.L_1744:
        /*008c*/ 	.word	0x00000000


	//----- nvinfo : EIATTR_CBANK_PARAM_SIZE
	.align		4
.L_1745:
        /*0090*/ 	.byte	0x03, 0x19
        /*0092*/ 	.short	0x01c4


	//----- nvinfo : EIATTR_PARAM_CBANK
	.align		4
        /*0094*/ 	.byte	0x04, 0x0a
        /*0096*/ 	.short	(.L_1747 - .L_1746)
	.align		4
.L_1746:
        /*0098*/ 	.word	index@(.nv.constant0._ZN2at6native16triu_tril_kernelIdiLb1ELi1ELb0EEEvNS_4cuda6detail10TensorInfoIT_T0_EENS4_IKS5_S6_EEllS6_)
        /*009c*/ 	.short	0x0380
        /*009e*/ 	.short	0x01c4


	//----- nvinfo : EIATTR_SW_WAR
	.align		4
.L_1747:
        /*00a0*/ 	.byte	0x04, 0x36
        /*00a2*/ 	.short	(.L_1749 - .L_1748)
.L_1748:
        /*00a4*/ 	.word	0x00000008
.L_1749:


//--------------------- .nv.info._ZN2at6native16triu_tril_kernelIdiLb1ELi1ELb1EEEvNS_4cuda6detail10TensorInfoIT_T0_EENS4_IKS5_S6_EEllS6_ --------------------------
	.section	.nv.info._ZN2at6native16triu_tril_kernelIdiLb1ELi1ELb1EEEvNS_4cuda6detail10TensorInfoIT_T0_EENS4_IKS5_S6_EEllS6_,"",@"SHT_CUDA_INFO"
	.sectionflags	@""
	.align	4


	//----- nvinfo : EIATTR_CUDA_API_VERSION
	.align		4
        /*0000*/ 	.byte	0x04, 0x37
        /*0002*/ 	.short	(.L_1751 - .L_1750)
.L_1750:
        /*0004*/ 	.word	0x00000082


	//----- nvinfo : EIATTR_KPARAM_INFO
	.align		4
.L_1751:
        /*0008*/ 	.byte	0x04, 0x17
        /*000a*/ 	.short	(.L_1753 - .L_1752)
.L_1752:
        /*000c*/ 	.word	0x00000000
        /*0010*/ 	.short	0x0004
        /*0012*/ 	.short	0x01c0
        /*0014*/ 	.byte	0x00, 0xf0, 0x11, 0x00


	//----- nvinfo : EIATTR_KPARAM_INFO
	.align		4
.L_1753:
        /*0018*/ 	.byte	0x04, 0x17
        /*001a*/ 	.short	(.L_1755 - .L_1754)
.L_1754:
        /*001c*/ 	.word	0x00000000
        /*0020*/ 	.short	0x0003
        /*0022*/ 	.short	0x01b8
        /*0024*/ 	.byte	0x00, 0xf0, 0x21, 0x00


	//----- nvinfo : EIATTR_KPARAM_INFO
	.align		4
.L_1755:
        /*0028*/ 	.byte	0x04, 0x17
        /*002a*/ 	.short	(.L_1757 - .L_1756)
.L_1756:
        /*002c*/ 	.word	0x00000000
        /*0030*/ 	.short	0x0002
        /*0032*/ 	.short	0x01b0
        /*0034*/ 	.byte	0x00, 0xf0, 0x21, 0x00


	//----- nvinfo : EIATTR_KPARAM_INFO
	.align		4
.L_1757:
        /*0038*/ 	.byte	0x04, 0x17
        /*003a*/ 	.short	(.L_1759 - .L_1758)
.L_1758:
        /*003c*/ 	.word	0x00000000
        /*0040*/ 	.short	0x0001
        /*0042*/ 	.short	0x00d8
        /*0044*/ 	.byte	0x00, 0xf0, 0x61, 0x03


	//----- nvinfo : EIATTR_KPARAM_INFO
	.align		4
.L_1759:
        /*0048*/ 	.byte	0x04, 0x17
        /*004a*/ 	.short	(.L_1761 - .L_1760)
.L_1760:
        /*004c*/ 	.word	0x00000000
        /*0050*/ 	.short	0x0000
        /*0052*/ 	.short	0x0000
        /*0054*/ 	.byte	0x00, 0xf0, 0x61, 0x03


	//----- nvinfo : EIATTR_SPARSE_MMA_MASK
	.align		4
.L_1761:
        /*0058*/ 	.byte	0x03, 0x50
        /*005a*/ 	.short	0x0000


	//----- nvinfo : EIATTR_MAXREG_COUNT
	.align		4
        /*005c*/ 	.byte	0x03, 0x1b
        /*005e*/ 	.short	0x00ff


	//----- nvinfo : EIATTR_MERCURY_ISA_VERSION
	.align		4
        /*0060*/ 	.byte	0x03, 0x5f
        /*0062*/ 	.short	0x0101


	//----- nvinfo : EIATTR_VRC_CTA_INIT_COUNT
	.align		4
        /*0064*/ 	.byte	0x02, 0x4a
	.zero		1
	.zero		1


	//----- nvinfo : EIATTR_EXIT_INSTR_OFFSETS
	.align		4
        /*0068*/ 	.byte	0x04, 0x1c
        /*006a*/ 	.short	(.L_1763 - .L_1762)


	//   ....[0]....
.L_1762:
        /*006c*/ 	.word	0x00000090


	//   ....[1]....
        /*0070*/ 	.word	0x00000580


	//   ....[2]....
        /*0074*/ 	.word	0x00003300


	//   ....[3]....
        /*0078*/ 	.word	0x00003350


	//----- nvinfo : EIATTR_MAX_THREADS
	.align		4
.L_1763:
        /*007c*/ 	.byte	0x04, 0x05
        /*007e*/ 	.short	(.L_1765 - .L_1764)
.L_1764:
        /*0080*/ 	.word	0x00000080
        /*0084*/ 	.word	0x00000001
        /*0088*/ 	.word	0x00000001


	//----- nvinfo : EIATTR_CRS_STACK_SIZE
	.align		4
.L_1765:
        /*008c*/ 	.byte	0x04, 0x1e
        /*008e*/ 	.short	(.L_1767 - .L_1766)
.L_1766:
        /*0090*/ 	.word	0x00000000


	//----- nvinfo : EIATTR_CBANK_PARAM_SIZE
	.align		4
.L_1767:
        /*0094*/ 	.byte	0x03, 0x19
        /*0096*/ 	.short	0x01c4


	//----- nvinfo : EIATTR_PARAM_CBANK
	.align		4
        /*0098*/ 	.byte	0x04, 0x0a
        /*009a*/ 	.short	(.L_1769 - .L_1768)
	.align		4
.L_1768:
        /*009c*/ 	.word	index@(.nv.constant0._ZN2at6native16triu_tril_kernelIdiLb1ELi1ELb1EEEvNS_4cuda6detail10TensorInfoIT_T0_EENS4_IKS5_S6_EEllS6_)
        /*00a0*/ 	.short	0x0380
        /*00a2*/ 	.short	0x01c4


	//----- nvinfo : EIATTR_SW_WAR
	.align		4
.L_1769:
        /*00a4*/ 	.byte	0x04, 0x36
        /*00a6*/ 	.short	(.L_1771 - .L_1770)
.L_1770:
        /*00a8*/ 	.word	0x00000008
.L_1771:


//--------------------- .nv.info._ZN2at6native16triu_tril_kernelIslLb1ELi4ELb0EEEvNS_4cuda6detail10TensorInfoIT_T0_EENS4_IKS5_S6_EEllS6_ --------------------------
	.section	.nv.info._ZN2at6native16triu_tril_kernelIslLb1ELi4ELb0EEEvNS_4cuda6detail10TensorInfoIT_T0_EENS4_IKS5_S6_EEllS6_,"",@"SHT_CUDA_INFO"
	.sectionflags	@""
	.align	4


	//----- nvinfo : EIATTR_CUDA_API_VERSION
	.align		4
        /*0000*/ 	.byte	0x04, 0x37
        /*0002*/ 	.short	(.L_1773 - .L_1772)
.L_1772:
        /*0004*/ 	.word	0x00000082


	//----- nvinfo : EIATTR_KPARAM_INFO
	.align		4
.L_1773:
        /*0008*/ 	.byte	0x04, 0x17
        /*000a*/ 	.short	(.L_1775 - .L_1774)
.L_1774:
        /*000c*/ 	.word	0x00000000
        /*0010*/ 	.short	0x0004
        /*0012*/ 	.short	0x0350
        /*0014*/ 	.byte	0x00, 0xf0, 0x21, 0x00


	//----- nvinfo : EIATTR_KPARAM_INFO
	.align		4
.L_1775:
        /*0018*/ 	.byte	0x04, 0x17
        /*001a*/ 	.short	(.L_1777 - .L_1776)
.L_1776:
        /*001c*/ 	.word	0x00000000
        /*0020*/ 	.short	0x0003
        /*0022*/ 	.short	0x0348
        /*0024*/ 	.byte	0x00, 0xf0, 0x21, 0x00


	//----- nvinfo : EIATTR_KPARAM_INFO
	.align		4
.L_1777:
        /*0028*/ 	.byte	0x04, 0x17
        /*002a*/ 	.short	(.L_1779 - .L_1778)
.L_1778:
        /*002c*/ 	.word	0x00000000
        /*0030*/ 	.short	0x0002
        /*0032*/ 	.short	0x0340
        /*0034*/ 	.byte	0x00, 0xf0, 0x21, 0x00


	//----- nvinfo : EIATTR_KPARAM_INFO
	.align		4
.L_1779:
        /*0038*/ 	.byte	0x04, 0x17
        /*003a*/ 	.short	(.L_1781 - .L_1780)
.L_1780:
        /*003c*/ 	.word	0x00000000
        /*0040*/ 	.short	0x0001
        /*0042*/ 	.short	0x01a0
        /*0044*/ 	.byte	0x00, 0xf0, 0x81, 0x06


	//----- nvinfo : EIATTR_KPARAM_INFO
	.align		4
.L_1781:
        /*0048*/ 	.byte	0x04, 0x17
        /*004a*/ 	.short	(.L_1783 - .L_1782)
.L_1782:
        /*004c*/ 	.word	0x00000000
        /*0050*/ 	.short	0x0000
        /*0052*/ 	.short	0x0000
        /*0054*/ 	.byte	0x00, 0xf0, 0x81, 0x06


	//----- nvinfo : EIATTR_SPARSE_MMA_MASK
	.align		4
.L_1783:
        /*0058*/ 	.byte	0x03, 0x50
        /*005a*/ 	.short	0x0000


	//----- nvinfo : EIATTR_MAXREG_COUNT
	.align		4
        /*005c*/ 	.byte	0x03, 0x1b
        /*005e*/ 	.short	0x00ff


	//----- nvinfo : EIATTR_MERCURY_ISA_VERSION
	.align		4
        /*0060*/ 	.byte	0x03, 0x5f
        /*0062*/ 	.short	0x0101


	//----- nvinfo : EIATTR_VRC_CTA_INIT_COUNT
	.align		4
        /*0064*/ 	.byte	0x02, 0x4a
	.zero		1
	.zero		1


	//----- nvinfo : EIATTR_EXIT_INSTR_OFFSETS
	.align		4
        /*0068*/ 	.byte	0x04, 0x1c
        /*006a*/ 	.short	(.L_1785 - .L_1784)


	//   ....[0]....
.L_1784:
        /*006c*/ 	.word	0x000000b0


	//   ....[1]....
        /*0070*/ 	.word	0x000049f0


	//   ....[2]....
        /*0074*/ 	.word	0x00004a80


	//   ....[3]....
        /*0078*/ 	.word	0x00004b10


	//   ....[4]....
        /*007c*/ 	.word	0x00004b90


	//   ....[5]....
        /*0080*/ 	.word	0x00004be0


	//----- nvinfo : EIATTR_MAX_THREADS
	.align		4
.L_1785:
        /*0084*/ 	.byte	0x04, 0x05
        /*0086*/ 	.short	(.L_1787 - .L_1786)
.L_1786:
        /*0088*/ 	.word	0x00000080
        /*008c*/ 	.word	0x00000001
        /*0090*/ 	.word	0x00000001


	//----- nvinfo : EIATTR_CRS_STACK_SIZE
	.align		4
.L_1787:
        /*0094*/ 	.byte	0x04, 0x1e
        /*0096*/ 	.short	(.L_1789 - .L_1788)
.L_1788:
        /*0098*/ 	.word	0x00000000


	//----- nvinfo : EIATTR_CBANK_PARAM_SIZE
	.align		4
.L_1789:
        /*009c*/ 	.byte	0x03, 0x19
        /*009e*/ 	.short	0x0358


	//----- nvinfo : EIATTR_PARAM_CBANK
	.align		4
        /*00a0*/ 	.byte	0x04, 0x0a
        /*00a2*/ 	.short	(.L_1791 - .L_1790)
	.align		4
.L_1790:
        /*00a4*/ 	.word	index@(.nv.constant0._ZN2at6native16triu_tril_kernelIslLb1ELi4ELb0EEEvNS_4cuda6detail10TensorInfoIT_T0_EENS4_IKS5_S6_EEllS6_)
        /*00a8*/ 	.short	0x0380
        /*00aa*/ 	.short	0x0358


	//----- nvinfo : EIATTR_SW_WAR
	.align		4
.L_1791:
        /*00ac*/ 	.byte	0x04, 0x36
        /*00ae*/ 	.short	(.L_1793 - .L_1792)
.L_1792:
        /*00b0*/ 	.word	0x00000008
.L_1793:


//--------------------- .nv.info._ZN2at6native16triu_tril_kernelIslLb1ELi4ELb1EEEvNS_4cuda6detail10TensorInfoIT_T0_EENS4_IKS5_S6_EEllS6_ --------------------------
	.section	.nv.info._ZN2at6native16triu_tril_kernelIslLb1ELi4ELb1EEEvNS_4cuda6detail10TensorInfoIT_T0_EENS4_IKS5_S6_EEllS6_,"",@"SHT_CUDA_INFO"
	.sectionflags	@""
	.align	4


	//----- nvinfo : EIATTR_CUDA_API_VERSION
	.align		4
        /*0000*/ 	.byte	0x04, 0x37
        /*0002*/ 	.short	(.L_1795 - .L_1794)
.L_1794:
        /*0004*/ 	.word	0x00000082


	//----- nvinfo : EIATTR_KPARAM_INFO
	.align		4
.L_1795:
        /*0008*/ 	.byte	0x04, 0x17
        /*000a*/ 	.short	(.L_1797 - .L_1796)
.L_1796:
        /*000c*/ 	.word	0x00000000
        /*0010*/ 	.short	0x0004
        /*0012*/ 	.short	0x0350
        /*0014*/ 	.byte	0x00, 0xf0, 0x21, 0x00


	//----- nvinfo : EIATTR_KPARAM_INFO
	.align		4
.L_1797:
        /*0018*/ 	.byte	0x04, 0x17
        /*001a*/ 	.short	(.L_1799 - .L_1798)
.L_1798:
        /*001c*/ 	.word	0x00000000
        /*0020*/ 	.short	0x0003
        /*0022*/ 	.short	0x0348
        /*0024*/ 	.byte	0x00, 0xf0, 0x21, 0x00


	//----- nvinfo : EIATTR_KPARAM_INFO
	.align		4
.L_1799:
        /*0028*/ 	.byte	0x04, 0x17
        /*002a*/ 	.short	(.L_1801 - .L_1800)
.L_1800:
        /*002c*/ 	.word	0x00000000
        /*0030*/ 	.short	0x0002
        /*0032*/ 	.short	0x0340
        /*0034*/ 	.byte	0x00, 0xf0, 0x21, 0x00


	//----- nvinfo : EIATTR_KPARAM_INFO
	.align		4
.L_1801:
        /*0038*/ 	.byte	0x04, 0x17
        /*003a*/ 	.short	(.L_1803 - .L_1802)
.L_1802:
        /*003c*/ 	.word	0x00000000
        /*0040*/ 	.short	0x0001
        /*0042*/ 	.short	0x01a0
        /*0044*/ 	.byte	0x00, 0xf0, 0x81, 0x06


	//----- nvinfo : EIATTR_KPARAM_INFO
	.align		4
.L_1803:
        /*0048*/ 	.byte	0x04, 0x17
        /*004a*/ 	.short	(.L_1805 - .L_1804)
.L_1804:
        /*004c*/ 	.word	0x00000000
        /*0050*/ 	.short	0x0000
        /*0052*/ 	.short	0x0000
        /*0054*/ 	.byte	0x00, 0xf0, 0x81, 0x06


	//----- nvinfo : EIATTR_SPARSE_MMA_MASK
	.align		4
.L_1805:
        /*0058*/ 	.byte	0x03, 0x50
        /*005a*/ 	.short	0x0000


	//----- nvinfo : EIATTR_MAXREG_COUNT
	.align		4
        /*005c*/ 	.byte	0x03, 0x1b
        /*005e*/ 	.short	0x00ff


	//----- nvinfo : EIATTR_MERCURY_ISA_VERSION
	.align		4
        /*0060*/ 	.byte	0x03, 0x5f
        /*0062*/ 	.short	0x0101


	//----- nvinfo : EIATTR_VRC_CTA_INIT_COUNT
	.align		4
        /*0064*/ 	.byte	0x02, 0x4a
	.zero		1
	.zero		1


	//----- nvinfo : EIATTR_EXIT_INSTR_OFFSETS
	.align		4
        /*0068*/ 	.byte	0x04, 0x1c
        /*006a*/ 	.short	(.L_1807 - .L_1806)


	//   ....[0]....
.L_1806:
        /*006c*/ 	.word	0x000000b0


	//   ....[1]....
        /*0070*/ 	.word	0x00000610


	//   ....[2]....
        /*0074*/ 	.word	0x00003c90


	//   ....[3]....
        /*0078*/ 	.word	0x00003d30


	//   ....[4]....
        /*007c*/ 	.word	0x00003e10


	//   ....[5]....
        /*0080*/ 	.word	0x00003f20


	//   ....[6]....
        /*0084*/ 	.word	0x00003f80


	//----- nvinfo : EIATTR_MAX_THREADS
	.align		4
.L_1807:
        /*0088*/ 	.byte	0x04, 0x05
        /*008a*/ 	.short	(.L_1809 - .L_1808)
.L_1808:
        /*008c*/ 	.word	0x00000080
        /*0090*/ 	.word	0x00000001
        /*0094*/ 	.word	0x00000001


	//----- nvinfo : EIATTR_CRS_STACK_SIZE
	.align		4
.L_1809:
        /*0098*/ 	.byte	0x04, 0x1e
        /*009a*/ 	.short	(.L_1811 - .L_1810)
.L_1810:
        /*009c*/ 	.word	0x00000000


	//----- nvinfo : EIATTR_CBANK_PARAM_SIZE
	.align		4
.L_1811:
        /*00a0*/ 	.byte	0x03, 0x19
        /*00a2*/ 	.short	0x0358


	//----- nvinfo : EIATTR_PARAM_CBANK
	.align		4
        /*00a4*/ 	.byte	0x04, 0x0a
        /*00a6*/ 	.short	(.L_1813 - .L_1812)
	.align		4
.L_1812:
        /*00a8*/ 	.word	index@(.nv.constant0._ZN2at6native16triu_tril_kernelIslLb1ELi4ELb1EEEvNS_4cuda6detail10TensorInfoIT_T0_EENS4_IKS5_S6_EEllS6_)
        /*00ac*/ 	.short	0x0380
        /*00ae*/ 	.short	0x0358


	//----- nvinfo : EIATTR_SW_WAR
	.align		4
.L_1813:
        /*00b0*/ 	.byte	0x04, 0x36
        /*00b2*/ 	.short	(.L_1815 - .L_1814)
.L_1814:
        /*00b4*/ 	.word	0x00000008
.L_1815:


//--------------------- .nv.info._ZN2at6native16triu_tril_kernelIsiLb1ELi4ELb0EEEvNS_4cuda6detail10TensorInfoIT_T0_EENS4_IKS5_S6_EEllS6_ --------------------------
	.section	.nv.info._ZN2at6native16triu_tril_kernelIsiLb1ELi4ELb0EEEvNS_4cuda6detail10TensorInfoIT_T0_EENS4_IKS5_S6_EEllS6_,"",@"SHT_CUDA_INFO"
	.sectionflags	@""
	.align	4


	//----- nvinfo : EIATTR_CUDA_API_VERSION
	.align		4
        /*0000*/ 	.byte	0x04, 0x37
        /*0002*/ 	.short	(.L_1817 - .L_1816)
.L_1816:
        /*0004*/ 	.word	0x00000082


	//----- nvinfo : EIATTR_KPARAM_INFO
	.align		4
.L_1817:
        /*0008*/ 	.byte	0x04, 0x17
        /*000a*/ 	.short	(.L_1819 - .L_1818)
.L_1818:
        /*000c*/ 	.word	0x00000000
        /*0010*/ 	.short	0x0004
        /*0012*/ 	.short	0x01c0
        /*0014*/ 	.byte	0x00, 0xf0, 0x11, 0x00


	//----- nvinfo : EIATTR_KPARAM_INFO
	.align		4
.L_1819:
        /*0018*/ 	.byte	0x04, 0x17
        /*001a*/ 	.short	(.L_1821 - .L_1820)
.L_1820:
        /*001c*/ 	.word	0x00000000
        /*0020*/ 	.short	0x0003
        /*0022*/ 	.short	0x01b8
        /*0024*/ 	.byte	0x00, 0xf0, 0x21, 0x00


	//----- nvinfo : EIATTR_KPARAM_INFO
	.align		4
.L_1821:
        /*0028*/ 	.byte	0x04, 0x17
        /*002a*/ 	.short	(.L_1823 - .L_1822)
.L_1822:
        /*002c*/ 	.word	0x00000000
        /*0030*/ 	.short	0x0002
        /*0032*/ 	.short	0x01b0
        /*0034*/ 	.byte	0x00, 0xf0, 0x21, 0x00


	//----- nvinfo : EIATTR_KPARAM_INFO
	.align		4
.L_1823:
        /*0038*/ 	.byte	0x04, 0x17
        /*003a*/ 	.short	(.L_1825 - .L_1824)
.L_1824:
        /*003c*/ 	.word	0x00000000
        /*0040*/ 	.short	0x0001
        /*0042*/ 	.short	0x00d8
        /*0044*/ 	.byte	0x00, 0xf0, 0x61, 0x03


	//----- nvinfo : EIATTR_KPARAM_INFO
	.align		4
.L_1825:
        /*0048*/ 	.byte	0x04, 0x17
        /*004a*/ 	.short	(.L_1827 - .L_1826)
.L_1826:
        /*004c*/ 	.word	0x00000000
        /*0050*/ 	.short	0x0000
        /*0052*/ 	.short	0x0000
        /*0054*/ 	.byte	0x00, 0xf0, 0x61, 0x03


	//----- nvinfo : EIATTR_SPARSE_MMA_MASK
	.align		4
.L_1827:
        /*0058*/ 	.byte	0x03, 0x50
        /*005a*/ 	.short	0x0000


	//----- nvinfo : EIATTR_MAXREG_COUNT
	.align		4
        /*005c*/ 	.byte	0x03, 0x1b
        /*005e*/ 	.short	0x00ff


	//----- nvinfo : EIATTR_MERCURY_ISA_VERSION
	.align		4
        /*0060*/ 	.byte	0x03, 0x5f
        /*0062*/ 	.short	0x0101


	//----- nvinfo : EIATTR_VRC_CTA_INIT_COUNT
	.align		4
        /*0064*/ 	.byte	0x02, 0x4a
	.zero		1
	.zero		1


	//----- nvinfo : EIATTR_EXIT_INSTR_OFFSETS
	.align		4
        /*0068*/ 	.byte	0x04, 0x1c
        /*006a*/ 	.short	(.L_1829 - .L_1828)


	//   ....[0]....
.L_1828:
        /*006c*/ 	.word	0x000000b0


	//   ....[1]....
        /*0070*/ 	.word	0x00003720


	//   ....[2]....
        /*0074*/ 	.word	0x00003770


	//   ....[3]....
        /*0078*/ 	.word	0x000037c0


	//   ....[4]....
        /*007c*/ 	.word	0x00003810


	//   ....[5]....
        /*0080*/ 	.word	0x00003850


	//----- nvinfo : EIATTR_MAX_THREADS
	.align		4
.L_1829:
        /*0084*/ 	.byte	0x04, 0x05
        /*0086*/ 	.short	(.L_1831 - .L_1830)
.L_1830:
        /*0088*/ 	.word	0x00000080
        /*008c*/ 	.word	0x00000001
        /*0090*/ 	.word	0x00000001


	//----- nvinfo : EIATTR_CRS_STACK_SIZE
	.align		4
.L_1831:
        /*0094*/ 	.byte	0x04, 0x1e
        /*0096*/ 	.short	(.L_1833 - .L_1832)
.L_1832:
        /*0098*/ 	.word	0x00000000


	//----- nvinfo : EIATTR_CBANK_PARAM_SIZE
	.align		4
.L_1833:
        /*009c*/ 	.byte	0x03, 0x19
        /*009e*/ 	.short	0x01c4


	//----- nvinfo : EIATTR_PARAM_CBANK
	.align		4
        /*00a0*/ 	.byte	0x04, 0x0a
        /*00a2*/ 	.short	(.L_1835 - .L_1834)
	.align		4
.L_1834:
        /*00a4*/ 	.word	index@(.nv.constant0._ZN2at6native16triu_tril_kernelIsiLb1ELi4ELb0EEEvNS_4cuda6detail10TensorInfoIT_T0_EENS4_IKS5_S6_EEllS6_)
        /*00a8*/ 	.short	0x0380
        /*00aa*/ 	.short	0x01c4


	//----- nvinfo : EIATTR_SW_WAR
	.align		4
.L_1835:
        /*00ac*/ 	.byte	0x04, 0x36
        /*00ae*/ 	.short	(.L_1837 - .L_1836)
.L_1836:
        /*00b0*/ 	.word	0x00000008
.L_1837:


//--------------------- .nv.info._ZN2at6native16triu_tril_kernelIsiLb1ELi4ELb1EEEvNS_4cuda6detail10TensorInfoIT_T0_EENS4_IKS5_S6_EEllS6_ --------------------------
	.section	.nv.info._ZN2at6native16triu_tril_kernelIsiLb1ELi4ELb1EEEvNS_4cuda6detail10TensorInfoIT_T0_EENS4_IKS5_S6_EEllS6_,"",@"SHT_CUDA_INFO"
	.sectionflags	@""
	.align	4


	//----- nvinfo : EIATTR_CUDA_API_VERSION
	.align		4
        /*0000*/ 	.byte	0x04, 0x37
        /*0002*/ 	.short	(.L_1839 - .L_1838)
.L_1838:
        /*0004*/ 	.word	0x00000082


	//----- nvinfo : EIATTR_KPARAM_INFO
	.align		4
.L_1839:
        /*0008*/ 	.byte	0x04, 0x17
        /*000a*/ 	.short	(.L_1841 - .L_1840)
.L_1840:
        /*000c*/ 	.word	0x00000000
        /*0010*/ 	.short	0x0004
        /*0012*/ 	.short	0x01c0
        /*0014*/ 	.byte	0x00, 0xf0, 0x11, 0x00


	//----- nvinfo : EIATTR_KPARAM_INFO
	.align		4
.L_1841:
        /*0018*/ 	.byte	0x04, 0x17
        /*001a*/ 	.short	(.L_1843 - .L_1842)
.L_1842:
        /*001c*/ 	.word	0x00000000
        /*0020*/ 	.short	0x0003
        /*0022*/ 	.short	0x01b8
        /*0024*/ 	.byte	0x00, 0xf0, 0x21, 0x00


	//----- nvinfo : EIATTR_KPARAM_INFO
	.align		4
.L_1843:
        /*0028*/ 	.byte	0x04, 0x17
        /*002a*/ 	.short	(.L_1845 - .L_1844)
.L_1844:
        /*002c*/ 	.word	0x00000000
        /*0030*/ 	.short	0x0002
        /*0032*/ 	.short	0x01b0
        /*0034*/ 	.byte	0x00, 0xf0, 0x21, 0x00


	//----- nvinfo : EIATTR_KPARAM_INFO
	.align		4
.L_1845:
        /*0038*/ 	.byte	0x04, 0x17
        /*003a*/ 	.short	(.L_1847 - .L_1846)
.L_1846:
        /*003c*/ 	.word	0x00000000
        /*0040*/ 	.short	0x0001
        /*0042*/ 	.short	0x00d8
        /*0044*/ 	.byte	0x00, 0xf0, 0x61, 0x03


	//----- nvinfo : EIATTR_KPARAM_INFO
	.align		4
.L_1847:
        /*0048*/ 	.byte	0x04, 0x17
        /*004a*/ 	.short	(.L_1849 - .L_1848)
.L_1848:
        /*004c*/ 	.word	0x00000000
        /*0050*/ 	.short	0x0000
        /*0052*/ 	.short	0x0000
        /*0054*/ 	.byte	0x00, 0xf0, 0x61, 0x03


	//----- nvinfo : EIATTR_SPARSE_MMA_MASK
	.align		4
.L_1849:
        /*0058*/ 	.byte	0x03, 0x50
        /*005a*/ 	.short	0x0000


	//----- nvinfo : EIATTR_MAXREG_COUNT
	.align		4
        /*005c*/ 	.byte	0x03, 0x1b
        /*005e*/ 	.short	0x00ff


	//----- nvinfo : EIATTR_MERCURY_ISA_VERSION
	.align		4
        /*0060*/ 	.byte	0x03, 0x5f
        /*0062*/ 	.short	0x0101


	//----- nvinfo : EIATTR_VRC_CTA_INIT_COUNT
	.align		4
        /*0064*/ 	.byte	0x02, 0x4a
	.zero		1
	.zero		1


	//----- nvinfo : EIATTR_EXIT_INSTR_OFFSETS
	.align		4
        /*0068*/ 	.byte	0x04, 0x1c
        /*006a*/ 	.short	(.L_1851 - .L_1850)


	//   ....[0]....
.L_1850:
        /*006c*/ 	.word	0x000000b0


	//   ....[1]....
        /*0070*/ 	.word	0x00000570


	//   ....[2]....
        /*0074*/ 	.word	0x000032e0


	//   ....[3]....
        /*0078*/ 	.word	0x00003340


	//   ....[4]....
        /*007c*/ 	.word	0x000033f0


	//   ....[5]....
        /*0080*/ 	.word	0x00003490


	//   ....[6]....
        /*0084*/ 	.word	0x000034e0


	//   ....[7]....
        /*0088*/ 	.word	0x00003530


	//----- nvinfo : EIATTR_MAX_THREADS
	.align		4
.L_1851:
        /*008c*/ 	.byte	0x04, 0x05
        /*008e*/ 	.short	(.L_1853 - .L_1852)
.L_1852:
        /*0090*/ 	.word	0x00000080
        /*0094*/ 	.word	0x00000001
        /*0098*/ 	.word	0x00000001


	//----- nvinfo : EIATTR_CRS_STACK_SIZE
	.align		4
.L_1853:
        /*009c*/ 	.byte	0x04, 0x1e
        /*009e*/ 	.short	(.L_1855 - .L_1854)
.L_1854:
        /*00a0*/ 	.word	0x00000000


	//----- nvinfo : EIATTR_CBANK_PARAM_SIZE
	.align		4
.L_1855:
        /*00a4*/ 	.byte	0x03, 0x19
        /*00a6*/ 	.short	0x01c4


	//----- nvinfo : EIATTR_PARAM_CBANK
	.align		4
        /*00a8*/ 	.byte	0x04, 0x0a
        /*00aa*/ 	.short	(.L_1857 - .L_1856)
	.align		4
.L_1856:
        /*00ac*/ 	.word	index@(.nv.constant0._ZN2at6native16triu_tril_kernelIsiLb1ELi4ELb1EEEvNS_4cuda6detail10TensorInfoIT_T0_EENS4_IKS5_S6_EEllS6_)
        /*00b0*/ 	.short	0x0380
        /*00b2*/ 	.short	0x01c4


	//----- nvinfo : EIATTR_SW_WAR
	.align		4
.L_1857:
        /*00b4*/ 	.byte	0x04, 0x36
        /*00b6*/ 	.short	(.L_1859 - .L_1858)
.L_1858:
        /*00b8*/ 	.word	0x00000008
.L_1859:


//--------------------- .nv.info._ZN2at6native16triu_tril_kernelIllLb1ELi1ELb0EEEvNS_4cuda6detail10TensorInfoIT_T0_EENS4_IKS5_S6_EEllS6_ --------------------------
	.section	.nv.info._ZN2at6native16triu_tril_kernelIllLb1ELi1ELb0EEEvNS_4cuda6detail10TensorInfoIT_T0_EENS4_IKS5_S6_EEllS6_,"",@"SHT_CUDA_INFO"
	.sectionflags	@""
	.align	4


	//----- nvinfo : EIATTR_CUDA_API_VERSION
	.align		4
        /*0000*/ 	.byte	0x04, 0x37
        /*0002*/ 	.short	(.L_1861 - .L_1860)
.L_1860:
        /*0004*/ 	.word	0x00000082


	//----- nvinfo : EIATTR_KPARAM_INFO
	.align		4
.L_1861:
        /*0008*/ 	.byte	0x04, 0x17
        /*000a*/ 	.short	(.L_1863 - .L_1862)
.L_1862:
        /*000c*/ 	.word	0x00000000
        /*0010*/ 	.short	0x0004
        /*0012*/ 	.short	0x0350
        /*0014*/ 	.byte	0x00, 0xf0, 0x21, 0x00


	//----- nvinfo : EIATTR_KPARAM_INFO
	.align		4
.L_1863:
        /*0018*/ 	.byte	0x04, 0x17
        /*001a*/ 	.short	(.L_1865 - .L_1864)
.L_1864:
        /*001c*/ 	.word	0x00000000
        /*0020*/ 	.short	0x0003
        /*0022*/ 	.short	0x0348
        /*0024*/ 	.byte	0x00, 0xf0, 0x21, 0x00


	//----- nvinfo : EIATTR_KPARAM_INFO
	.align		4
.L_1865:
        /*0028*/ 	.byte	0x04, 0x17
        /*002a*/ 	.short	(.L_1867 - .L_1866)
.L_1866:
        /*002c*/ 	.word	0x00000000
        /*0030*/ 	.short	0x0002
        /*0032*/ 	.short	0x0340
        /*0034*/ 	.byte	0x00, 0xf0, 0x21, 0x00


	//----- nvinfo : EIATTR_KPARAM_INFO
	.align		4
.L_1867:
        /*0038*/ 	.byte	0x04, 0x17
        /*003a*/ 	.short	(.L_1869 - .L_1868)
.L_1868:
        /*003c*/ 	.word	0x00000000
        /*0040*/ 	.short	0x0001
        /*0042*/ 	.short	0x01a0
        /*0044*/ 	.byte	0x00, 0xf0, 0x81, 0x06


	//----- nvinfo : EIATTR_KPARAM_INFO
	.align		4
.L_1869:
        /*0048*/ 	.byte	0x04, 0x17
        /*004a*/ 	.short	(.L_1871 - .L_1870)
.L_1870:
        /*004c*/ 	.word	0x00000000
        /*0050*/ 	.short	0x0000
        /*0052*/ 	.short	0x0000
        /*0054*/ 	.byte	0x00, 0xf0, 0x81, 0x06


	//----- nvinfo : EIATTR_SPARSE_MMA_MASK
	.align		4
.L_1871:
        /*0058*/ 	.byte	0x03, 0x50
        /*005a*/ 	.short	0x0000


	//----- nvinfo : EIATTR_MAXREG_COUNT
	.align		4
        /*005c*/ 	.byte	0x03, 0x1b
        /*005e*/ 	.short	0x00ff


	//----- nvinfo : EIATTR_MERCURY_ISA_VERSION
	.align		4
        /*0060*/ 	.byte	0x03, 0x5f
        /*0062*/ 	.short	0x0101


	//----- nvinfo : EIATTR_VRC_CTA_INIT_COUNT
	.align		4
        /*0064*/ 	.byte	0x02, 0x4a
	.zero		1
	.zero		1


	//----- nvinfo : EIATTR_EXIT_INSTR_OFFSETS
	.align		4
        /*0068*/ 	.byte	0x04, 0x1c
        /*006a*/ 	.short	(.L_1873 - .L_1872)


	//   ....[0]....
.L_1872:
        /*006c*/ 	.word	0x00000090


	//   ....[1]....
        /*0070*/ 	.word	0x00004410


	//   ....[2]....
        /*0074*/ 	.word	0x00004470


	//----- nvinfo : EIATTR_MAX_THREADS
	.align		4
.L_1873:
        /*0078*/ 	.byte	0x04, 0x05
        /*007a*/ 	.short	(.L_1875 - .L_1874)
.L_1874:
        /*007c*/ 	.word	0x00000080
        /*0080*/ 	.word	0x00000001
        /*0084*/ 	.word	0x00000001


	//----- nvinfo : EIATTR_CRS_STACK_SIZE
	.align		4
.L_1875:
        /*0088*/ 	.byte	0x04, 0x1e
        /*008a*/ 	.short	(.L_1877 - .L_1876)
.L_1876:
        /*008c*/ 	.word	0x00000000


	//----- nvinfo : EIATTR_CBANK_PARAM_SIZE
	.align		4
.L_1877:
        /*0090*/ 	.byte	0x03, 0x19
        /*0092*/ 	.short	0x0358


	//----- nvinfo : EIATTR_PARAM_CBANK
	.align		4
        /*0094*/ 	.byte	0x04, 0x0a
        /*0096*/ 	.short	(.L_1879 - .L_1878)
	.align		4
.L_1878:
        /*0098*/ 	.word	index@(.nv.constant0._ZN2at6native16triu_tril_kernelIllLb1ELi1ELb0EEEvNS_4cuda6detail10TensorInfoIT_T0_EENS4_IKS5_S6_EEllS6_)
        /*009c*/ 	.short	0x0380
        /*009e*/ 	.short	0x0358


	//----- nvinfo : EIATTR_SW_WAR
	.align		4
.L_1879:
        /*00a0*/ 	.byte	0x04, 0x36
        /*00a2*/ 	.short	(.L_1881 - .L_1880)
.L_1880:
        /*00a4*/ 	.word	0x00000008
.L_1881:


//--------------------- .nv.info._ZN2at6native16triu_tril_kernelIllLb1ELi1ELb1EEEvNS_4cuda6detail10TensorInfoIT_T0_EENS4_IKS5_S6_EEllS6_ --------------------------
	.section	.nv.info._ZN2at6native16triu_tril_kernelIllLb1ELi1ELb1EEEvNS_4cuda6detail10TensorInfoIT_T0_EENS4_IKS5_S6_EEllS6_,"",@"SHT_CUDA_INFO"
	.sectionflags	@""
	.align	4


	//----- nvinfo : EIATTR_CUDA_API_VERSION
	.align		4
        /*0000*/ 	.byte	0x04, 0x37
        /*0002*/ 	.short	(.L_1883 - .L_1882)
.L_1882:
        /*0004*/ 	.word	0x00000082


	//----- nvinfo : EIATTR_KPARAM_INFO
	.align		4
.L_1883:
        /*0008*/ 	.byte	0x04, 0x17
        /*000a*/ 	.short	(.L_1885 - .L_1884)
.L_1884:
        /*000c*/ 	.word	0x00000000
        /*0010*/ 	.short	0x0004
        /*0012*/ 	.short	0x0350
        /*0014*/ 	.byte	0x00, 0xf0, 0x21, 0x00


	//----- nvinfo : EIATTR_KPARAM_INFO
	.align		4
.L_1885:
        /*0018*/ 	.byte	0x04, 0x17
        /*001a*/ 	.short	(.L_1887 - .L_1886)
.L_1886:
        /*001c*/ 	.word	0x00000000
        /*0020*/ 	.short	0x0003
        /*0022*/ 	.short	0x0348
        /*0024*/ 	.byte	0x00, 0xf0, 0x21, 0x00


	//----- nvinfo : EIATTR_KPARAM_INFO
	.align		4
.L_1887:
        /*0028*/ 	.byte	0x04, 0x17
        /*002a*/ 	.short	(.L_1889 - .L_1888)
.L_1888:
        /*002c*/ 	.word	0x00000000
        /*0030*/ 	.short	0x0002
        /*0032*/ 	.short	0x0340
        /*0034*/ 	.byte	0x00, 0xf0, 0x21, 0x00


	//----- nvinfo : EIATTR_KPARAM_INFO
	.align		4
.L_1889:
        /*0038*/ 	.byte	0x04, 0x17
        /*003a*/ 	.short	(.L_1891 - .L_1890)
.L_1890:
        /*003c*/ 	.word	0x00000000
        /*0040*/ 	.short	0x0001
        /*0042*/ 	.short	0x01a0
        /*0044*/ 	.byte	0x00, 0xf0, 0x81, 0x06


	//----- nvinfo : EIATTR_KPARAM_INFO
	.align		4
.L_1891:
        /*0048*/ 	.byte	0x04, 0x17
        /*004a*/ 	.short	(.L_1893 - .L_1892)
.L_1892:
        /*004c*/ 	.word	0x00000000
        /*0050*/ 	.short	0x0000
        /*0052*/ 	.short	0x0000
        /*0054*/ 	.byte	0x00, 0xf0, 0x81, 0x06


	//----- nvinfo : EIATTR_SPARSE_MMA_MASK
	.align		4
.L_1893:
        /*0058*/ 	.byte	0x03, 0x50
        /*005a*/ 	.short	0x0000


	//----- nvinfo : EIATTR_MAXREG_COUNT
	.align		4
        /*005c*/ 	.byte	0x03, 0x1b
        /*005e*/ 	.short	0x00ff


	//----- nvinfo : EIATTR_MERCURY_ISA_VERSION
	.align		4
        /*0060*/ 	.byte	0x03, 0x5f
        /*0062*/ 	.short	0x0101


	//----- nvinfo : EIATTR_VRC_CTA_INIT_COUNT
	.align		4
        /*0064*/ 	.byte	0x02, 0x4a
	.zero		1
	.zero		1


	//----- nvinfo : EIATTR_EXIT_INSTR_OFFSETS
	.align		4
        /*0068*/ 	.byte	0x04, 0x1c
        /*006a*/ 	.short	(.L_1895 - .L_1894)


	//   ....[0]....
.L_1894:
        /*006c*/ 	.word	0x00000090


	//   ....[1]....
        /*0070*/ 	.word	0x00000610


	//   ....[2]....
        /*0074*/ 	.word	0x00003d80


	//   ....[3]....
        /*0078*/ 	.word	0x00003de0


	//----- nvinfo : EIATTR_MAX_THREADS
	.align		4
.L_1895:
        /*007c*/ 	.byte	0x04, 0x05
        /*007e*/ 	.short	(.L_1897 - .L_1896)
.L_1896:
        /*0080*/ 	.word	0x00000080
        /*0084*/ 	.word	0x00000001
        /*0088*/ 	.word	0x00000001


	//----- nvinfo : EIATTR_CRS_STACK_SIZE
	.align		4
.L_1897:
        /*008c*/ 	.byte	0x04, 0x1e
        /*008e*/ 	.short	(.L_1899 - .L_1898)
.L_1898:
        /*0090*/ 	.word	0x00000000


	//----- nvinfo : EIATTR_CBANK_PARAM_SIZE
	.align		4
.L_1899:
        /*0094*/ 	.byte	0x03, 0x19
        /*0096*/ 	.short	0x0358


	//----- nvinfo : EIATTR_PARAM_CBANK
	.align		4
        /*0098*/ 	.byte	0x04, 0x0a
        /*009a*/ 	.short	(.L_1901 - .L_1900)
	.align		4
.L_1900:
        /*009c*/ 	.word	index@(.nv.constant0._ZN2at6native16triu_tril_kernelIllLb1ELi1ELb1EEEvNS_4cuda6detail10TensorInfoIT_T0_EENS4_IKS5_S6_EEllS6_)
        /*00a0*/ 	.short	0x0380
        /*00a2*/ 	.short	0x0358


	//----- nvinfo : EIATTR_SW_WAR
	.align		4
.L_1901:
        /*00a4*/ 	.byte	0x04, 0x36
        /*00a6*/ 	.short	(.L_1903 - .L_1902)
.L_1902:
        /*00a8*/ 	.word	0x00000008
.L_1903:


//--------------------- .nv.info._ZN2at6native16triu_tril_kernelIliLb1ELi1ELb0EEEvNS_4cuda6detail10TensorInfoIT_T0_EENS4_IKS5_S6_EEllS6_ --------------------------
	.section	.nv.info._ZN2at6native16triu_tril_kernelIliLb1ELi1ELb0EEEvNS_4cuda6detail10TensorInfoIT_T0_EENS4_IKS5_S6_EEllS6_,"",@"SHT_CUDA_INFO"
	.sectionflags	@""
	.align	4


	//----- nvinfo : EIATTR_CUDA_API_VERSION
	.align		4
        /*0000*/ 	.byte	0x04, 0x37
        /*0002*/ 	.short	(.L_1905 - .L_1904)
.L_1904:
        /*0004*/ 	.word	0x00000082


	//----- nvinfo : EIATTR_KPARAM_INFO
	.align		4
.L_1905:
        /*0008*/ 	.byte	0x04, 0x17
        /*000a*/ 	.short	(.L_1907 - .L_1906)
.L_1906:
        /*000c*/ 	.word	0x00000000
        /*0010*/ 	.short	0x0004
        /*0012*/ 	.short	0x01c0
        /*0014*/ 	.byte	0x00, 0xf0, 0x11, 0x00


	//----- nvinfo : EIATTR_KPARAM_INFO
	.align		4
.L_1907:
        /*0018*/ 	.byte	0x04, 0x17
        /*001a*/ 	.short	(.L_1909 - .L_1908)
.L_1908:
        /*001c*/ 	.word	0x00000000
        /*0020*/ 	.short	0x0003
        /*0022*/ 	.short	0x01b8
        /*0024*/ 	.byte	0x00, 0xf0, 0x21, 0x00


	//----- nvinfo : EIATTR_KPARAM_INFO
	.align		4
.L_1909:
        /*0028*/ 	.byte	0x04, 0x17
        /*002a*/ 	.short	(.L_1911 - .L_1910)
.L_1910:
        /*002c*/ 	.word	0x00000000
        /*0030*/ 	.short	0x0002
        /*0032*/ 	.short	0x01b0
        /*0034*/ 	.byte	0x00, 0xf0, 0x21, 0x00


	//----- nvinfo : EIATTR_KPARAM_INFO
	.align		4
.L_1911:
        /*0038*/ 	.byte	0x04, 0x17
        /*003a*/ 	.short	(.L_1913 - .L_1912)
.L_1912:
        /*003c*/ 	.word	0x00000000
        /*0040*/ 	.short	0x0001
        /*0042*/ 	.short	0x00d8
        /*0044*/ 	.byte	0x00, 0xf0, 0x61, 0x03


	//----- nvinfo : EIATTR_KPARAM_INFO
	.align		4
.L_1913:
        /*0048*/ 	.byte	0x04, 0x17
        /*004a*/ 	.short	(.L_1915 - .L_1914)
.L_1914:
        /*004c*/ 	.word	0x00000000
        /*0050*/ 	.short	0x0000
        /*0052*/ 	.short	0x0000
        /*0054*/ 	.byte	0x00, 0xf0, 0x61, 0x03


	//----- nvinfo : EIATTR_SPARSE_MMA_MASK
	.align		4
.L_1915:
        /*0058*/ 	.byte	0x03, 0x50
        /*005a*/ 	.short	0x0000


	//----- nvinfo : EIATTR_MAXREG_COUNT
	.align		4
        /*005c*/ 	.byte	0x03, 0x1b
        /*005e*/ 	.short	0x00ff


	//----- nvinfo : EIATTR_MERCURY_ISA_VERSION
	.align		4
        /*0060*/ 	.byte	0x03, 0x5f
        /*0062*/ 	.short	0x0101


	//----- nvinfo : EIATTR_VRC_CTA_INIT_COUNT
	.align		4
        /*0064*/ 	.byte	0x02, 0x4a
	.zero		1
	.zero		1


	//----- nvinfo : EIATTR_EXIT_INSTR_OFFSETS
	.align		4
        /*0068*/ 	.byte	0x04, 0x1c
        /*006a*/ 	.short	(.L_1917 - .L_1916)


	//   ....[0]....
.L_1916:
        /*006c*/ 	.word	0x00000090


	//   ....[1]....
        /*0070*/ 	.word	0x000033b0


	//   ....[2]....
        /*0074*/ 	.word	0x00003410


	//----- nvinfo : EIATTR_MAX_THREADS
	.align		4
.L_1917:
        /*0078*/ 	.byte	0x04, 0x05
        /*007a*/ 	.short	(.L_1919 - .L_1918)
.L_1918:
        /*007c*/ 	.word	0x00000080
        /*0080*/ 	.word	0x00000001
        /*0084*/ 	.word	0x00000001


	//----- nvinfo : EIATTR_CRS_STACK_SIZE
	.align		4
.L_1919:
        /*0088*/ 	.byte	0x04, 0x1e
        /*008a*/ 	.short	(.L_1921 - .L_1920)
.L_1920:
        /*008c*/ 	.word	0x00000000


	//----- nvinfo : EIATTR_CBANK_PARAM_SIZE
	.align		4
.L_1921:
        /*0090*/ 	.byte	0x03, 0x19
        /*0092*/ 	.short	0x01c4


	//----- nvinfo : EIATTR_PARAM_CBANK
	.align		4
        /*0094*/ 	.byte	0x04, 0x0a
        /*0096*/ 	.short	(.L_1923 - .L_1922)
	.align		4
.L_1922:
        /*0098*/ 	.word	index@(.nv.constant0._ZN2at6native16triu_tril_kernelIliLb1ELi1ELb0EEEvNS_4cuda6detail10TensorInfoIT_T0_EENS4_IKS5_S6_EEllS6_)
        /*009c*/ 	.short	0x0380
        /*009e*/ 	.short	0x01c4


	//----- nvinfo : EIATTR_SW_WAR
	.align		4
.L_1923:
        /*00a0*/ 	.byte	0x04, 0x36
        /*00a2*/ 	.short	(.L_1925 - .L_1924)
.L_1924:
        /*00a4*/ 	.word	0x00000008
.L_1925:


//--------------------- .nv.info._ZN2at6native16triu_tril_kernelIliLb1ELi1ELb1EEEvNS_4cuda6detail10TensorInfoIT_T0_EENS4_IKS5_S6_EEllS6_ --------------------------
	.section	.nv.info._ZN2at6native16triu_tril_kernelIliLb1ELi1ELb1EEEvNS_4cuda6detail10TensorInfoIT_T0_EENS4_IKS5_S6_EEllS6_,"",@"SHT_CUDA_INFO"
	.sectionflags	@""
	.align	4


	//----- nvinfo : EIATTR_CUDA_API_VERSION
	.align		4
        /*0000*/ 	.byte	0x04, 0x37
        /*0002*/ 	.short	(.L_1927 - .L_1926)
.L_1926:
        /*0004*/ 	.word	0x00000082


	//----- nvinfo : EIATTR_KPARAM_INFO
	.align		4
.L_1927:
        /*0008*/ 	.byte	0x04, 0x17
        /*000a*/ 	.short	(.L_1929 - .L_1928)
.L_1928:
        /*000c*/ 	.word	0x00000000
        /*0010*/ 	.short	0x0004
        /*0012*/ 	.short	0x01c0
        /*0014*/ 	.byte	0x00, 0xf0, 0x11, 0x00


	//----- nvinfo : EIATTR_KPARAM_INFO
	.align		4
.L_1929:
        /*0018*/ 	.byte	0x04, 0x17
        /*001a*/ 	.short	(.L_1931 - .L_1930)
.L_1930:
        /*001c*/ 	.word	0x00000000
        /*0020*/ 	.short	0x0003
        /*0022*/ 	.short	0x01b8
        /*0024*/ 	.byte	0x00, 0xf0, 0x21, 0x00


	//----- nvinfo : EIATTR_KPARAM_INFO
	.align		4
.L_1931:
        /*0028*/ 	.byte	0x04, 0x17
        /*002a*/ 	.short	(.L_1933 - .L_1932)
.L_1932:
        /*002c*/ 	.word	0x00000000
        /*0030*/ 	.short	0x0002
        /*0032*/ 	.short	0x01b0
        /*0034*/ 	.byte	0x00, 0xf0, 0x21, 0x00


	//----- nvinfo : EIATTR_KPARAM_INFO
	.align		4
.L_1933:
        /*0038*/ 	.byte	0x04, 0x17
        /*003a*/ 	.short	(.L_1935 - .L_1934)
.L_1934:
        /*003c*/ 	.word	0x00000000
        /*0040*/ 	.short	0x0001
        /*0042*/ 	.short	0x00d8
        /*0044*/ 	.byte	0x00, 0xf0, 0x61, 0x03


	//----- nvinfo : EIATTR_KPARAM_INFO
	.align		4
.L_1935:
        /*0048*/ 	.byte	0x04, 0x17
        /*004a*/ 	.short	(.L_1937 - .L_1936)
.L_1936:
        /*004c*/ 	.word	0x00000000
        /*0050*/ 	.short	0x0000
        /*0052*/ 	.short	0x0000
        /*0054*/ 	.byte	0x00, 0xf0, 0x61, 0x03


	//----- nvinfo : EIATTR_SPARSE_MMA_MASK
	.align		4
.L_1937:
        /*0058*/ 	.byte	0x03, 0x50
        /*005a*/ 	.short	0x0000


	//----- nvinfo : EIATTR_MAXREG_COUNT
	.align		4
        /*005c*/ 	.byte	0x03, 0x1b
        /*005e*/ 	.short	0x00ff


	//----- nvinfo : EIATTR_MERCURY_ISA_VERSION
	.align		4
        /*0060*/ 	.byte	0x03, 0x5f
        /*0062*/ 	.short	0x0101


	//----- nvinfo : EIATTR_VRC_CTA_INIT_COUNT
	.align		4
        /*0064*/ 	.byte	0x02, 0x4a
	.zero		1
	.zero		1


	//----- nvinfo : EIATTR_EXIT_INSTR_OFFSETS
	.align		4
        /*0068*/ 	.byte	0x04, 0x1c
        /*006a*/ 	.short	(.L_1939 - .L_1938)


	//   ....[0]....
.L_1938:
        /*006c*/ 	.word	0x00000090


	//   ....[1]....
        /*0070*/ 	.word	0x00000580


	//   ....[2]....
        /*0074*/ 	.word	0x00003300


	//   ....[3]....
        /*0078*/ 	.word	0x00003350


	//----- nvinfo : EIATTR_MAX_THREADS
	.align		4
.L_1939:
        /*007c*/ 	.byte	0x04, 0x05
        /*007e*/ 	.short	(.L_1941 - .L_1940)
.L_1940:
        /*0080*/ 	.word	0x00000080
        /*0084*/ 	.word	0x00000001
        /*0088*/ 	.word	0x00000001


	//----- nvinfo : EIATTR_CRS_STACK_SIZE
	.align		4
.L_1941:
        /*008c*/ 	.byte	0x04, 0x1e
        /*008e*/ 	.short	(.L_1943 - .L_1942)
.L_1942:
        /*0090*/ 	.word	0x00000000


	//----- nvinfo : EIATTR_CBANK_PARAM_SIZE
	.align		4
.L_1943:
        /*0094*/ 	.byte	0x03, 0x19
        /*0096*/ 	.short	0x01c4


	//----- nvinfo : EIATTR_PARAM_CBANK
	.align		4
        /*0098*/ 	.byte	0x04, 0x0a
        /*009a*/ 	.short	(.L_1945 - .L_1944)
	.align		4
.L_1944:
        /*009c*/ 	.word	index@(.nv.constant0._ZN2at6native16triu_tril_kernelIliLb1ELi1ELb1EEEvNS_4cuda6detail10TensorInfoIT_T0_EENS4_IKS5_S6_EEllS6_)
        /*00a0*/ 	.short	0x0380
        /*00a2*/ 	.short	0x01c4


	//----- nvinfo : EIATTR_SW_WAR
	.align		4
.L_1945:
        /*00a4*/ 	.byte	0x04, 0x36
        /*00a6*/ 	.short	(.L_1947 - .L_1946)
.L_1946:
        /*00a8*/ 	.word	0x00000008
.L_1947:


//--------------------- .nv.info._ZN2at6native16triu_tril_kernelIilLb1ELi2ELb0EEEvNS_4cuda6detail10TensorInfoIT_T0_EENS4_IKS5_S6_EEllS6_ --------------------------
	.section	.nv.info._ZN2at6native16triu_tril_kernelIilLb1ELi2ELb0EEEvNS_4cuda6detail10TensorInfoIT_T0_EENS4_IKS5_S6_EEllS6_,"",@"SHT_CUDA_INFO"
	.sectionflags	@""
	.align	4


	//----- nvinfo : EIATTR_CUDA_API_VERSION
	.align		4
        /*0000*/ 	.byte	0x04, 0x37
        /*0002*/ 	.short	(.L_1949 - .L_1948)
.L_1948:
        /*0004*/ 	.word	0x00000082


	//----- nvinfo : EIATTR_KPARAM_INFO
	.align		4
.L_1949:
        /*0008*/ 	.byte	0x04, 0x17
        /*000a*/ 	.short	(.L_1951 - .L_1950)
.L_1950:
        /*000c*/ 	.word	0x00000000
        /*0010*/ 	.short	0x0004
        /*0012*/ 	.short	0x0350
        /*0014*/ 	.byte	0x00, 0xf0, 0x21, 0x00


	//----- nvinfo : EIATTR_KPARAM_INFO
	.align		4
.L_1951:
        /*0018*/ 	.byte	0x04, 0x17
        /*001a*/ 	.short	(.L_1953 - .L_1952)
.L_1952:
        /*001c*/ 	.word	0x00000000
        /*0020*/ 	.short	0x0003
        /*0022*/ 	.short	0x0348
        /*0024*/ 	.byte	0x00, 0xf0, 0x21, 0x00


	//----- nvinfo : EIATTR_KPARAM_INFO
	.align		4
.L_1953:
        /*0028*/ 	.byte	0x04, 0x17
        /*002a*/ 	.short	(.L_1955 - .L_1954)
.L_1954:
        /*002c*/ 	.word	0x00000000
        /*0030*/ 	.short	0x0002
        /*0032*/ 	.short	0x0340
        /*0034*/ 	.byte	0x00, 0xf0, 0x21, 0x00


	//----- nvinfo : EIATTR_KPARAM_INFO
	.align		4
.L_1955:
        /*0038*/ 	.byte	0x04, 0x17
        /*003a*/ 	.short	(.L_1957 - .L_1956)
.L_1956:
        /*003c*/ 	.word	0x00000000
        /*0040*/ 	.short	0x0001
        /*0042*/ 	.short	0x01a0
        /*0044*/ 	.byte	0x00, 0xf0, 0x81, 0x06


	//----- nvinfo : EIATTR_KPARAM_INFO
	.align		4
.L_1957:
        /*0048*/ 	.byte	0x04, 0x17
        /*004a*/ 	.short	(.L_1959 - .L_1958)
.L_1958:
        /*004c*/ 	.word	0x00000000
        /*0050*/ 	.short	0x0000
        /*0052*/ 	.short	0x0000
        /*0054*/ 	.byte	0x00, 0xf0, 0x81, 0x06


	//----- nvinfo : EIATTR_SPARSE_MMA_MASK
	.align		4
.L_1959:
        /*0058*/ 	.byte	0x03, 0x50
        /*005a*/ 	.short	0x0000


	//----- nvinfo : EIATTR_MAXREG_COUNT
	.align		4
        /*005c*/ 	.byte	0x03, 0x1b
        /*005e*/ 	.short	0x00ff


	//----- nvinfo : EIATTR_MERCURY_ISA_VERSION
	.align		4
        /*0060*/ 	.byte	0x03, 0x5f
        /*0062*/ 	.short	0x0101


	//----- nvinfo : EIATTR_VRC_CTA_INIT_COUNT
	.align		4
        /*0064*/ 	.byte	0x02, 0x4a
	.zero		1
	.zero		1


	//----- nvinfo : EIATTR_EXIT_INSTR_OFFSETS
	.align		4
        /*0068*/ 	.byte	0x04, 0x1c
        /*006a*/ 	.short	(.L_1961 - .L_1960)


	//   ....[0]....
.L_1960:
        /*006c*/ 	.word	0x000000b0


	//   ....[1]....
        /*0070*/ 	.word	0x000047a0


	//   ....[2]....
        /*0074*/ 	.word	0x00004830


	//   ....[3]....
        /*0078*/ 	.word	0x00004880


	//----- nvinfo : EIATTR_MAX_THREADS
	.align		4
.L_1961:
        /*007c*/ 	.byte	0x04, 0x05
        /*007e*/ 	.short	(.L_1963 - .L_1962)
.L_1962:
        /*0080*/ 	.word	0x00000080
        /*0084*/ 	.word	0x00000001
        /*0088*/ 	.word	0x00000001


	//----- nvinfo : EIATTR_CRS_STACK_SIZE
	.align		4
.L_1963:
        /*008c*/ 	.byte	0x04, 0x1e
        /*008e*/ 	.short	(.L_1965 - .L_1964)
.L_1964:
        /*0090*/ 	.word	0x00000000


	//----- nvinfo : EIATTR_CBANK_PARAM_SIZE
	.align		4
.L_1965:
        /*0094*/ 	.byte	0x03, 0x19
        /*0096*/ 	.short	0x0358


	//----- nvinfo : EIATTR_PARAM_CBANK
	.align		4
        /*0098*/ 	.byte	0x04, 0x0a
        /*009a*/ 	.short	(.L_1967 - .L_1966)
	.align		4
.L_1966:
        /*009c*/ 	.word	index@(.nv.constant0._ZN2at6native16triu_tril_kernelIilLb1ELi2ELb0EEEvNS_4cuda6detail10TensorInfoIT_T0_EENS4_IKS5_S6_EEllS6_)
        /*00a0*/ 	.short	0x0380
        /*00a2*/ 	.short	0x0358


	//----- nvinfo : EIATTR_SW_WAR
	.align		4
.L_1967:
        /*00a4*/ 	.byte	0x04, 0x36
        /*00a6*/ 	.short	(.L_1969 - .L_1968)
.L_1968:
        /*00a8*/ 	.word	0x00000008
.L_1969:


//--------------------- .nv.info._ZN2at6native16triu_tril_kernelIilLb1ELi2ELb1EEEvNS_4cuda6detail10TensorInfoIT_T0_EENS4_IKS5_S6_EEllS6_ --------------------------
	.section	.nv.info._ZN2at6native16triu_tril_kernelIilLb1ELi2ELb1EEEvNS_4cuda6detail10TensorInfoIT_T0_EENS4_IKS5_S6_EEllS6_,"",@"SHT_CUDA_INFO"
	.sectionflags	@""
	.align	4


	//----- nvinfo : EIATTR_CUDA_API_VERSION
	.align		4
        /*0000*/ 	.byte	0x04, 0x37
        /*0002*/ 	.short	(.L_1971 - .L_1970)
.L_1970:
        /*0004*/ 	.word	0x00000082


	//----- nvinfo : EIATTR_KPARAM_INFO
	.align		4
.L_1971:
        /*0008*/ 	.byte	0x04, 0x17
        /*000a*/ 	.short	(.L_1973 - .L_1972)
.L_1972:
        /*000c*/ 	.word	0x00000000
        /*0010*/ 	.short	0x0004
        /*0012*/ 	.short	0x0350
        /*0014*/ 	.byte	0x00, 0xf0, 0x21, 0x00


	//----- nvinfo : EIATTR_KPARAM_INFO
	.align		4
.L_1973:
        /*0018*/ 	.byte	0x04, 0x17
        /*001a*/ 	.short	(.L_1975 - .L_1974)
.L_1974:
        /*001c*/ 	.word	0x00000000
        /*0020*/ 	.short	0x0003
        /*0022*/ 	.short	0x0348
        /*0024*/ 	.byte	0x00, 0xf0, 0x21, 0x00


	//----- nvinfo : EIATTR_KPARAM_INFO
	.align		4
.L_1975:
        /*0028*/ 	.byte	0x04, 0x17
        /*002a*/ 	.short	(.L_1977 - .L_1976)
.L_1976:
        /*002c*/ 	.word	0x00000000
        /*0030*/ 	.short	0x0002
        /*0032*/ 	.short	0x0340
        /*0034*/ 	.byte	0x00, 0xf0, 0x21, 0x00


	//----- nvinfo : EIATTR_KPARAM_INFO
	.align		4
.L_1977:
        /*0038*/ 	.byte	0x04, 0x17
        /*003a*/ 	.short	(.L_1979 - .L_1978)
.L_1978:
        /*003c*/ 	.word	0x00000000
        /*0040*/ 	.short	0x0001
        /*0042*/ 	.short	0x01a0
        /*0044*/ 	.byte	0x00, 0xf0, 0x81, 0x06


	//----- nvinfo : EIATTR_KPARAM_INFO
	.align		4
.L_1979:
        /*0048*/ 	.byte	0x04, 0x17
        /*004a*/ 	.short	(.L_1981 - .L_1980)
.L_1980:
        /*004c*/ 	.word	0x00000000
        /*0050*/ 	.short	0x0000
        /*0052*/ 	.short	0x0000
        /*0054*/ 	.byte	0x00, 0xf0, 0x81, 0x06


	//----- nvinfo : EIATTR_SPARSE_MMA_MASK
	.align		4
.L_1981:
        /*0058*/ 	.byte	0x03, 0x50
        /*005a*/ 	.short	0x0000


	//----- nvinfo : EIATTR_MAXREG_COUNT
	.align		4
        /*005c*/ 	.byte	0x03, 0x1b
        /*005e*/ 	.short	0x00ff


	//----- nvinfo : EIATTR_MERCURY_ISA_VERSION
	.align		4
        /*0060*/ 	.byte	0x03, 0x5f
        /*0062*/ 	.short	0x0101


	//----- nvinfo : EIATTR_VRC_CTA_INIT_COUNT
	.align		4
        /*0064*/ 	.byte	0x02, 0x4a
	.zero		1
	.zero		1


	//----- nvinfo : EIATTR_EXIT_INSTR_OFFSETS
	.align		4
        /*0068*/ 	.byte	0x04, 0x1c
        /*006a*/ 	.short	(.L_1983 - .L_1982)


	//   ....[0]....
.L_1982:
        /*006c*/ 	.word	0x000000b0


	//   ....[1]....
        /*0070*/ 	.word	0x00000610


	//   ....[2]....
        /*0074*/ 	.word	0x00003c90


	//   ....[3]....
        /*0078*/ 	.word	0x00003d80


	//   ....[4]....
        /*007c*/ 	.word	0x00003dd0


	//----- nvinfo : EIATTR_MAX_THREADS
	.align		4
.L_1983:
        /*0080*/ 	.byte	0x04, 0x05
        /*0082*/ 	.short	(.L_1985 - .L_1984)
.L_1984:
        /*0084*/ 	.word	0x00000080
        /*0088*/ 	.word	0x00000001
        /*008c*/ 	.word	0x00000001


	//----- nvinfo : EIATTR_CRS_STACK_SIZE
	.align		4
.L_1985:
        /*0090*/ 	.byte	0x04, 0x1e
        /*0092*/ 	.short	(.L_1987 - .L_1986)
.L_1986:
        /*0094*/ 	.word	0x00000000


	//----- nvinfo : EIATTR_CBANK_PARAM_SIZE
	.align		4
.L_1987:
        /*0098*/ 	.byte	0x03, 0x19
        /*009a*/ 	.short	0x0358


	//----- nvinfo : EIATTR_PARAM_CBANK
	.align		4
        /*009c*/ 	.byte	0x04, 0x0a
        /*009e*/ 	.short	(.L_1989 - .L_1988)
	.align		4
.L_1988:
        /*00a0*/ 	.word	index@(.nv.constant0._ZN2at6native16triu_tril_kernelIilLb1ELi2ELb1EEEvNS_4cuda6detail10TensorInfoIT_T0_EENS4_IKS5_S6_EEllS6_)
        /*00a4*/ 	.short	0x0380
        /*00a6*/ 	.short	0x0358


	//----- nvinfo : EIATTR_SW_WAR
	.align		4
.L_1989:
        /*00a8*/ 	.byte	0x04, 0x36
        /*00aa*/ 	.short	(.L_1991 - .L_1990)
.L_1990:
        /*00ac*/ 	.word	0x00000008
.L_1991:


//--------------------- .nv.info._ZN2at6native16triu_tril_kernelIiiLb1ELi2ELb0EEEvNS_4cuda6detail10TensorInfoIT_T0_EENS4_IKS5_S6_EEllS6_ --------------------------
	.section	.nv.info._ZN2at6native16triu_tril_kernelIiiLb1ELi2ELb0EEEvNS_4cuda6detail10TensorInfoIT_T0_EENS4_IKS5_S6_EEllS6_,"",@"SHT_CUDA_INFO"
	.sectionflags	@""
	.align	4


	//----- nvinfo : EIATTR_CUDA_API_VERSION
	.align		4
        /*0000*/ 	.byte	0x04, 0x37
        /*0002*/ 	.short	(.L_1993 - .L_1992)
.L_1992:
        /*0004*/ 	.word	0x00000082


	//----- nvinfo : EIATTR_KPARAM_INFO
	.align		4
.L_1993:
        /*0008*/ 	.byte	0x04, 0x17
        /*000a*/ 	.short	(.L_1995 - .L_1994)
.L_1994:
        /*000c*/ 	.word	0x00000000
        /*0010*/ 	.short	0x0004
        /*0012*/ 	.short	0x01c0
        /*0014*/ 	.byte	0x00, 0xf0, 0x11, 0x00


	//----- nvinfo : EIATTR_KPARAM_INFO
	.align		4
.L_1995:
        /*0018*/ 	.byte	0x04, 0x17
        /*001a*/ 	.short	(.L_1997 - .L_1996)
.L_1996:
        /*001c*/ 	.word	0x00000000
        /*0020*/ 	.short	0x0003
        /*0022*/ 	.short	0x01b8
        /*0024*/ 	.byte	0x00, 0xf0, 0x21, 0x00


	//----- nvinfo : EIATTR_KPARAM_INFO
	.align		4
.L_1997:
        /*0028*/ 	.byte	0x04, 0x17
        /*002a*/ 	.short	(.L_1999 - .L_1998)
.L_1998:
        /*002c*/ 	.word	0x00000000
        /*0030*/ 	.short	0x0002
        /*0032*/ 	.short	0x01b0
        /*0034*/ 	.byte	0x00, 0xf0, 0x21, 0x00


	//----- nvinfo : EIATTR_KPARAM_INFO
	.align		4
.L_1999:
        /*0038*/ 	.byte	0x04, 0x17
        /*003a*/ 	.short	(.L_2001 - .L_2000)
.L_2000:
        /*003c*/ 	.word	0x00000000
        /*0040*/ 	.short	0x0001
        /*0042*/ 	.short	0x00d8
        /*0044*/ 	.byte	0x00, 0xf0, 0x61, 0x03


	//----- nvinfo : EIATTR_KPARAM_INFO
	.align		4
.L_2001:
        /*0048*/ 	.byte	0x04, 0x17
        /*004a*/ 	.short	(.L_2003 - .L_2002)
.L_2002:
        /*004c*/ 	.word	0x00000000
        /*0050*/ 	.short	0x0000
        /*0052*/ 	.short	0x0000
        /*0054*/ 	.byte	0x00, 0xf0, 0x61, 0x03


	//----- nvinfo : EIATTR_SPARSE_MMA_MASK
	.align		4
.L_2003:
        /*0058*/ 	.byte	0x03, 0x50
        /*005a*/ 	.short	0x0000


	//----- nvinfo : EIATTR_MAXREG_COUNT
	.align		4
        /*005c*/ 	.byte	0x03, 0x1b
        /*005e*/ 	.short	0x00ff


	//----- nvinfo : EIATTR_MERCURY_ISA_VERSION
	.align		4
        /*0060*/ 	.byte	0x03, 0x5f
        /*0062*/ 	.short	0x0101


	//----- nvinfo : EIATTR_VRC_CTA_INIT_COUNT
	.align		4
        /*0064*/ 	.byte	0x02, 0x4a
	.zero		1
	.zero		1


	//----- nvinfo : EIATTR_EXIT_INSTR_OFFSETS
	.align		4
        /*0068*/ 	.byte	0x04, 0x1c
        /*006a*/ 	.short	(.L_2005 - .L_2004)


	//   ....[0]....
.L_2004:
        /*006c*/ 	.word	0x000000b0


	//   ....[1]....
        /*0070*/ 	.word	0x00003550


	//   ....[2]....
        /*0074*/ 	.word	0x000035a0


	//   ....[3]....
        /*0078*/ 	.word	0x000035e0


	//----- nvinfo : EIATTR_MAX_THREADS
	.align		4
.L_2005:
        /*007c*/ 	.byte	0x04, 0x05
        /*007e*/ 	.short	(.L_2007 - .L_2006)
.L_2006:
        /*0080*/ 	.word	0x00000080
        /*0084*/ 	.word	0x00000001
        /*0088*/ 	.word	0x00000001


	//----- nvinfo : EIATTR_CRS_STACK_SIZE
	.align		4
.L_2007:
        /*008c*/ 	.byte	0x04, 0x1e
        /*008e*/ 	.short	(.L_2009 - .L_2008)
.L_2008:
        /*0090*/ 	.word	0x00000000


	//----- nvinfo : EIATTR_CBANK_PARAM_SIZE
	.align		4
.L_2009:
        /*0094*/ 	.byte	0x03, 0x19
        /*0096*/ 	.short	0x01c4


	//----- nvinfo : EIATTR_PARAM_CBANK
	.align		4
        /*0098*/ 	.byte	0x04, 0x0a
        /*009a*/ 	.short	(.L_2011 - .L_2010)
	.align		4
.L_2010:
        /*009c*/ 	.word	index@(.nv.constant0._ZN2at6native16triu_tril_kernelIiiLb1ELi2ELb0EEEvNS_4cuda6detail10TensorInfoIT_T0_EENS4_IKS5_S6_EEllS6_)
        /*00a0*/ 	.short	0x0380
        /*00a2*/ 	.short	0x01c4


	//----- nvinfo : EIATTR_SW_WAR
	.align		4
.L_2011:
        /*00a4*/ 	.byte	0x04, 0x36
        /*00a6*/ 	.short	(.L_2013 - .L_2012)
.L_2012:
        /*00a8*/ 	.word	0x00000008
.L_2013:


//--------------------- .nv.info._ZN2at6native16triu_tril_kernelIiiLb1ELi2ELb1EEEvNS_4cuda6detail10TensorInfoIT_T0_EENS4_IKS5_S6_EEllS6_ --------------------------
	.section	.nv.info._ZN2at6native16triu_tril_kernelIiiLb1ELi2ELb1EEEvNS_4cuda6detail10TensorInfoIT_T0_EENS4_IKS5_S6_EEllS6_,"",@"SHT_CUDA_INFO"
	.sectionflags	@""
	.align	4


	//----- nvinfo : EIATTR_CUDA_API_VERSION
	.align		4
        /*0000*/ 	.byte	0x04, 0x37
        /*0002*/ 	.short	(.L_2015 - .L_2014)
.L_2014:
        /*0004*/ 	.word	0x00000082


	//----- nvinfo : EIATTR_KPARAM_INFO
	.align		4
.L_2015:
        /*0008*/ 	.byte	0x04, 0x17
        /*000a*/ 	.short	(.L_2017 - .L_2016)
.L_2016:
        /*000c*/ 	.word	0x00000000
        /*0010*/ 	.short	0x0004
        /*0012*/ 	.short	0x01c0
        /*0014*/ 	.byte	0x00, 0xf0, 0x11, 0x00


	//----- nvinfo : EIATTR_KPARAM_INFO
	.align		4
.L_2017:
        /*0018*/ 	.byte	0x04, 0x17
        /*001a*/ 	.short	(.L_2019 - .L_2018)
.L_2018:
        /*001c*/ 	.word	0x00000000
        /*0020*/ 	.short	0x0003
        /*0022*/ 	.short	0x01b8
        /*0024*/ 	.byte	0x00, 0xf0, 0x21, 0x00


	//----- nvinfo : EIATTR_KPARAM_INFO
	.align		4
.L_2019:
        /*0028*/ 	.byte	0x04, 0x17
        /*002a*/ 	.short	(.L_2021 - .L_2020)
.L_2020:
        /*002c*/ 	.word	0x00000000
        /*0030*/ 	.short	0x0002
        /*0032*/ 	.short	0x01b0
        /*0034*/ 	.byte	0x00, 0xf0, 0x21, 0x00


	//----- nvinfo : EIATTR_KPARAM_INFO
	.align		4
.L_2021:
        /*0038*/ 	.byte	0x04, 0x17
        /*003a*/ 	.short	(.L_2023 - .L_2022)
.L_2022:
        /*003c*/ 	.word	0x00000000
        /*0040*/ 	.short	0x0001
        /*0042*/ 	.short	0x00d8
        /*0044*/ 	.byte	0x00, 0xf0, 0x61, 0x03


	//----- nvinfo : EIATTR_KPARAM_INFO
	.align		4
.L_2023:
        /*0048*/ 	.byte	0x04, 0x17
        /*004a*/ 	.short	(.L_2025 - .L_2024)
.L_2024:
        /*004c*/ 	.word	0x00000000
        /*0050*/ 	.short	0x0000
        /*0052*/ 	.short	0x0000
        /*0054*/ 	.byte	0x00, 0xf0, 0x61, 0x03


	//----- nvinfo : EIATTR_SPARSE_MMA_MASK
	.align		4
.L_2025:
        /*0058*/ 	.byte	0x03, 0x50
        /*005a*/ 	.short	0x0000


	//----- nvinfo : EIATTR_MAXREG_COUNT
	.align		4
        /*005c*/ 	.byte	0x03, 0x1b
        /*005e*/ 	.short	0x00ff


	//----- nvinfo : EIATTR_MERCURY_ISA_VERSION
	.align		4
        /*0060*/ 	.byte	0x03, 0x5f
        /*0062*/ 	.short	0x0101


	//----- nvinfo : EIATTR_VRC_CTA_INIT_COUNT
	.align		4
        /*0064*/ 	.byte	0x02, 0x4a
	.zero		1
	.zero		1


	//----- nvinfo : EIATTR_EXIT_INSTR_OFFSETS
	.align		4
        /*0068*/ 	.byte	0x04, 0x1c
        /*006a*/ 	.short	(.L_2027 - .L_2026)


	//   ....[0]....
.L_2026:
        /*006c*/ 	.word	0x000000b0


	//   ....[1]....
        /*0070*/ 	.word	0x00000570


	//   ....[2]....
        /*0074*/ 	.word	0x000032e0


	//   ....[3]....
        /*0078*/ 	.word	0x00003340


	//   ....[4]....
        /*007c*/ 	.word	0x000033a0


	//   ....[5]....
        /*0080*/ 	.word	0x000033e0


	//----- nvinfo : EIATTR_MAX_THREADS
	.align		4
.L_2027:
        /*0084*/ 	.byte	0x04, 0x05
        /*0086*/ 	.short	(.L_2029 - .L_2028)
.L_2028:
        /*0088*/ 	.word	0x00000080
        /*008c*/ 	.word	0x00000001
        /*0090*/ 	.word	0x00000001


	//----- nvinfo : EIATTR_CRS_STACK_SIZE
	.align		4
.L_2029:
        /*0094*/ 	.byte	0x04, 0x1e
        /*0096*/ 	.short	(.L_2031 - .L_2030)
.L_2030:
        /*0098*/ 	.word	0x00000000


	//----- nvinfo : EIATTR_CBANK_PARAM_SIZE
	.align		4
.L_2031:
        /*009c*/ 	.byte	0x03, 0x19
        /*009e*/ 	.short	0x01c4


	//----- nvinfo : EIATTR_PARAM_CBANK
	.align		4
        /*00a0*/ 	.byte	0x04, 0x0a
        /*00a2*/ 	.short	(.L_2033 - .L_2032)
	.align		4
.L_2032:
        /*00a4*/ 	.word	index@(.nv.constant0._ZN2at6native16triu_tril_kernelIiiLb1ELi2ELb1EEEvNS_4cuda6detail10TensorInfoIT_T0_EENS4_IKS5_S6_EEllS6_)
        /*00a8*/ 	.short	0x0380
        /*00aa*/ 	.short	0x01c4


	//----- nvinfo : EIATTR_SW_WAR
	.align		4
.L_2033:
        /*00ac*/ 	.byte	0x04, 0x36
        /*00ae*/ 	.short	(.L_2035 - .L_2034)
.L_2034:
        /*00b0*/ 	.word	0x00000008
.L_2035:


//--------------------- .nv.info._ZN2at6native16triu_tril_kernelIalLb1ELi8ELb0EEEvNS_4cuda6detail10TensorInfoIT_T0_EENS4_IKS5_S6_EEllS6_ --------------------------
	.section	.nv.info._ZN2at6native16triu_tril_kernelIalLb1ELi8ELb0EEEvNS_4cuda6detail10TensorInfoIT_T0_EENS4_IKS5_S6_EEllS6_,"",@"SHT_CUDA_INFO"
	.sectionflags	@""
	.align	4


	//----- nvinfo : EIATTR_CUDA_API_VERSION
	.align		4
        /*0000*/ 	.byte	0x04, 0x37
        /*0002*/ 	.short	(.L_2037 - .L_2036)
.L_2036:
        /*0004*/ 	.word	0x00000082


	//----- nvinfo : EIATTR_KPARAM_INFO
	.align		4
.L_2037:
        /*0008*/ 	.byte	0x04, 0x17
        /*000a*/ 	.short	(.L_2039 - .L_2038)
.L_2038:
        /*000c*/ 	.word	0x00000000
        /*0010*/ 	.short	0x0004
        /*0012*/ 	.short	0x0350
        /*0014*/ 	.byte	0x00, 0xf0, 0x21, 0x00


	//----- nvinfo : EIATTR_KPARAM_INFO
	.align		4
.L_2039:
        /*0018*/ 	.byte	0x04, 0x17
        /*001a*/ 	.short	(.L_2041 - .L_2040)
.L_2040:
        /*001c*/ 	.word	0x00000000
        /*0020*/ 	.short	0x0003
        /*0022*/ 	.short	0x0348
        /*0024*/ 	.byte	0x00, 0xf0, 0x21, 0x00


	//----- nvinfo : EIATTR_KPARAM_INFO
	.align		4
.L_2041:
        /*0028*/ 	.byte	0x04, 0x17
        /*002a*/ 	.short	(.L_2043 - .L_2042)
.L_2042:
        /*002c*/ 	.word	0x00000000
        /*0030*/ 	.short	0x0002
        /*0032*/ 	.short	0x0340
        /*0034*/ 	.byte	0x00, 0xf0, 0x21, 0x00


	//----- nvinfo : EIATTR_KPARAM_INFO
	.align		4
.L_2043:
        /*0038*/ 	.byte	0x04, 0x17
        /*003a*/ 	.short	(.L_2045 - .L_2044)
.L_2044:
        /*003c*/ 	.word	0x00000000
        /*0040*/ 	.short	0x0001
        /*0042*/ 	.short	0x01a0
        /*0044*/ 	.byte	0x00, 0xf0, 0x81, 0x06


	//----- nvinfo : EIATTR_KPARAM_INFO
	.align		4
.L_2045:
        /*0048*/ 	.byte	0x04, 0x17
        /*004a*/ 	.short	(.L_2047 - .L_2046)
.L_2046:
        /*004c*/ 	.word	0x00000000
        /*0050*/ 	.short	0x0000
        /*0052*/ 	.short	0x0000
        /*0054*/ 	.byte	0x00, 0xf0, 0x81, 0x06


	//----- nvinfo : EIATTR_SPARSE_MMA_MASK
	.align		4
.L_2047:
        /*0058*/ 	.byte	0x03, 0x50
        /*005a*/ 	.short	0x0000


	//----- nvinfo : EIATTR_MAXREG_COUNT
	.align		4
        /*005c*/ 	.byte	0x03, 0x1b
        /*005e*/ 	.short	0x00ff


	//----- nvinfo : EIATTR_MERCURY_ISA_VERSION
	.align		4
        /*0060*/ 	.byte	0x03, 0x5f
        /*0062*/ 	.short	0x0101


	//----- nvinfo : EIATTR_VRC_CTA_INIT_COUNT
	.align		4
        /*0064*/ 	.byte	0x02, 0x4a
	.zero		1
	.zero		1


	//----- nvinfo : EIATTR_EXIT_INSTR_OFFSETS
	.align		4
        /*0068*/ 	.byte	0x04, 0x1c
        /*006a*/ 	.short	(.L_2049 - .L_2048)


	//   ....[0]....
.L_2048:
        /*006c*/ 	.word	0x000000b0


	//   ....[1]....
        /*0070*/ 	.word	0x00004ec0


	//   ....[2]....
        /*0074*/ 	.word	0x00004f50


	//   ....[3]....
        /*0078*/ 	.word	0x00004fe0


	//   ....[4]....
        /*007c*/ 	.word	0x00005060


	//   ....[5]....
        /*0080*/ 	.word	0x000050f0


	//   ....[6]....
        /*0084*/ 	.word	0x00005170


	//   ....[7]....
        /*0088*/ 	.word	0x00005200


	//   ....[8]....
        /*008c*/ 	.word	0x00005290


	//   ....[9]....
        /*0090*/ 	.word	0x000052e0


	//----- nvinfo : EIATTR_MAX_THREADS
	.align		4
.L_2049:
        /*0094*/ 	.byte	0x04, 0x05
        /*0096*/ 	.short	(.L_2051 - .L_2050)
.L_2050:
        /*0098*/ 	.word	0x00000080
        /*009c*/ 	.word	0x00000001
        /*00a0*/ 	.word	0x00000001


	//----- nvinfo : EIATTR_CRS_STACK_SIZE
	.align		4
.L_2051:
        /*00a4*/ 	.byte	0x04, 0x1e
        /*00a6*/ 	.short	(.L_2053 - .L_2052)
.L_2052:
        /*00a8*/ 	.word	0x00000000


	//----- nvinfo : EIATTR_CBANK_PARAM_SIZE
	.align		4
.L_2053:
        /*00ac*/ 	.byte	0x03, 0x19
        /*00ae*/ 	.short	0x0358


	//----- nvinfo : EIATTR_PARAM_CBANK
	.align		4
        /*00b0*/ 	.byte	0x04, 0x0a
        /*00b2*/ 	.short	(.L_2055 - .L_2054)
	.align		4
.L_2054:
        /*00b4*/ 	.word	index@(.nv.constant0._ZN2at6native16triu_tril_kernelIalLb1ELi8ELb0EEEvNS_4cuda6detail10TensorInfoIT_T0_EENS4_IKS5_S6_EEllS6_)
        /*00b8*/ 	.short	0x0380
        /*00ba*/ 	.short	0x0358


	//----- nvinfo : EIATTR_SW_WAR
	.align		4
.L_2055:
        /*00bc*/ 	.byte	0x04, 0x36
        /*00be*/ 	.short	(.L_2057 - .L_2056)
.L_2056:
        /*00c0*/ 	.word	0x00000008
.L_2057:


//--------------------- .nv.info._ZN2at6native16triu_tril_kernelIalLb1ELi8ELb1EEEvNS_4cuda6detail10TensorInfoIT_T0_EENS4_IKS5_S6_EEllS6_ --------------------------
	.section	.nv.info._ZN2at6native16triu_tril_kernelIalLb1ELi8ELb1EEEvNS_4cuda6detail10TensorInfoIT_T0_EENS4_IKS5_S6_EEllS6_,"",@"SHT_CUDA_INFO"
	.sectionflags	@""
	.align	4


	//----- nvinfo : EIATTR_CUDA_API_VERSION
	.align		4
        /*0000*/ 	.byte	0x04, 0x37
        /*0002*/ 	.short	(.L_2059 - .L_2058)
.L_2058:
        /*0004*/ 	.word	0x00000082


	//----- nvinfo : EIATTR_KPARAM_INFO
	.align		4
.L_2059:
        /*0008*/ 	.byte	0x04, 0x17
        /*000a*/ 	.short	(.L_2061 - .L_2060)
.L_2060:
        /*000c*/ 	.word	0x00000000
        /*0010*/ 	.short	0x0004
        /*0012*/ 	.short	0x0350
        /*0014*/ 	.byte	0x00, 0xf0, 0x21, 0x00


	//----- nvinfo : EIATTR_KPARAM_INFO
	.align		4
.L_2061:
        /*0018*/ 	.byte	0x04, 0x17
        /*001a*/ 	.short	(.L_2063 - .L_2062)
.L_2062:
        /*001c*/ 	.word	0x00000000
        /*0020*/ 	.short	0x0003
        /*0022*/ 	.short	0x0348
        /*0024*/ 	.byte	0x00, 0xf0, 0x21, 0x00


	//----- nvinfo : EIATTR_KPARAM_INFO
	.align		4
.L_2063:
        /*0028*/ 	.byte	0x04, 0x17
        /*002a*/ 	.short	(.L_2065 - .L_2064)
.L_2064:
        /*002c*/ 	.word	0x00000000
        /*0030*/ 	.short	0x0002
        /*0032*/ 	.short	0x0340
        /*0034*/ 	.byte	0x00, 0xf0, 0x21, 0x00


	//----- nvinfo : EIATTR_KPARAM_INFO
	.align		4
.L_2065:
        /*0038*/ 	.byte	0x04, 0x17
        /*003a*/ 	.short	(.L_2067 - .L_2066)
.L_2066:
        /*003c*/ 	.word	0x00000000
        /*0040*/ 	.short	0x0001
        /*0042*/ 	.short	0x01a0
        /*0044*/ 	.byte	0x00, 0xf0, 0x81, 0x06


	//----- nvinfo : EIATTR_KPARAM_INFO
	.align		4
.L_2067:
        /*0048*/ 	.byte	0x04, 0x17
        /*004a*/ 	.short	(.L_2069 - .L_2068)
.L_2068:
        /*004c*/ 	.word	0x00000000
        /*0050*/ 	.short	0x0000
        /*0052*/ 	.short	0x0000
        /*0054*/ 	.byte	0x00, 0xf0, 0x81, 0x06


	//----- nvinfo : EIATTR_SPARSE_MMA_MASK
	.align		4
.L_2069:
        /*0058*/ 	.byte	0x03, 0x50
        /*005a*/ 	.short	0x0000


	//----- nvinfo : EIATTR_MAXREG_COUNT
	.align		4
        /*005c*/ 	.byte	0x03, 0x1b
        /*005e*/ 	.short	0x00ff


	//----- nvinfo : EIATTR_MERCURY_ISA_VERSION
	.align		4
        /*0060*/ 	.byte	0x03, 0x5f
        /*0062*/ 	.short	0x0101


	//----- nvinfo : EIATTR_VRC_CTA_INIT_COUNT
	.align		4
        /*0064*/ 	.byte	0x02, 0x4a
	.zero		1
	.zero		1


	//----- nvinfo : EIATTR_EXIT_INSTR_OFFSETS
	.align		4
        /*0068*/ 	.byte	0x04, 0x1c
        /*006a*/ 	.short	(.L_2071 - .L_2070)


	//   ....[0]....
.L_2070:
        /*006c*/ 	.word	0x000000b0


	//   ....[1]....
        /*0070*/ 	.word	0x00000610


	//   ....[2]....
        /*0074*/ 	.word	0x00003c90


	//   ....[3]....
        /*0078*/ 	.word	0x00003d30


	//   ....[4]....
        /*007c*/ 	.word	0x00003e10


	//   ....[5]....
        /*0080*/ 	.word	0x00003ee0


	//   ....[6]....
        /*0084*/ 	.word	0x00003fc0


	//   ....[7]....
        /*0088*/ 	.word	0x00004090


	//   ....[8]....
        /*008c*/ 	.word	0x00004170


	//   ....[9]....
        /*0090*/ 	.word	0x00004290


	//   ....[10]....
        /*0094*/ 	.word	0x000042f0


	//----- nvinfo : EIATTR_MAX_THREADS
	.align		4
.L_2071:
        /*0098*/ 	.byte	0x04, 0x05
        /*009a*/ 	.short	(.L_2073 - .L_2072)
.L_2072:
        /*009c*/ 	.word	0x00000080
        /*00a0*/ 	.word	0x00000001
        /*00a4*/ 	.word	0x00000001


	//----- nvinfo : EIATTR_CRS_STACK_SIZE
	.align		4
.L_2073:
        /*00a8*/ 	.byte	0x04, 0x1e
        /*00aa*/ 	.short	(.L_2075 - .L_2074)
.L_2074:
        /*00ac*/ 	.word	0x00000000


	//----- nvinfo : EIATTR_CBANK_PARAM_SIZE
	.align		4
.L_2075:
        /*00b0*/ 	.byte	0x03, 0x19
        /*00b2*/ 	.short	0x0358


	//----- nvinfo : EIATTR_PARAM_CBANK
	.align		4
        /*00b4*/ 	.byte	0x04, 0x0a
        /*00b6*/ 	.short	(.L_2077 - .L_2076)
	.align		4
.L_2076:
        /*00b8*/ 	.word	index@(.nv.constant0._ZN2at6native16triu_tril_kernelIalLb1ELi8ELb1EEEvNS_4cuda6detail10TensorInfoIT_T0_EENS4_IKS5_S6_EEllS6_)
        /*00bc*/ 	.short	0x0380
        /*00be*/ 	.short	0x0358


	//----- nvinfo : EIATTR_SW_WAR
	.align		4
.L_2077:
        /*00c0*/ 	.byte	0x04, 0x36
        /*00c2*/ 	.short	(.L_2079 - .L_2078)
.L_2078:
        /*00c4*/ 	.word	0x00000008
.L_2079:


//--------------------- .nv.info._ZN2at6native16triu_tril_kernelIaiLb1ELi8ELb0EEEvNS_4cuda6detail10TensorInfoIT_T0_EENS4_IKS5_S6_EEllS6_ --------------------------
	.section	.nv.info._ZN2at6native16triu_tril_kernelIaiLb1ELi8ELb0EEEvNS_4cuda6detail10TensorInfoIT_T0_EENS4_IKS5_S6_EEllS6_,"",@"SHT_CUDA_INFO"
	.sectionflags	@""
	.align	4


	//----- nvinfo : EIATTR_CUDA_API_VERSION
	.align		4
        /*0000*/ 	.byte	0x04, 0x37
        /*0002*/ 	.short	(.L_2081 - .L_2080)
.L_2080:
        /*0004*/ 	.word	0x00000082


	//----- nvinfo : EIATTR_KPARAM_INFO
	.align		4
.L_2081:
        /*0008*/ 	.byte	0x04, 0x17
        /*000a*/ 	.short	(.L_2083 - .L_2082)
.L_2082:
        /*000c*/ 	.word	0x00000000
        /*0010*/ 	.short	0x0004
        /*0012*/ 	.short	0x01c0
        /*0014*/ 	.byte	0x00, 0xf0, 0x11, 0x00


	//----- nvinfo : EIATTR_KPARAM_INFO
	.align		4
.L_2083:
        /*0018*/ 	.byte	0x04, 0x17
        /*001a*/ 	.short	(.L_2085 - .L_2084)
.L_2084:
        /*001c*/ 	.word	0x00000000
        /*0020*/ 	.short	0x0003
        /*0022*/ 	.short	0x01b8
        /*0024*/ 	.byte	0x00, 0xf0, 0x21, 0x00


	//----- nvinfo : EIATTR_KPARAM_INFO
	.align		4
.L_2085:
        /*0028*/ 	.byte	0x04, 0x17
        /*002a*/ 	.short	(.L_2087 - .L_2086)
.L_2086:
        /*002c*/ 	.word	0x00000000
        /*0030*/ 	.short	0x0002
        /*0032*/ 	.short	0x01b0
        /*0034*/ 	.byte	0x00, 0xf0, 0x21, 0x00


	//----- nvinfo : EIATTR_KPARAM_INFO
	.align		4
.L_2087:
        /*0038*/ 	.byte	0x04, 0x17
        /*003a*/ 	.short	(.L_2089 - .L_2088)
.L_2088:
        /*003c*/ 	.word	0x00000000
        /*0040*/ 	.short	0x0001
        /*0042*/ 	.short	0x00d8
        /*0044*/ 	.byte	0x00, 0xf0, 0x61, 0x03


	//----- nvinfo : EIATTR_KPARAM_INFO
	.align		4
.L_2089:
        /*0048*/ 	.byte	0x04, 0x17
        /*004a*/ 	.short	(.L_2091 - .L_2090)
.L_2090:
        /*004c*/ 	.word	0x00000000
        /*0050*/ 	.short	0x0000
        /*0052*/ 	.short	0x0000
        /*0054*/ 	.byte	0x00, 0xf0, 0x61, 0x03


	//----- nvinfo : EIATTR_SPARSE_MMA_MASK
	.align		4
.L_2091:
        /*0058*/ 	.byte	0x03, 0x50
        /*005a*/ 	.short	0x0000


	//----- nvinfo : EIATTR_MAXREG_COUNT
	.align		4
        /*005c*/ 	.byte	0x03, 0x1b
        /*005e*/ 	.short	0x00ff


	//----- nvinfo : EIATTR_MERCURY_ISA_VERSION
	.align		4
        /*0060*/ 	.byte	0x03, 0x5f
        /*0062*/ 	.short	0x0101


	//----- nvinfo : EIATTR_VRC_CTA_INIT_COUNT
	.align		4
        /*0064*/ 	.byte	0x02, 0x4a
	.zero		1
	.zero		1


	//----- nvinfo : EIATTR_EXIT_INSTR_OFFSETS
	.align		4
        /*0068*/ 	.byte	0x04, 0x1c
        /*006a*/ 	.short	(.L_2093 - .L_2092)


	//   ....[0]....
.L_2092:
        /*006c*/ 	.word	0x000000b0


	//   ....[1]....
        /*0070*/ 	.word	0x00003bb0


	//   ....[2]....
        /*0074*/ 	.word	0x00003c10


	//   ....[3]....
        /*0078*/ 	.word	0x00003c70


	//   ....[4]....
        /*007c*/ 	.word	0x00003cd0


	//   ....[5]....
        /*0080*/ 	.word	0x00003d30


	//   ....[6]....
        /*0084*/ 	.word	0x00003d90


	//   ....[7]....
        /*0088*/ 	.word	0x00003df0


	//   ....[8]....
        /*008c*/ 	.word	0x00003e50


	//   ....[9]....
        /*0090*/ 	.word	0x00003ea0


	//----- nvinfo : EIATTR_MAX_THREADS
	.align		4
.L_2093:
        /*0094*/ 	.byte	0x04, 0x05
        /*0096*/ 	.short	(.L_2095 - .L_2094)
.L_2094:
        /*0098*/ 	.word	0x00000080
        /*009c*/ 	.word	0x00000001
        /*00a0*/ 	.word	0x00000001


	//----- nvinfo : EIATTR_CRS_STACK_SIZE
	.align		4
.L_2095:
        /*00a4*/ 	.byte	0x04, 0x1e
        /*00a6*/ 	.short	(.L_2097 - .L_2096)
.L_2096:
        /*00a8*/ 	.word	0x00000000


	//----- nvinfo : EIATTR_CBANK_PARAM_SIZE
	.align		4
.L_2097:
        /*00ac*/ 	.byte	0x03, 0x19
        /*00ae*/ 	.short	0x01c4


	//----- nvinfo : EIATTR_PARAM_CBANK
	.align		4
        /*00b0*/ 	.byte	0x04, 0x0a
        /*00b2*/ 	.short	(.L_2099 - .L_2098)
	.align		4
.L_2098:
        /*00b4*/ 	.word	index@(.nv.constant0._ZN2at6native16triu_tril_kernelIaiLb1ELi8ELb0EEEvNS_4cuda6detail10TensorInfoIT_T0_EENS4_IKS5_S6_EEllS6_)
        /*00b8*/ 	.short	0x0380
        /*00ba*/ 	.short	0x01c4


	//----- nvinfo : EIATTR_SW_WAR
	.align		4
.L_2099:
        /*00bc*/ 	.byte	0x04, 0x36
        /*00be*/ 	.short	(.L_2101 - .L_2100)
.L_2100:
        /*00c0*/ 	.word	0x00000008
.L_2101:


//--------------------- .nv.info._ZN2at6native16triu_tril_kernelIaiLb1ELi8ELb1EEEvNS_4cuda6detail10TensorInfoIT_T0_EENS4_IKS5_S6_EEllS6_ --------------------------
	.section	.nv.info._ZN2at6native16triu_tril_kernelIaiLb1ELi8ELb1EEEvNS_4cuda6detail10TensorInfoIT_T0_EENS4_IKS5_S6_EEllS6_,"",@"SHT_CUDA_INFO"
	.sectionflags	@""
	.align	4


	//----- nvinfo : EIATTR_CUDA_API_VERSION
	.align		4
        /*0000*/ 	.byte	0x04, 0x37
        /*0002*/ 	.short	(.L_2103 - .L_2102)
.L_2102:
        /*0004*/ 	.word	0x00000082


	//----- nvinfo : EIATTR_KPARAM_INFO
	.align		4
.L_2103:
        /*0008*/ 	.byte	0x04, 0x17
        /*000a*/ 	.short	(.L_2105 - .L_2104)
.L_2104:
        /*000c*/ 	.word	0x00000000
        /*0010*/ 	.short	0x0004
        /*0012*/ 	.short	0x01c0
        /*0014*/ 	.byte	0x00, 0xf0, 0x11, 0x00


	//----- nvinfo : EIATTR_KPARAM_INFO
	.align		4
.L_2105:
        /*0018*/ 	.byte	0x04, 0x17
        /*001a*/ 	.short	(.L_2107 - .L_2106)
.L_2106:
        /*001c*/ 	.word	0x00000000
        /*0020*/ 	.short	0x0003
        /*0022*/ 	.short	0x01b8
        /*0024*/ 	.byte	0x00, 0xf0, 0x21, 0x00


	//----- nvinfo : EIATTR_KPARAM_INFO
	.align		4
.L_2107:
        /*0028*/ 	.byte	0x04, 0x17
        /*002a*/ 	.short	(.L_2109 - .L_2108)
.L_2108:
        /*002c*/ 	.word	0x00000000
        /*0030*/ 	.short	0x0002
        /*0032*/ 	.short	0x01b0
        /*0034*/ 	.byte	0x00, 0xf0, 0x21, 0x00


	//----- nvinfo : EIATTR_KPARAM_INFO
	.align		4
.L_2109:
        /*0038*/ 	.byte	0x04, 0x17
        /*003a*/ 	.short	(.L_2111 - .L_2110)
.L_2110:
        /*003c*/ 	.word	0x00000000
        /*0040*/ 	.short	0x0001
        /*0042*/ 	.short	0x00d8
        /*0044*/ 	.byte	0x00, 0xf0, 0x61, 0x03


	//----- nvinfo : EIATTR_KPARAM_INFO
	.align		4
.L_2111:
        /*0048*/ 	.byte	0x04, 0x17
        /*004a*/ 	.short	(.L_2113 - .L_2112)
.L_2112:
        /*004c*/ 	.word	0x00000000
        /*0050*/ 	.short	0x0000
        /*0052*/ 	.short	0x0000
        /*0054*/ 	.byte	0x00, 0xf0, 0x61, 0x03


	//----- nvinfo : EIATTR_SPARSE_MMA_MASK
	.align		4
.L_2113:
        /*0058*/ 	.byte	0x03, 0x50
        /*005a*/ 	.short	0x0000


	//----- nvinfo : EIATTR_MAXREG_COUNT
	.align		4
        /*005c*/ 	.byte	0x03, 0x1b
        /*005e*/ 	.short	0x00ff


	//----- nvinfo : EIATTR_MERCURY_ISA_VERSION
	.align		4
        /*0060*/ 	.byte	0x03, 0x5f
        /*0062*/ 	.short	0x0101


	//----- nvinfo : EIATTR_VRC_CTA_INIT_COUNT
	.align		4
        /*0064*/ 	.byte	0x02, 0x4a
	.zero		1
	.zero		1


	//----- nvinfo : EIATTR_EXIT_INSTR_OFFSETS
	.align		4
        /*0068*/ 	.byte	0x04, 0x1c
        /*006a*/ 	.short	(.L_2115 - .L_2114)


	//   ....[0]....
.L_2114:
        /*006c*/ 	.word	0x000000b0


	//   ....[1]....
        /*0070*/ 	.word	0x00000570


	//   ....[2]....
        /*0074*/ 	.word	0x000032e0


	//   ....[3]....
        /*0078*/ 	.word	0x00003350


	//   ....[4]....
        /*007c*/ 	.word	0x00003410


	//   ....[5]....
        /*0080*/ 	.word	0x000034c0


	//   ....[6]....
        /*0084*/ 	.word	0x00003570


	//   ....[7]....
        /*0088*/ 	.word	0x00003620


	//   ....[8]....
        /*008c*/ 	.word	0x000036d0


	//   ....[9]....
        /*0090*/ 	.word	0x00003780


	//   ....[10]....
        /*0094*/ 	.word	0x000037d0


	//   ....[11]....
        /*0098*/ 	.word	0x00003830


	//----- nvinfo : EIATTR_MAX_THREADS
	.align		4
.L_2115:
        /*009c*/ 	.byte	0x04, 0x05
        /*009e*/ 	.short	(.L_2117 - .L_2116)
.L_2116:
        /*00a0*/ 	.word	0x00000080
        /*00a4*/ 	.word	0x00000001
        /*00a8*/ 	.word	0x00000001


	//----- nvinfo : EIATTR_CRS_STACK_SIZE
	.align		4
.L_2117:
        /*00ac*/ 	.byte	0x04, 0x1e
        /*00ae*/ 	.short	(.L_2119 - .L_2118)
.L_2118:
        /*00b0*/ 	.word	0x00000000


	//----- nvinfo : EIATTR_CBANK_PARAM_SIZE
	.align		4
.L_2119:
        /*00b4*/ 	.byte	0x03, 0x19
        /*00b6*/ 	.short	0x01c4


	//----- nvinfo : EIATTR_PARAM_CBANK
	.align		4
        /*00b8*/ 	.byte	0x04, 0x0a
        /*00ba*/ 	.short	(.L_2121 - .L_2120)
	.align		4
.L_2120:
        /*00bc*/ 	.word	index@(.nv.constant0._ZN2at6native16triu_tril_kernelIaiLb1ELi8ELb1EEEvNS_4cuda6detail10TensorInfoIT_T0_EENS4_IKS5_S6_EEllS6_)
        /*00c0*/ 	.short	0x0380
        /*00c2*/ 	.short	0x01c4


	//----- nvinfo : EIATTR_SW_WAR
	.align		4
.L_2121:
        /*00c4*/ 	.byte	0x04, 0x36
        /*00c6*/ 	.short	(.L_2123 - .L_2122)
.L_2122:
        /*00c8*/ 	.word	0x00000008
.L_2123:


//--------------------- .nv.info._ZN2at6native16triu_tril_kernelIhlLb1ELi8ELb0EEEvNS_4cuda6detail10TensorInfoIT_T0_EENS4_IKS5_S6_EEllS6_ --------------------------
	.section	.nv.info._ZN2at6native16triu_tril_kernelIhlLb1ELi8ELb0EEEvNS_4cuda6detail10TensorInfoIT_T0_EENS4_IKS5_S6_EEllS6_,"",@"SHT_CUDA_INFO"
	.sectionflags	@""
	.align	4


	//----- nvinfo : EIATTR_CUDA_API_VERSION
	.align		4
        /*0000*/ 	.byte	0x04, 0x37
        /*0002*/ 	.short	(.L_2125 - .L_2124)
.L_2124:
        /*0004*/ 	.word	0x00000082


	//----- nvinfo : EIATTR_KPARAM_INFO
	.align		4
.L_2125:
        /*0008*/ 	.byte	0x04, 0x17
        /*000a*/ 	.short	(.L_2127 - .L_2126)
.L_2126:
        /*000c*/ 	.word	0x00000000
        /*0010*/ 	.short	0x0004
        /*0012*/ 	.short	0x0350
        /*0014*/ 	.byte	0x00, 0xf0, 0x21, 0x00


	//----- nvinfo : EIATTR_KPARAM_INFO
	.align		4
.L_2127:
        /*0018*/ 	.byte	0x04, 0x17
        /*001a*/ 	.short	(.L_2129 - .L_2128)
.L_2128:
        /*001c*/ 	.word	0x00000000
        /*0020*/ 	.short	0x0003
        /*0022*/ 	.short	0x0348
        /*0024*/ 	.byte	0x00, 0xf0, 0x21, 0x00


	//----- nvinfo : EIATTR_KPARAM_INFO
	.align		4
.L_2129:
        /*0028*/ 	.byte	0x04, 0x17
        /*002a*/ 	.short	(.L_2131 - .L_2130)
.L_2130:
        /*002c*/ 	.word	0x00000000
        /*0030*/ 	.short	0x0002
        /*0032*/ 	.short	0x0340
        /*0034*/ 	.byte	0x00, 0xf0, 0x21, 0x00


	//----- nvinfo : EIATTR_KPARAM_INFO
	.align		4
.L_2131:
        /*0038*/ 	.byte	0x04, 0x17
        /*003a*/ 	.short	(.L_2133 - .L_2132)
.L_2132:
        /*003c*/ 	.word	0x00000000
        /*0040*/ 	.short	0x0001
        /*0042*/ 	.short	0x01a0
        /*0044*/ 	.byte	0x00, 0xf0, 0x81, 0x06


	//----- nvinfo : EIATTR_KPARAM_INFO
	.align		4
.L_2133:
        /*0048*/ 	.byte	0x04, 0x17
        /*004a*/ 	.short	(.L_2135 - .L_2134)
.L_2134:
        /*004c*/ 	.word	0x00000000
        /*0050*/ 	.short	0x0000
        /*0052*/ 	.short	0x0000
        /*0054*/ 	.byte	0x00, 0xf0, 0x81, 0x06


	//----- nvinfo : EIATTR_SPARSE_MMA_MASK
	.align		4
.L_2135:
        /*0058*/ 	.byte	0x03, 0x50
        /*005a*/ 	.short	0x0000


	//----- nvinfo : EIATTR_MAXREG_COUNT
	.align		4
        /*005c*/ 	.byte	0x03, 0x1b
        /*005e*/ 	.short	0x00ff


	//----- nvinfo : EIATTR_MERCURY_ISA_VERSION
	.align		4
        /*0060*/ 	.byte	0x03, 0x5f
        /*0062*/ 	.short	0x0101


	//----- nvinfo : EIATTR_VRC_CTA_INIT_COUNT
	.align		4
        /*0064*/ 	.byte	0x02, 0x4a
	.zero		1
	.zero		1


	//----- nvinfo : EIATTR_EXIT_INSTR_OFFSETS
	.align		4
        /*0068*/ 	.byte	0x04, 0x1c
        /*006a*/ 	.short	(.L_2137 - .L_2136)


	//   ....[0]....
.L_2136:
        /*006c*/ 	.word	0x000000b0


	//   ....[1]....
        /*0070*/ 	.word	0x00004ec0


	//   ....[2]....
        /*0074*/ 	.word	0x00004f50


	//   ....[3]....
        /*0078*/ 	.word	0x00004fe0


	//   ....[4]....
        /*007c*/ 	.word	0x00005060


	//   ....[5]....
        /*0080*/ 	.word	0x000050f0


	//   ....[6]....
        /*0084*/ 	.word	0x00005170


	//   ....[7]....
        /*0088*/ 	.word	0x00005200


	//   ....[8]....
        /*008c*/ 	.word	0x00005290


	//   ....[9]....
        /*0090*/ 	.word	0x000052e0


	//----- nvinfo : EIATTR_MAX_THREADS
	.align		4
.L_2137:
        /*0094*/ 	.byte	0x04, 0x05
        /*0096*/ 	.short	(.L_2139 - .L_2138)
.L_2138:
        /*0098*/ 	.word	0x00000080
        /*009c*/ 	.word	0x00000001
        /*00a0*/ 	.word	0x00000001


	//----- nvinfo : EIATTR_CRS_STACK_SIZE
	.align		4
.L_2139:
        /*00a4*/ 	.byte	0x04, 0x1e
        /*00a6*/ 	.short	(.L_2141 - .L_2140)
.L_2140:
        /*00a8*/ 	.word	0x00000000


	//----- nvinfo : EIATTR_CBANK_PARAM_SIZE
	.align		4
.L_2141:
        /*00ac*/ 	.byte	0x03, 0x19
        /*00ae*/ 	.short	0x0358


	//----- nvinfo : EIATTR_PARAM_CBANK
	.align		4
        /*00b0*/ 	.byte	0x04, 0x0a
        /*00b2*/ 	.short	(.L_2143 - .L_2142)
	.align		4
.L_2142:
        /*00b4*/ 	.word	index@(.nv.constant0._ZN2at6native16triu_tril_kernelIhlLb1ELi8ELb0EEEvNS_4cuda6detail10TensorInfoIT_T0_EENS4_IKS5_S6_EEllS6_)
        /*00b8*/ 	.short	0x0380
        /*00ba*/ 	.short	0x0358


	//----- nvinfo : EIATTR_SW_WAR
	.align		4
.L_2143:
        /*00bc*/ 	.byte	0x04, 0x36
        /*00be*/ 	.short	(.L_2145 - .L_2144)
.L_2144:
        /*00c0*/ 	.word	0x00000008
.L_2145:


//--------------------- .nv.info._ZN2at6native16triu_tril_kernelIhlLb1ELi8ELb1EEEvNS_4cuda6detail10TensorInfoIT_T0_EENS4_IKS5_S6_EEllS6_ --------------------------
	.section	.nv.info._ZN2at6native16triu_tril_kernelIhlLb1ELi8ELb1EEEvNS_4cuda6detail10TensorInfoIT_T0_EENS4_IKS5_S6_EEllS6_,"",@"SHT_CUDA_INFO"
	.sectionflags	@""
	.align	4


	//----- nvinfo : EIATTR_CUDA_API_VERSION
	.align		4
        /*0000*/ 	.byte	0x04, 0x37
        /*0002*/ 	.short	(.L_2147 - .L_2146)
.L_2146:
        /*0004*/ 	.word	0x00000082


	//----- nvinfo : EIATTR_KPARAM_INFO
	.align		4
.L_2147:
        /*0008*/ 	.byte	0x04, 0x17
        /*000a*/ 	.short	(.L_2149 - .L_2148)
.L_2148:
        /*000c*/ 	.word	0x00000000
        /*0010*/ 	.short	0x0004
        /*0012*/ 	.short	0x0350
        /*0014*/ 	.byte	0x00, 0xf0, 0x21, 0x00


	//----- nvinfo : EIATTR_KPARAM_INFO
	.align		4
.L_2149:
        /*0018*/ 	.byte	0x04, 0x17
        /*001a*/ 	.short	(.L_2151 - .L_2150)
.L_2150:
        /*001c*/ 	.word	0x00000000
        /*0020*/ 	.short	0x0003
        /*0022*/ 	.short	0x0348
        /*0024*/ 	.byte	0x00, 0xf0, 0x21, 0x00


	//----- nvinfo : EIATTR_KPARAM_INFO
	.align		4
.L_2151:
        /*0028*/ 	.byte	0x04, 0x17
        /*002a*/ 	.short	(.L_2153 - .L_2152)
.L_2152:
        /*002c*/ 	.word	0x00000000
        /*0030*/ 	.short	0x0002
        /*0032*/ 	.short	0x0340
        /*0034*/ 	.byte	0x00, 0xf0, 0x21, 0x00


	//----- nvinfo : EIATTR_KPARAM_INFO
	.align		4
.L_2153:
        /*0038*/ 	.byte	0x04, 0x17
        /*003a*/ 	.short	(.L_2155 - .L_2154)
.L_2154:
        /*003c*/ 	.word	0x00000000
        /*0040*/ 	.short	0x0001
        /*0042*/ 	.short	0x01a0
        /*0044*/ 	.byte	0x00, 0xf0, 0x81, 0x06


	//----- nvinfo : EIATTR_KPARAM_INFO
	.align		4
.L_2155:
        /*0048*/ 	.byte	0x04, 0x17
        /*004a*/ 	.short	(.L_2157 - .L_2156)
.L_2156:
        /*004c*/ 	.word	0x00000000
        /*0050*/ 	.short	0x0000
        /*0052*/ 	.short	0x0000
        /*0054*/ 	.byte	0x00, 0xf0, 0x81, 0x06


	//----- nvinfo : EIATTR_SPARSE_MMA_MASK
	.align		4
.L_2157:
        /*0058*/ 	.byte	0x03, 0x50
        /*005a*/ 	.short	0x0000


	//----- nvinfo : EIATTR_MAXREG_COUNT
	.align		4
        /*005c*/ 	.byte	0x03, 0x1b
        /*005e*/ 	.short	0x00ff


	//----- nvinfo : EIATTR_MERCURY_ISA_VERSION
	.align		4
        /*0060*/ 	.byte	0x03, 0x5f
        /*0062*/ 	.short	0x0101


	//----- nvinfo : EIATTR_VRC_CTA_INIT_COUNT
	.align		4
        /*0064*/ 	.byte	0x02, 0x4a
	.zero		1
	.zero		1


	//----- nvinfo : EIATTR_EXIT_INSTR_OFFSETS
	.align		4
        /*0068*/ 	.byte	0x04, 0x1c
        /*006a*/ 	.short	(.L_2159 - .L_2158)


	//   ....[0]....
.L_2158:
        /*006c*/ 	.word	0x000000b0


	//   ....[1]....
        /*0070*/ 	.word	0x00000610


	//   ....[2]....
        /*0074*/ 	.word	0x00003c90


	//   ....[3]....
        /*0078*/ 	.word	0x00003d30


	//   ....[4]....
        /*007c*/ 	.word	0x00003e10


	//   ....[5]....
        /*0080*/ 	.word	0x00003ee0


	//   ....[6]....
        /*0084*/ 	.word	0x00003fc0


	//   ....[7]....
        /*0088*/ 	.word	0x00004090


	//   ....[8]....
        /*008c*/ 	.word	0x00004170


	//   ....[9]....
        /*0090*/ 	.word	0x00004290


	//   ....[10]....
        /*0094*/ 	.word	0x000042f0


	//----- nvinfo : EIATTR_MAX_THREADS
	.align		4
.L_2159:
        /*0098*/ 	.byte	0x04, 0x05
        /*009a*/ 	.short	(.L_2161 - .L_2160)
.L_2160:
        /*009c*/ 	.word	0x00000080
        /*00a0*/ 	.word	0x00000001
        /*00a4*/ 	.word	0x00000001


	//----- nvinfo : EIATTR_CRS_STACK_SIZE
	.align		4
.L_2161:
        /*00a8*/ 	.byte	0x04, 0x1e
        /*00aa*/ 	.short	(.L_2163 - .L_2162)
.L_2162:
        /*00ac*/ 	.word	0x00000000


	//----- nvinfo : EIATTR_CBANK_PARAM_SIZE
	.align		4
.L_2163:
        /*00b0*/ 	.byte	0x03, 0x19
        /*00b2*/ 	.short	0x0358


	//----- nvinfo : EIATTR_PARAM_CBANK
	.align		4
        /*00b4*/ 	.byte	0x04, 0x0a
        /*00b6*/ 	.short	(.L_2165 - .L_2164)
	.align		4
.L_2164:
        /*00b8*/ 	.word	index@(.nv.constant0._ZN2at6native16triu_tril_kernelIhlLb1ELi8ELb1EEEvNS_4cuda6detail10TensorInfoIT_T0_EENS4_IKS5_S6_EEllS6_)
        /*00bc*/ 	.short	0x0380
        /*00be*/ 	.short	0x0358


	//----- nvinfo : EIATTR_SW_WAR
	.align		4
.L_2165:
        /*00c0*/ 	.byte	0x04, 0x36
        /*00c2*/ 	.short	(.L_2167 - .L_2166)
.L_2166:
        /*00c4*/ 	.word	0x00000008
.L_2167:


//--------------------- .nv.info._ZN2at6native16triu_tril_kernelIhiLb1ELi8ELb0EEEvNS_4cuda6detail10TensorInfoIT_T0_EENS4_IKS5_S6_EEllS6_ --------------------------
	.section	.nv.info._ZN2at6native16triu_tril_kernelIhiLb1ELi8ELb0EEEvNS_4cuda6detail10TensorInfoIT_T0_EENS4_IKS5_S6_EEllS6_,"",@"SHT_CUDA_INFO"
	.sectionflags	@""
	.align	4


	//----- nvinfo : EIATTR_CUDA_API_VERSION
	.align		4
        /*0000*/ 	.byte	0x04, 0x37
        /*0002*/ 	.short	(.L_2169 - .L_2168)
.L_2168:
        /*0004*/ 	.word	0x00000082


	//----- nvinfo : EIATTR_KPARAM_INFO
	.align		4
.L_2169:
        /*0008*/ 	.byte	0x04, 0x17
        /*000a*/ 	.short	(.L_2171 - .L_2170)
.L_2170:
        /*000c*/ 	.word	0x00000000
        /*0010*/ 	.short	0x0004
        /*0012*/ 	.short	0x01c0
        /*0014*/ 	.byte	0x00, 0xf0, 0x11, 0x00


	//----- nvinfo : EIATTR_KPARAM_INFO
	.align		4
.L_2171:
        /*0018*/ 	.byte	0x04, 0x17
        /*001a*/ 	.short	(.L_2173 - .L_2172)
.L_2172:
        /*001c*/ 	.word	0x00000000
        /*0020*/ 	.short	0x0003
        /*0022*/ 	.short	0x01b8
        /*0024*/ 	.byte	0x00, 0xf0, 0x21, 0x00


	//----- nvinfo : EIATTR_KPARAM_INFO
	.align		4
.L_2173:
        /*0028*/ 	.byte	0x04, 0x17
        /*002a*/ 	.short	(.L_2175 - .L_2174)
.L_2174:
        /*002c*/ 	.word	0x00000000
        /*0030*/ 	.short	0x0002
        /*0032*/ 	.short	0x01b0
        /*0034*/ 	.byte	0x00, 0xf0, 0x21, 0x00


	//----- nvinfo : EIATTR_KPARAM_INFO
	.align		4
.L_2175:
        /*0038*/ 	.byte	0x04, 0x17
        /*003a*/ 	.short	(.L_2177 - .L_2176)
.L_2176:
        /*003c*/ 	.word	0x00000000
        /*0040*/ 	.short	0x0001
        /*0042*/ 	.short	0x00d8
        /*0044*/ 	.byte	0x00, 0xf0, 0x61, 0x03


	//----- nvinfo : EIATTR_KPARAM_INFO
	.align		4
.L_2177:
        /*0048*/ 	.byte	0x04, 0x17
        /*004a*/ 	.short	(.L_2179 - .L_2178)
.L_2178:
        /*004c*/ 	.word	0x00000000
        /*0050*/ 	.short	0x0000
        /*0052*/ 	.short	0x0000
        /*0054*/ 	.byte	0x00, 0xf0, 0x61, 0x03


	//----- nvinfo : EIATTR_SPARSE_MMA_MASK
	.align		4
.L_2179:
        /*0058*/ 	.byte	0x03, 0x50
        /*005a*/ 	.short	0x0000


	//----- nvinfo : EIATTR_MAXREG_COUNT
	.align		4
        /*005c*/ 	.byte	0x03, 0x1b
        /*005e*/ 	.short	0x00ff


	//----- nvinfo : EIATTR_MERCURY_ISA_VERSION
	.align		4
        /*0060*/ 	.byte	0x03, 0x5f
        /*0062*/ 	.short	0x0101


	//----- nvinfo : EIATTR_VRC_CTA_INIT_COUNT
	.align		4
        /*0064*/ 	.byte	0x02, 0x4a
	.zero		1
	.zero		1


	//----- nvinfo : EIATTR_EXIT_INSTR_OFFSETS
	.align		4
        /*0068*/ 	.byte	0x04, 0x1c
        /*006a*/ 	.short	(.L_2181 - .L_2180)


	//   ....[0]....
.L_2180:
        /*006c*/ 	.word	0x000000b0


	//   ....[1]....
        /*0070*/ 	.word	0x00003bb0


	//   ....[2]....
        /*0074*/ 	.word	0x00003c10


	//   ....[3]....
        /*0078*/ 	.word	0x00003c70


	//   ....[4]....
        /*007c*/ 	.word	0x00003cd0


	//   ....[5]....
        /*0080*/ 	.word	0x00003d30


	//   ....[6]....
        /*0084*/ 	.word	0x00003d90


	//   ....[7]....
        /*0088*/ 	.word	0x00003df0


	//   ....[8]....
        /*008c*/ 	.word	0x00003e50


	//   ....[9]....
        /*0090*/ 	.word	0x00003ea0


	//----- nvinfo : EIATTR_MAX_THREADS
	.align		4
.L_2181:
        /*0094*/ 	.byte	0x04, 0x05
        /*0096*/ 	.short	(.L_2183 - .L_2182)
.L_2182:
        /*0098*/ 	.word	0x00000080
        /*009c*/ 	.word	0x00000001
        /*00a0*/ 	.word	0x00000001


	//----- nvinfo : EIATTR_CRS_STACK_SIZE
	.align		4
.L_2183:
        /*00a4*/ 	.byte	0x04, 0x1e
        /*00a6*/ 	.short	(.L_2185 - .L_2184)
.L_2184:
        /*00a8*/ 	.word	0x00000000


	//----- nvinfo : EIATTR_CBANK_PARAM_SIZE
	.align		4
.L_2185:
        /*00ac*/ 	.byte	0x03, 0x19
        /*00ae*/ 	.short	0x01c4


	//----- nvinfo : EIATTR_PARAM_CBANK
	.align		4
        /*00b0*/ 	.byte	0x04, 0x0a
        /*00b2*/ 	.short	(.L_2187 - .L_2186)
	.align		4
.L_2186:
        /*00b4*/ 	.word	index@(.nv.constant0._ZN2at6native16triu_tril_kernelIhiLb1ELi8ELb0EEEvNS_4cuda6detail10TensorInfoIT_T0_EENS4_IKS5_S6_EEllS6_)
        /*00b8*/ 	.short	0x0380
        /*00ba*/ 	.short	0x01c4


	//----- nvinfo : EIATTR_SW_WAR
	.align		4
.L_2187:
        /*00bc*/ 	.byte	0x04, 0x36
        /*00be*/ 	.short	(.L_2189 - .L_2188)
.L_2188:
        /*00c0*/ 	.word	0x00000008
.L_2189:


//--------------------- .nv.info._ZN2at6native16triu_tril_kernelIhiLb1ELi8ELb1EEEvNS_4cuda6detail10TensorInfoIT_T0_EENS4_IKS5_S6_EEllS6_ --------------------------
	.section	.nv.info._ZN2at6native16triu_tril_kernelIhiLb1ELi8ELb1EEEvNS_4cuda6detail10TensorInfoIT_T0_EENS4_IKS5_S6_EEllS6_,"",@"SHT_CUDA_INFO"
	.sectionflags	@""
	.align	4


	//----- nvinfo : EIATTR_CUDA_API_VERSION
	.align		4
        /*0000*/ 	.byte	0x04, 0x37
        /*0002*/ 	.short	(.L_2191 - .L_2190)
.L_2190:
        /*0004*/ 	.word	0x00000082


	//----- nvinfo : EIATTR_KPARAM_INFO
	.align		4
.L_2191:
        /*0008*/ 	.byte	0x04, 0x17
        /*000a*/ 	.short	(.L_2193 - .L_2192)
.L_2192:
        /*000c*/ 	.word	0x00000000
        /*0010*/ 	.short	0x0004
        /*0012*/ 	.short	0x01c0
        /*0014*/ 	.byte	0x00, 0xf0, 0x11, 0x00


	//----- nvinfo : EIATTR_KPARAM_INFO
	.align		4
.L_2193:
        /*0018*/ 	.byte	0x04, 0x17
        /*001a*/ 	.short	(.L_2195 - .L_2194)
.L_2194:
        /*001c*/ 	.word	0x00000000
        /*0020*/ 	.short	0x0003
        /*0022*/ 	.short	0x01b8
        /*0024*/ 	.byte	0x00, 0xf0, 0x21, 0x00


	//----- nvinfo : EIATTR_KPARAM_INFO
	.align		4
.L_2195:
        /*0028*/ 	.byte	0x04, 0x17
        /*002a*/ 	.short	(.L_2197 - .L_2196)
.L_2196:
        /*002c*/ 	.word	0x00000000
        /*0030*/ 	.short	0x0002
        /*0032*/ 	.short	0x01b0
        /*0034*/ 	.byte	0x00, 0xf0, 0x21, 0x00


	//----- nvinfo : EIATTR_KPARAM_INFO
	.align		4
.L_2197:
        /*0038*/ 	.byte	0x04, 0x17
        /*003a*/ 	.short	(.L_2199 - .L_2198)
.L_2198:
        /*003c*/ 	.word	0x00000000
        /*0040*/ 	.short	0x0001
        /*0042*/ 	.short	0x00d8
        /*0044*/ 	.byte	0x00, 0xf0, 0x61, 0x03


	//----- nvinfo : EIATTR_KPARAM_INFO
	.align		4
.L_2199:
        /*0048*/ 	.byte	0x04, 0x17
        /*004a*/ 	.short	(.L_2201 - .L_2200)
.L_2200:
        /*004c*/ 	.word	0x00000000
        /*0050*/ 	.short	0x0000
        /*0052*/ 	.short	0x0000
        /*0054*/ 	.byte	0x00, 0xf0, 0x61, 0x03


	//----- nvinfo : EIATTR_SPARSE_MMA_MASK
	.align		4
.L_2201:
        /*0058*/ 	.byte	0x03, 0x50
        /*005a*/ 	.short	0x0000


	//----- nvinfo : EIATTR_MAXREG_COUNT
	.align		4
        /*005c*/ 	.byte	0x03, 0x1b
        /*005e*/ 	.short	0x00ff


	//----- nvinfo : EIATTR_MERCURY_ISA_VERSION
	.align		4
        /*0060*/ 	.byte	0x03, 0x5f
        /*0062*/ 	.short	0x0101


	//----- nvinfo : EIATTR_VRC_CTA_INIT_COUNT
	.align		4
        /*0064*/ 	.byte	0x02, 0x4a
	.zero		1
	.zero		1


	//----- nvinfo : EIATTR_EXIT_INSTR_OFFSETS
	.align		4
        /*0068*/ 	.byte	0x04, 0x1c
        /*006a*/ 	.short	(.L_2203 - .L_2202)


	//   ....[0]....
.L_2202:
        /*006c*/ 	.word	0x000000b0


	//   ....[1]....
        /*0070*/ 	.word	0x00000570


	//   ....[2]....
        /*0074*/ 	.word	0x000032e0


	//   ....[3]....
        /*0078*/ 	.word	0x00003350


	//   ....[4]....
        /*007c*/ 	.word	0x00003410


	//   ....[5]....
        /*0080*/ 	.word	0x000034c0


	//   ....[6]....
        /*0084*/ 	.word	0x00003570


	//   ....[7]....
        /*0088*/ 	.word	0x00003620


	//   ....[8]....
        /*008c*/ 	.word	0x000036d0


	//   ....[9]....
        /*0090*/ 	.word	0x00003780


	//   ....[10]....
        /*0094*/ 	.word	0x000037d0


	//   ....[11]....
        /*0098*/ 	.word	0x00003830


	//----- nvinfo : EIATTR_MAX_THREADS
	.align		4
.L_2203:
        /*009c*/ 	.byte	0x04, 0x05
        /*009e*/ 	.short	(.L_2205 - .L_2204)
.L_2204:
        /*00a0*/ 	.word	0x00000080
        /*00a4*/ 	.word	0x00000001
        /*00a8*/ 	.word	0x00000001


	//----- nvinfo : EIATTR_CRS_STACK_SIZE
	.align		4
.L_2205:
        /*00ac*/ 	.byte	0x04, 0x1e
        /*00ae*/ 	.short	(.L_2207 - .L_2206)
.L_2206:
        /*00b0*/ 	.word	0x00000000


	//----- nvinfo : EIATTR_CBANK_PARAM_SIZE
	.align		4
.L_2207:
        /*00b4*/ 	.byte	0x03, 0x19
        /*00b6*/ 	.short	0x01c4


	//----- nvinfo : EIATTR_PARAM_CBANK
	.align		4
        /*00b8*/ 	.byte	0x04, 0x0a
        /*00ba*/ 	.short	(.L_2209 - .L_2208)
	.align		4
.L_2208:
        /*00bc*/ 	.word	index@(.nv.constant0._ZN2at6native16triu_tril_kernelIhiLb1ELi8ELb1EEEvNS_4cuda6detail10TensorInfoIT_T0_EENS4_IKS5_S6_EEllS6_)
        /*00c0*/ 	.short	0x0380
        /*00c2*/ 	.short	0x01c4


	//----- nvinfo : EIATTR_SW_WAR
	.align		4
.L_2209:
        /*00c4*/ 	.byte	0x04, 0x36
        /*00c6*/ 	.short	(.L_2211 - .L_2210)
.L_2210:
        /*00c8*/ 	.word	0x00000008
.L_2211:


//--------------------- .nv.info._ZN2at6native16triu_tril_kernelIblLb0ELi8ELb0EEEvNS_4cuda6detail10TensorInfoIT_T0_EENS4_IKS5_S6_EEllS6_ --------------------------
	.section	.nv.info._ZN2at6native16triu_tril_kernelIblLb0ELi8ELb0EEEvNS_4cuda6detail10TensorInfoIT_T0_EENS4_IKS5_S6_EEllS6_,"",@"SHT_CUDA_INFO"
	.sectionflags	@""
	.align	4


	//----- nvinfo : EIATTR_CUDA_API_VERSION
	.align		4
        /*0000*/ 	.byte	0x04, 0x37
        /*0002*/ 	.short	(.L_2213 - .L_2212)
.L_2212:
        /*0004*/ 	.word	0x00000082


	//----- nvinfo : EIATTR_KPARAM_INFO
	.align		4
.L_2213:
        /*0008*/ 	.byte	0x04, 0x17
        /*000a*/ 	.short	(.L_2215 - .L_2214)
.L_2214:
        /*000c*/ 	.word	0x00000000
        /*0010*/ 	.short	0x0004
        /*0012*/ 	.short	0x0350
        /*0014*/ 	.byte	0x00, 0xf0, 0x21, 0x00


	//----- nvinfo : EIATTR_KPARAM_INFO
	.align		4
.L_2215:
        /*0018*/ 	.byte	0x04, 0x17
        /*001a*/ 	.short	(.L_2217 - .L_2216)
.L_2216:
        /*001c*/ 	.word	0x00000000
        /*0020*/ 	.short	0x0003
        /*0022*/ 	.short	0x0348
        /*0024*/ 	.byte	0x00, 0xf0, 0x21, 0x00


	//----- nvinfo : EIATTR_KPARAM_INFO
	.align		4
.L_2217:
        /*0028*/ 	.byte	0x04, 0x17
        /*002a*/ 	.short	(.L_2219 - .L_2218)
.L_2218:
        /*002c*/ 	.word	0x00000000
        /*0030*/ 	.short	0x0002
        /*0032*/ 	.short	0x0340
        /*0034*/ 	.byte	0x00, 0xf0, 0x21, 0x00


	//----- nvinfo : EIATTR_KPARAM_INFO
	.align		4
.L_2219:
        /*0038*/ 	.byte	0x04, 0x17
        /*003a*/ 	.short	(.L_2221 - .L_2220)
.L_2220:
        /*003c*/ 	.word	0x00000000
        /*0040*/ 	.short	0x0001
        /*0042*/ 	.short	0x01a0
        /*0044*/ 	.byte	0x00, 0xf0, 0x81, 0x06


	//----- nvinfo : EIATTR_KPARAM_INFO
	.align		4
.L_2221:
        /*0048*/ 	.byte	0x04, 0x17
        /*004a*/ 	.short	(.L_2223 - .L_2222)
.L_2222:
        /*004c*/ 	.word	0x00000000
        /*0050*/ 	.short	0x0000
        /*0052*/ 	.short	0x0000
        /*0054*/ 	.byte	0x00, 0xf0, 0x81, 0x06


	//----- nvinfo : EIATTR_SPARSE_MMA_MASK
	.align		4
.L_2223:
        /*0058*/ 	.byte	0x03, 0x50
        /*005a*/ 	.short	0x0000


	//----- nvinfo : EIATTR_MAXREG_COUNT
	.align		4
        /*005c*/ 	.byte	0x03, 0x1b
        /*005e*/ 	.short	0x00ff


	//----- nvinfo : EIATTR_MERCURY_ISA_VERSION
	.align		4
        /*0060*/ 	.byte	0x03, 0x5f
        /*0062*/ 	.short	0x0101


	//----- nvinfo : EIATTR_VRC_CTA_INIT_COUNT
	.align		4
        /*0064*/ 	.byte	0x02, 0x4a
	.zero		1
	.zero		1


	//----- nvinfo : EIATTR_EXIT_INSTR_OFFSETS
	.align		4
        /*0068*/ 	.byte	0x04, 0x1c
        /*006a*/ 	.short	(.L_2225 - .L_2224)


	//   ....[0]....
.L_2224:
        /*006c*/ 	.word	0x000000b0


	//   ....[1]....
        /*0070*/ 	.word	0x00004e50


	//   ....[2]....
        /*0074*/ 	.word	0x00004ee0


	//   ....[3]....
        /*0078*/ 	.word	0x00004f70


	//   ....[4]....
        /*007c*/ 	.word	0x00004ff0


	//   ....[5]....
        /*0080*/ 	.word	0x00005080


	//   ....[6]....
        /*0084*/ 	.word	0x00005100


	//   ....[7]....
        /*0088*/ 	.word	0x00005190


	//   ....[8]....
        /*008c*/ 	.word	0x00005220


	//   ....[9]....
        /*0090*/ 	.word	0x00005270


	//----- nvinfo : EIATTR_MAX_THREADS
	.align		4
.L_2225:
        /*0094*/ 	.byte	0x04, 0x05
        /*0096*/ 	.short	(.L_2227 - .L_2226)
.L_2226:
        /*0098*/ 	.word	0x00000080
        /*009c*/ 	.word	0x00000001
        /*00a0*/ 	.word	0x00000001


	//----- nvinfo : EIATTR_CRS_STACK_SIZE
	.align		4
.L_2227:
        /*00a4*/ 	.byte	0x04, 0x1e
        /*00a6*/ 	.short	(.L_2229 - .L_2228)
.L_2228:
        /*00a8*/ 	.word	0x00000000


	//----- nvinfo : EIATTR_CBANK_PARAM_SIZE
	.align		4
.L_2229:
        /*00ac*/ 	.byte	0x03, 0x19
        /*00ae*/ 	.short	0x0358


	//----- nvinfo : EIATTR_PARAM_CBANK
	.align		4
        /*00b0*/ 	.byte	0x04, 0x0a
        /*00b2*/ 	.short	(.L_2231 - .L_2230)
	.align		4
.L_2230:
        /*00b4*/ 	.word	index@(.nv.constant0._ZN2at6native16triu_tril_kernelIblLb0ELi8ELb0EEEvNS_4cuda6detail10TensorInfoIT_T0_EENS4_IKS5_S6_EEllS6_)
        /*00b8*/ 	.short	0x0380
        /*00ba*/ 	.short	0x0358


	//----- nvinfo : EIATTR_SW_WAR
	.align		4
.L_2231:
        /*00bc*/ 	.byte	0x04, 0x36
        /*00be*/ 	.short	(.L_2233 - .L_2232)
.L_2232:
        /*00c0*/ 	.word	0x00000008
.L_2233:


//--------------------- .nv.info._ZN2at6native16triu_tril_kernelIblLb0ELi8ELb1EEEvNS_4cuda6detail10TensorInfoIT_T0_EENS4_IKS5_S6_EEllS6_ --------------------------
	.section	.nv.info._ZN2at6native16triu_tril_kernelIblLb0ELi8ELb1EEEvNS_4cuda6detail10TensorInfoIT_T0_EENS4_IKS5_S6_EEllS6_,"",@"SHT_CUDA_INFO"
	.sectionflags	@""
	.align	4


	//----- nvinfo : EIATTR_CUDA_API_VERSION
	.align		4
        /*0000*/ 	.byte	0x04, 0x37
        /*0002*/ 	.short	(.L_2235 - .L_2234)
.L_2234:
        /*0004*/ 	.word	0x00000082


	//----- nvinfo : EIATTR_KPARAM_INFO
	.align		4
.L_2235:
        /*0008*/ 	.byte	0x04, 0x17
        /*000a*/ 	.short	(.L_2237 - .L_2236)
.L_2236:
        /*000c*/ 	.word	0x00000000
        /*0010*/ 	.short	0x0004
        /*0012*/ 	.short	0x0350
        /*0014*/ 	.byte	0x00, 0xf0, 0x21, 0x00


	//----- nvinfo : EIATTR_KPARAM_INFO
	.align		4
.L_2237:
        /*0018*/ 	.byte	0x04, 0x17
        /*001a*/ 	.short	(.L_2239 - .L_2238)
.L_2238:
        /*001c*/ 	.word	0x00000000
        /*0020*/ 	.short	0x0003
        /*0022*/ 	.short	0x0348
        /*0024*/ 	.byte	0x00, 0xf0, 0x21, 0x00


	//----- nvinfo : EIATTR_KPARAM_INFO
	.align		4
.L_2239:
        /*0028*/ 	.byte	0x04, 0x17
        /*002a*/ 	.short	(.L_2241 - .L_2240)
.L_2240:
        /*002c*/ 	.word	0x00000000
        /*0030*/ 	.short	0x0002
        /*0032*/ 	.short	0x0340
        /*0034*/ 	.byte	0x00, 0xf0, 0x21, 0x00


	//----- nvinfo : EIATTR_KPARAM_INFO
	.align		4
.L_2241:
        /*0038*/ 	.byte	0x04, 0x17
        /*003a*/ 	.short	(.L_2243 - .L_2242)
.L_2242:
        /*003c*/ 	.word	0x00000000
        /*0040*/ 	.short	0x0001
        /*0042*/ 	.short	0x01a0
        /*0044*/ 	.byte	0x00, 0xf0, 0x81, 0x06


	//----- nvinfo : EIATTR_KPARAM_INFO
	.align		4
.L_2243:
        /*0048*/ 	.byte	0x04, 0x17
        /*004a*/ 	.short	(.L_2245 - .L_2244)
.L_2244:
        /*004c*/ 	.word	0x00000000
        /*0050*/ 	.short	0x0000
        /*0052*/ 	.short	0x0000
        /*0054*/ 	.byte	0x00, 0xf0, 0x81, 0x06


	//----- nvinfo : EIATTR_SPARSE_MMA_MASK
	.align		4
.L_2245:
        /*0058*/ 	.byte	0x03, 0x50
        /*005a*/ 	.short	0x0000


	//----- nvinfo : EIATTR_MAXREG_COUNT
	.align		4
        /*005c*/ 	.byte	0x03, 0x1b
        /*005e*/ 	.short	0x00ff


	//----- nvinfo : EIATTR_MERCURY_ISA_VERSION
	.align		4
        /*0060*/ 	.byte	0x03, 0x5f
        /*0062*/ 	.short	0x0101


	//----- nvinfo : EIATTR_VRC_CTA_INIT_COUNT
	.align		4
        /*0064*/ 	.byte	0x02, 0x4a
	.zero		1
	.zero		1


	//----- nvinfo : EIATTR_EXIT_INSTR_OFFSETS
	.align		4
        /*0068*/ 	.byte	0x04, 0x1c
        /*006a*/ 	.short	(.L_2247 - .L_2246)


	//   ....[0]....
.L_2246:
        /*006c*/ 	.word	0x000000b0


	//   ....[1]....
        /*0070*/ 	.word	0x00000610


	//   ....[2]....
        /*0074*/ 	.word	0x00003c90


	//   ....[3]....
        /*0078*/ 	.word	0x00003d80


	//   ....[4]....
        /*007c*/ 	.word	0x00003e60


	//   ....[5]....
        /*0080*/ 	.word	0x00003f60


	//   ....[6]....
        /*0084*/ 	.word	0x00004090


	//   ....[7]....
        /*0088*/ 	.word	0x00004190


	//   ....[8]....
        /*008c*/ 	.word	0x000042c0


	//   ....[9]....
        /*0090*/ 	.word	0x00004430


	//   ....[10]....
        /*0094*/ 	.word	0x000044b0


	//----- nvinfo : EIATTR_MAX_THREADS
	.align		4
.L_2247:
        /*0098*/ 	.byte	0x04, 0x05
        /*009a*/ 	.short	(.L_2249 - .L_2248)
.L_2248:
        /*009c*/ 	.word	0x00000080
        /*00a0*/ 	.word	0x00000001
        /*00a4*/ 	.word	0x00000001


	//----- nvinfo : EIATTR_CRS_STACK_SIZE
	.align		4
.L_2249:
        /*00a8*/ 	.byte	0x04, 0x1e
        /*00aa*/ 	.short	(.L_2251 - .L_2250)
.L_2250:
        /*00ac*/ 	.word	0x00000000


	//----- nvinfo : EIATTR_CBANK_PARAM_SIZE
	.align		4
.L_2251:
        /*00b0*/ 	.byte	0x03, 0x19
        /*00b2*/ 	.short	0x0358


	//----- nvinfo : EIATTR_PARAM_CBANK
	.align		4
        /*00b4*/ 	.byte	0x04, 0x0a
        /*00b6*/ 	.short	(.L_2253 - .L_2252)
	.align		4
.L_2252:
        /*00b8*/ 	.word	index@(.nv.constant0._ZN2at6native16triu_tril_kernelIblLb0ELi8ELb1EEEvNS_4cuda6detail10TensorInfoIT_T0_EENS4_IKS5_S6_EEllS6_)
        /*00bc*/ 	.short	0x0380
        /*00be*/ 	.short	0x0358


	//----- nvinfo : EIATTR_SW_WAR
	.align		4
.L_2253:
        /*00c0*/ 	.byte	0x04, 0x36
        /*00c2*/ 	.short	(.L_2255 - .L_2254)
.L_2254:
        /*00c4*/ 	.word	0x00000008
.L_2255:


//--------------------- .nv.info._ZN2at6native16triu_tril_kernelIbiLb0ELi8ELb0EEEvNS_4cuda6detail10TensorInfoIT_T0_EENS4_IKS5_S6_EEllS6_ --------------------------
	.section	.nv.info._ZN2at6native16triu_tril_kernelIbiLb0ELi8ELb0EEEvNS_4cuda6detail10TensorInfoIT_T0_EENS4_IKS5_S6_EEllS6_,"",@"SHT_CUDA_INFO"
	.sectionflags	@""
	.align	4


	//----- nvinfo : EIATTR_CUDA_API_VERSION
	.align		4
        /*0000*/ 	.byte	0x04, 0x37
        /*0002*/ 	.short	(.L_2257 - .L_2256)
.L_2256:
        /*0004*/ 	.word	0x00000082


	//----- nvinfo : EIATTR_KPARAM_INFO
	.align		4
.L_2257:
        /*0008*/ 	.byte	0x04, 0x17
        /*000a*/ 	.short	(.L_2259 - .L_2258)
.L_2258:
        /*000c*/ 	.word	0x00000000
        /*0010*/ 	.short	0x0004
        /*0012*/ 	.short	0x01c0
        /*0014*/ 	.byte	0x00, 0xf0, 0x11, 0x00


	//----- nvinfo : EIATTR_KPARAM_INFO
	.align		4
.L_2259:
        /*0018*/ 	.byte	0x04, 0x17
        /*001a*/ 	.short	(.L_2261 - .L_2260)
.L_2260:
        /*001c*/ 	.word	0x00000000
        /*0020*/ 	.short	0x0003
        /*0022*/ 	.short	0x01b8
        /*0024*/ 	.byte	0x00, 0xf0, 0x21, 0x00


	//----- nvinfo : EIATTR_KPARAM_INFO
	.align		4
.L_2261:
        /*0028*/ 	.byte	0x04, 0x17
        /*002a*/ 	.short	(.L_2263 - .L_2262)
.L_2262:
        /*002c*/ 	.word	0x00000000
        /*0030*/ 	.short	0x0002
        /*0032*/ 	.short	0x01b0
        /*0034*/ 	.byte	0x00, 0xf0, 0x21, 0x00


	//----- nvinfo : EIATTR_KPARAM_INFO
	.align		4
.L_2263:
        /*0038*/ 	.byte	0x04, 0x17
        /*003a*/ 	.short	(.L_2265 - .L_2264)
.L_2264:
        /*003c*/ 	.word	0x00000000
        /*0040*/ 	.short	0x0001
        /*0042*/ 	.short	0x00d8
        /*0044*/ 	.byte	0x00, 0xf0, 0x61, 0x03


	//----- nvinfo : EIATTR_KPARAM_INFO
	.align		4
.L_2265:
        /*0048*/ 	.byte	0x04, 0x17
        /*004a*/ 	.short	(.L_2267 - .L_2266)
.L_2266:
        /*004c*/ 	.word	0x00000000
        /*0050*/ 	.short	0x0000
        /*0052*/ 	.short	0x0000
        /*0054*/ 	.byte	0x00, 0xf0, 0x61, 0x03


	//----- nvinfo : EIATTR_SPARSE_MMA_MASK
	.align		4
.L_2267:
        /*0058*/ 	.byte	0x03, 0x50
        /*005a*/ 	.short	0x0000


	//----- nvinfo : EIATTR_MAXREG_COUNT
	.align		4
        /*005c*/ 	.byte	0x03, 0x1b
        /*005e*/ 	.short	0x00ff


	//----- nvinfo : EIATTR_MERCURY_ISA_VERSION
	.align		4
        /*0060*/ 	.byte	0x03, 0x5f
        /*0062*/ 	.short	0x0101


	//----- nvinfo : EIATTR_VRC_CTA_INIT_COUNT
	.align		4
        /*0064*/ 	.byte	0x02, 0x4a
	.zero		1
	.zero		1


	//----- nvinfo : EIATTR_EXIT_INSTR_OFFSETS
	.align		4
        /*0068*/ 	.byte	0x04, 0x1c
        /*006a*/ 	.short	(.L_2269 - .L_2268)


	//   ....[0]....
.L_2268:
        /*006c*/ 	.word	0x000000b0


	//   ....[1]....
        /*0070*/ 	.word	0x00003bb0


	//   ....[2]....
        /*0074*/ 	.word	0x00003c10


	//   ....[3]....
        /*0078*/ 	.word	0x00003c70


	//   ....[4]....
        /*007c*/ 	.word	0x00003cd0


	//   ....[5]....
        /*0080*/ 	.word	0x00003d30


	//   ....[6]....
        /*0084*/ 	.word	0x00003d90


	//   ....[7]....
        /*0088*/ 	.word	0x00003df0


	//   ....[8]....
        /*008c*/ 	.word	0x00003e50


	//   ....[9]....
        /*0090*/ 	.word	0x00003ea0


	//----- nvinfo : EIATTR_MAX_THREADS
	.align		4
.L_2269:
        /*0094*/ 	.byte	0x04, 0x05
        /*0096*/ 	.short	(.L_2271 - .L_2270)
.L_2270:
        /*0098*/ 	.word	0x00000080
        /*009c*/ 	.word	0x00000001
        /*00a0*/ 	.word	0x00000001


	//----- nvinfo : EIATTR_CRS_STACK_SIZE
	.align		4
.L_2271:
        /*00a4*/ 	.byte	0x04, 0x1e
        /*00a6*/ 	.short	(.L_2273 - .L_2272)
.L_2272:
        /*00a8*/ 	.word	0x00000000


	//----- nvinfo : EIATTR_CBANK_PARAM_SIZE
	.align		4
.L_2273:
        /*00ac*/ 	.byte	0x03, 0x19
        /*00ae*/ 	.short	0x01c4


	//----- nvinfo : EIATTR_PARAM_CBANK
	.align		4
        /*00b0*/ 	.byte	0x04, 0x0a
        /*00b2*/ 	.short	(.L_2275 - .L_2274)
	.align		4
.L_2274:
        /*00b4*/ 	.word	index@(.nv.constant0._ZN2at6native16triu_tril_kernelIbiLb0ELi8ELb0EEEvNS_4cuda6detail10TensorInfoIT_T0_EENS4_IKS5_S6_EEllS6_)
        /*00b8*/ 	.short	0x0380
        /*00ba*/ 	.short	0x01c4


	//----- nvinfo : EIATTR_SW_WAR
	.align		4
.L_2275:
        /*00bc*/ 	.byte	0x04, 0x36
        /*00be*/ 	.short	(.L_2277 - .L_2276)
.L_2276:
        /*00c0*/ 	.word	0x00000008
.L_2277:


//--------------------- .nv.info._ZN2at6native16triu_tril_kernelIbiLb0ELi8ELb1EEEvNS_4cuda6detail10TensorInfoIT_T0_EENS4_IKS5_S6_EEllS6_ --------------------------
	.section	.nv.info._ZN2at6native16triu_tril_kernelIbiLb0ELi8ELb1EEEvNS_4cuda6detail10TensorInfoIT_T0_EENS4_IKS5_S6_EEllS6_,"",@"SHT_CUDA_INFO"
	.sectionflags	@""
	.align	4


	//----- nvinfo : EIATTR_CUDA_API_VERSION
	.align		4
        /*0000*/ 	.byte	0x04, 0x37
        /*0002*/ 	.short	(.L_2279 - .L_2278)
.L_2278:
        /*0004*/ 	.word	0x00000082


	//----- nvinfo : EIATTR_KPARAM_INFO
	.align		4
.L_2279:
        /*0008*/ 	.byte	0x04, 0x17
        /*000a*/ 	.short	(.L_2281 - .L_2280)
.L_2280:
        /*000c*/ 	.word	0x00000000
        /*0010*/ 	.short	0x0004
        /*0012*/ 	.short	0x01c0
        /*0014*/ 	.byte	0x00, 0xf0, 0x11, 0x00


	//----- nvinfo : EIATTR_KPARAM_INFO
	.align		4
.L_2281:
        /*0018*/ 	.byte	0x04, 0x17
        /*001a*/ 	.short	(.L_2283 - .L_2282)
.L_2282:
        /*001c*/ 	.word	0x00000000
        /*0020*/ 	.short	0x0003
        /*0022*/ 	.short	0x01b8
        /*0024*/ 	.byte	0x00, 0xf0, 0x21, 0x00


	//----- nvinfo : EIATTR_KPARAM_INFO
	.align		4
.L_2283:
        /*0028*/ 	.byte	0x04, 0x17
        /*002a*/ 	.short	(.L_2285 - .L_2284)
.L_2284:
        /*002c*/ 	.word	0x00000000
        /*0030*/ 	.short	0x0002
        /*0032*/ 	.short	0x01b0
        /*0034*/ 	.byte	0x00, 0xf0, 0x21, 0x00


	//----- nvinfo : EIATTR_KPARAM_INFO
	.align		4
.L_2285:
        /*0038*/ 	.byte	0x04, 0x17
        /*003a*/ 	.short	(.L_2287 - .L_2286)
.L_2286:
        /*003c*/ 	.word	0x00000000
        /*0040*/ 	.short	0x0001
        /*0042*/ 	.short	0x00d8
        /*0044*/ 	.byte	0x00, 0xf0, 0x61, 0x03


	//----- nvinfo : EIATTR_KPARAM_INFO
	.align		4
.L_2287:
        /*0048*/ 	.byte	0x04, 0x17
        /*004a*/ 	.short	(.L_2289 - .L_2288)
.L_2288:
        /*004c*/ 	.word	0x00000000
        /*0050*/ 	.short	0x0000
        /*0052*/ 	.short	0x0000
        /*0054*/ 	.byte	0x00, 0xf0, 0x61, 0x03


	//----- nvinfo : EIATTR_SPARSE_MMA_MASK
	.align		4
.L_2289:
        /*0058*/ 	.byte	0x03, 0x50
        /*005a*/ 	.short	0x0000


	//----- nvinfo : EIATTR_MAXREG_COUNT
	.align		4
        /*005c*/ 	.byte	0x03, 0x1b
        /*005e*/ 	.short	0x00ff


	//----- nvinfo : EIATTR_MERCURY_ISA_VERSION
	.align		4
        /*0060*/ 	.byte	0x03, 0x5f
        /*0062*/ 	.short	0x0101


	//----- nvinfo : EIATTR_VRC_CTA_INIT_COUNT
	.align		4
        /*0064*/ 	.byte	0x02, 0x4a
	.zero		1
	.zero		1


	//----- nvinfo : EIATTR_EXIT_INSTR_OFFSETS
	.align		4
        /*0068*/ 	.byte	0x04, 0x1c
        /*006a*/ 	.short	(.L_2291 - .L_2290)


	//   ....[0]....
.L_2290:
        /*006c*/ 	.word	0x000000b0


	//   ....[1]....
        /*0070*/ 	.word	0x00000570


	//   ....[2]....
        /*0074*/ 	.word	0x000032e0


	//   ....[3]....
        /*0078*/ 	.word	0x000033a0


	//   ....[4]....
        /*007c*/ 	.word	0x00003460


	//   ....[5]....
        /*0080*/ 	.word	0x00003520


	//   ....[6]....
        /*0084*/ 	.word	0x000035e0


	//   ....[7]....
        /*0088*/ 	.word	0x000036a0


	//   ....[8]....
        /*008c*/ 	.word	0x00003760


	//   ....[9]....
        /*0090*/ 	.word	0x00003820


	//   ....[10]....
        /*0094*/ 	.word	0x00003870


	//   ....[11]....
        /*0098*/ 	.word	0x000038e0


	//----- nvinfo : EIATTR_MAX_THREADS
	.align		4
.L_2291:
        /*009c*/ 	.byte	0x04, 0x05
        /*009e*/ 	.short	(.L_2293 - .L_2292)
.L_2292:
        /*00a0*/ 	.word	0x00000080
        /*00a4*/ 	.word	0x00000001
        /*00a8*/ 	.word	0x00000001


	//----- nvinfo : EIATTR_CRS_STACK_SIZE
	.align		4
.L_2293:
        /*00ac*/ 	.byte	0x04, 0x1e
        /*00ae*/ 	.short	(.L_2295 - .L_2294)
.L_2294:
        /*00b0*/ 	.word	0x00000000


	//----- nvinfo : EIATTR_CBANK_PARAM_SIZE
	.align		4
.L_2295:
        /*00b4*/ 	.byte	0x03, 0x19
        /*00b6*/ 	.short	0x01c4


	//----- nvinfo : EIATTR_PARAM_CBANK
	.align		4
        /*00b8*/ 	.byte	0x04, 0x0a
        /*00ba*/ 	.short	(.L_2297 - .L_2296)
	.align		4
.L_2296:
        /*00bc*/ 	.word	index@(.nv.constant0._ZN2at6native16triu_tril_kernelIbiLb0ELi8ELb1EEEvNS_4cuda6detail10TensorInfoIT_T0_EENS4_IKS5_S6_EEllS6_)
        /*00c0*/ 	.short	0x0380
        /*00c2*/ 	.short	0x01c4


	//----- nvinfo : EIATTR_SW_WAR
	.align		4
.L_2297:
        /*00c4*/ 	.byte	0x04, 0x36
        /*00c6*/ 	.short	(.L_2299 - .L_2298)
.L_2298:
        /*00c8*/ 	.word	0x00000008
.L_2299:


//--------------------- .nv.info._ZN2at6native16triu_tril_kernelIN3c108BFloat16ElLb0ELi4ELb0EEEvNS_4cuda6detail10TensorInfoIT_T0_EENS6_IKS7_S8_EEllS8_ --------------------------
	.section	.nv.info._ZN2at6native16triu_tril_kernelIN3c108BFloat16ElLb0ELi4ELb0EEEvNS_4cuda6detail10TensorInfoIT_T0_EENS6_IKS7_S8_EEllS8_,"",@"SHT_CUDA_INFO"
	.sectionflags	@""
	.align	4


	//----- nvinfo : EIATTR_CUDA_API_VERSION
	.align		4
        /*0000*/ 	.byte	0x04, 0x37
        /*0002*/ 	.short	(.L_2301 - .L_2300)
.L_2300:
        /*0004*/ 	.word	0x00000082


	//----- nvinfo : EIATTR_KPARAM_INFO
	.align		4
.L_2301:
        /*0008*/ 	.byte	0x04, 0x17
        /*000a*/ 	.short	(.L_2303 - .L_2302)
.L_2302:
        /*000c*/ 	.word	0x00000000
        /*0010*/ 	.short	0x0004
        /*0012*/ 	.short	0x0350
        /*0014*/ 	.byte	0x00, 0xf0, 0x21, 0x00


	//----- nvinfo : EIATTR_KPARAM_INFO
	.align		4
.L_2303:
        /*0018*/ 	.byte	0x04, 0x17
        /*001a*/ 	.short	(.L_2305 - .L_2304)
.L_2304:
        /*001c*/ 	.word	0x00000000
        /*0020*/ 	.short	0x0003
        /*0022*/ 	.short	0x0348
        /*0024*/ 	.byte	0x00, 0xf0, 0x21, 0x00


	//----- nvinfo : EIATTR_KPARAM_INFO
	.align		4
.L_2305:
        /*0028*/ 	.byte	0x04, 0x17
        /*002a*/ 	.short	(.L_2307 - .L_2306)
.L_2306:
        /*002c*/ 	.word	0x00000000
        /*0030*/ 	.short	0x0002
        /*0032*/ 	.short	0x0340
        /*0034*/ 	.byte	0x00, 0xf0, 0x21, 0x00


	//----- nvinfo : EIATTR_KPARAM_INFO
	.align		4
.L_2307:
        /*0038*/ 	.byte	0x04, 0x17
        /*003a*/ 	.short	(.L_2309 - .L_2308)
.L_2308:
        /*003c*/ 	.word	0x00000000
        /*0040*/ 	.short	0x0001
        /*0042*/ 	.short	0x01a0
        /*0044*/ 	.byte	0x00, 0xf0, 0x81, 0x06


	//----- nvinfo : EIATTR_KPARAM_INFO
	.align		4
.L_2309:
        /*0048*/ 	.byte	0x04, 0x17
        /*004a*/ 	.short	(.L_2311 - .L_2310)
.L_2310:
        /*004c*/ 	.word	0x00000000
        /*0050*/ 	.short	0x0000
        /*0052*/ 	.short	0x0000
        /*0054*/ 	.byte	0x00, 0xf0, 0x81, 0x06


	//----- nvinfo : EIATTR_SPARSE_MMA_MASK
	.align		4
.L_2311:
        /*0058*/ 	.byte	0x03, 0x50
        /*005a*/ 	.short	0x0000


	//----- nvinfo : EIATTR_MAXREG_COUNT
	.align		4
        /*005c*/ 	.byte	0x03, 0x1b
        /*005e*/ 	.short	0x00ff


	//----- nvinfo : EIATTR_MERCURY_ISA_VERSION
	.align		4
        /*0060*/ 	.byte	0x03, 0x5f
        /*0062*/ 	.short	0x0101


	//----- nvinfo : EIATTR_VRC_CTA_INIT_COUNT
	.align		4
        /*0064*/ 	.byte	0x02, 0x4a
	.zero		1
	.zero		1


	//----- nvinfo : EIATTR_EXIT_INSTR_OFFSETS
	.align		4
        /*0068*/ 	.byte	0x04, 0x1c
        /*006a*/ 	.short	(.L_2313 - .L_2312)


	//   ....[0]....
.L_2312:
        /*006c*/ 	.word	0x000000b0


	//   ....[1]....
        /*0070*/ 	.word	0x00004960


	//   ....[2]....
        /*0074*/ 	.word	0x000049f0


	//   ....[3]....
        /*0078*/ 	.word	0x00004a80


	//   ....[4]....
        /*007c*/ 	.word	0x00004b00


	//   ....[5]....
        /*0080*/ 	.word	0x00004b50


	//----- nvinfo : EIATTR_MAX_THREADS
	.align		4
.L_2313:
        /*0084*/ 	.byte	0x04, 0x05
        /*0086*/ 	.short	(.L_2315 - .L_2314)
.L_2314:
        /*0088*/ 	.word	0x00000080
        /*008c*/ 	.word	0x00000001
        /*0090*/ 	.word	0x00000001


	//----- nvinfo : EIATTR_CRS_STACK_SIZE
	.align		4
.L_2315:
        /*0094*/ 	.byte	0x04, 0x1e
        /*0096*/ 	.short	(.L_2317 - .L_2316)
.L_2316:
        /*0098*/ 	.word	0x00000000


	//----- nvinfo : EIATTR_CBANK_PARAM_SIZE
	.align		4
.L_2317:
        /*009c*/ 	.byte	0x03, 0x19
        /*009e*/ 	.short	0x0358


	//----- nvinfo : EIATTR_PARAM_CBANK
	.align		4
        /*00a0*/ 	.byte	0x04, 0x0a
        /*00a2*/ 	.short	(.L_2319 - .L_2318)
	.align		4
.L_2318:
        /*00a4*/ 	.word	index@(.nv.constant0._ZN2at6native16triu_tril_kernelIN3c108BFloat16ElLb0ELi4ELb0EEEvNS_4cuda6detail10TensorInfoIT_T0_EENS6_IKS7_S8_EEllS8_)
        /*00a8*/ 	.short	0x0380
        /*00aa*/ 	.short	0x0358


	//----- nvinfo : EIATTR_SW_WAR
	.align		4
.L_2319:
        /*00ac*/ 	.byte	0x04, 0x36
        /*00ae*/ 	.short	(.L_2321 - .L_2320)
.L_2320:
        /*00b0*/ 	.word	0x00000008
.L_2321:


//--------------------- .nv.info._ZN2at6native16triu_tril_kernelIN3c108BFloat16ElLb0ELi4ELb1EEEvNS_4cuda6detail10TensorInfoIT_T0_EENS6_IKS7_S8_EEllS8_ --------------------------
	.section	.nv.info._ZN2at6native16triu_tril_kernelIN3c108BFloat16ElLb0ELi4ELb1EEEvNS_4cuda6detail10TensorInfoIT_T0_EENS6_IKS7_S8_EEllS8_,"",@"SHT_CUDA_INFO"
	.sectionflags	@""
	.align	4


	//----- nvinfo : EIATTR_CUDA_API_VERSION
	.align		4
        /*0000*/ 	.byte	0x04, 0x37
        /*0002*/ 	.short	(.L_2323 - .L_2322)
.L_2322:
        /*0004*/ 	.word	0x00000082


	//----- nvinfo : EIATTR_KPARAM_INFO
	.align		4
.L_2323:
        /*0008*/ 	.byte	0x04, 0x17
        /*000a*/ 	.short	(.L_2325 - .L_2324)
.L_2324:
        /*000c*/ 	.word	0x00000000
        /*0010*/ 	.short	0x0004
        /*0012*/ 	.short	0x0350
        /*0014*/ 	.byte	0x00, 0xf0, 0x21, 0x00


	//----- nvinfo : EIATTR_KPARAM_INFO
	.align		4
.L_2325:
        /*0018*/ 	.byte	0x04, 0x17
        /*001a*/ 	.short	(.L_2327 - .L_2326)
.L_2326:
        /*001c*/ 	.word	0x00000000
        /*0020*/ 	.short	0x0003
        /*0022*/ 	.short	0x0348
        /*0024*/ 	.byte	0x00, 0xf0, 0x21, 0x00


	//----- nvinfo : EIATTR_KPARAM_INFO
	.align		4
.L_2327:
        /*0028*/ 	.byte	0x04, 0x17
        /*002a*/ 	.short	(.L_2329 - .L_2328)
.L_2328:
        /*002c*/ 	.word	0x00000000
        /*0030*/ 	.short	0x0002
        /*0032*/ 	.short	0x0340
        /*0034*/ 	.byte	0x00, 0xf0, 0x21, 0x00


	//----- nvinfo : EIATTR_KPARAM_INFO
	.align		4
.L_2329:
        /*0038*/ 	.byte	0x04, 0x17
        /*003a*/ 	.short	(.L_2331 - .L_2330)
.L_2330:
        /*003c*/ 	.word	0x00000000
        /*0040*/ 	.short	0x0001
        /*0042*/ 	.short	0x01a0
        /*0044*/ 	.byte	0x00, 0xf0, 0x81, 0x06


	//----- nvinfo : EIATTR_KPARAM_INFO
	.align		4
.L_2331:
        /*0048*/ 	.byte	0x04, 0x17
        /*004a*/ 	.short	(.L_2333 - .L_2332)
.L_2332:
        /*004c*/ 	.word	0x00000000
        /*0050*/ 	.short	0x0000
        /*0052*/ 	.short	0x0000
        /*0054*/ 	.byte	0x00, 0xf0, 0x81, 0x06


	//----- nvinfo : EIATTR_SPARSE_MMA_MASK
	.align		4
.L_2333:
        /*0058*/ 	.byte	0x03, 0x50
        /*005a*/ 	.short	0x0000


	//----- nvinfo : EIATTR_MAXREG_COUNT
	.align		4
        /*005c*/ 	.byte	0x03, 0x1b
        /*005e*/ 	.short	0x00ff


	//----- nvinfo : EIATTR_MERCURY_ISA_VERSION
	.align		4
        /*0060*/ 	.byte	0x03, 0x5f
        /*0062*/ 	.short	0x0101


	//----- nvinfo : EIATTR_VRC_CTA_INIT_COUNT
	.align		4
        /*0064*/ 	.byte	0x02, 0x4a
	.zero		1
	.zero		1


	//----- nvinfo : EIATTR_EXIT_INSTR_OFFSETS
	.align		4
        /*0068*/ 	.byte	0x04, 0x1c
        /*006a*/ 	.short	(.L_2335 - .L_2334)


	//   ....[0]....
.L_2334:
        /*006c*/ 	.word	0x000000b0


	//   ....[1]....
        /*0070*/ 	.word	0x00000610


	//   ....[2]....
        /*0074*/ 	.word	0x00003c90


	//   ....[3]....
        /*0078*/ 	.word	0x00003d80


	//   ....[4]....
        /*007c*/ 	.word	0x00003e80


	//   ....[5]....
        /*0080*/ 	.word	0x00003fc0


	//   ....[6]....
        /*0084*/ 	.word	0x00004050


	//----- nvinfo : EIATTR_MAX_THREADS
	.align		4
.L_2335:
        /*0088*/ 	.byte	0x04, 0x05
        /*008a*/ 	.short	(.L_2337 - .L_2336)
.L_2336:
        /*008c*/ 	.word	0x00000080
        /*0090*/ 	.word	0x00000001
        /*0094*/ 	.word	0x00000001


	//----- nvinfo : EIATTR_CRS_STACK_SIZE
	.align		4
.L_2337:
        /*0098*/ 	.byte	0x04, 0x1e
        /*009a*/ 	.short	(.L_2339 - .L_2338)
.L_2338:
        /*009c*/ 	.word	0x00000000


	//----- nvinfo : EIATTR_CBANK_PARAM_SIZE
	.align		4
.L_2339:
        /*00a0*/ 	.byte	0x03, 0x19
        /*00a2*/ 	.short	0x0358


	//----- nvinfo : EIATTR_PARAM_CBANK
	.align		4
        /*00a4*/ 	.byte	0x04, 0x0a
        /*00a6*/ 	.short	(.L_2341 - .L_2340)
	.align		4
.L_2340:
        /*00a8*/ 	.word	index@(.nv.constant0._ZN2at6native16triu_tril_kernelIN3c108BFloat16ElLb0ELi4ELb1EEEvNS_4cuda6detail10TensorInfoIT_T0_EENS6_IKS7_S8_EEllS8_)
        /*00ac*/ 	.short	0x0380
        /*00ae*/ 	.short	0x0358


	//----- nvinfo : EIATTR_SW_WAR
	.align		4
.L_2341:
        /*00b0*/ 	.byte	0x04, 0x36
        /*00b2*/ 	.short	(.L_2343 - .L_2342)
.L_2342:
        /*00b4*/ 	.word	0x00000008
.L_2343:


//--------------------- .nv.info._ZN2at6native16triu_tril_kernelIN3c108BFloat16EiLb0ELi4ELb0EEEvNS_4cuda6detail10TensorInfoIT_T0_EENS6_IKS7_S8_EEllS8_ --------------------------
	.section	.nv.info._ZN2at6native16triu_tril_kernelIN3c108BFloat16EiLb0ELi4ELb0EEEvNS_4cuda6detail10TensorInfoIT_T0_EENS6_IKS7_S8_EEllS8_,"",@"SHT_CUDA_INFO"
	.sectionflags	@""
	.align	4


	//----- nvinfo : EIATTR_CUDA_API_VERSION
	.align		4
        /*0000*/ 	.byte	0x04, 0x37
        /*0002*/ 	.short	(.L_2345 - .L_2344)
.L_2344:
        /*0004*/ 	.word	0x00000082


	//----- nvinfo : EIATTR_KPARAM_INFO
	.align		4
.L_2345:
        /*0008*/ 	.byte	0x04, 0x17
        /*000a*/ 	.short	(.L_2347 - .L_2346)
.L_2346:
        /*000c*/ 	.word	0x00000000
        /*0010*/ 	.short	0x0004
        /*0012*/ 	.short	0x01c0
        /*0014*/ 	.byte	0x00, 0xf0, 0x11, 0x00


	//----- nvinfo : EIATTR_KPARAM_INFO
	.align		4
.L_2347:
        /*0018*/ 	.byte	0x04, 0x17
        /*001a*/ 	.short	(.L_2349 - .L_2348)
.L_2348:
        /*001c*/ 	.word	0x00000000
        /*0020*/ 	.short	0x0003
        /*0022*/ 	.short	0x01b8
        /*0024*/ 	.byte	0x00, 0xf0, 0x21, 0x00


	//----- nvinfo : EIATTR_KPARAM_INFO
	.align		4
.L_2349:
        /*0028*/ 	.byte	0x04, 0x17
        /*002a*/ 	.short	(.L_2351 - .L_2350)
.L_2350:
        /*002c*/ 	.word	0x00000000
        /*0030*/ 	.short	0x0002
        /*0032*/ 	.short	0x01b0
        /*0034*/ 	.byte	0x00, 0xf0, 0x21, 0x00


	//----- nvinfo : EIATTR_KPARAM_INFO
	.align		4
.L_2351:
        /*0038*/ 	.byte	0x04, 0x17
        /*003a*/ 	.short	(.L_2353 - .L_2352)
.L_2352:
        /*003c*/ 	.word	0x00000000
        /*0040*/ 	.short	0x0001
        /*0042*/ 	.short	0x00d8
        /*0044*/ 	.byte	0x00, 0xf0, 0x61, 0x03


	//----- nvinfo : EIATTR_KPARAM_INFO
	.align		4
.L_2353:
        /*0048*/ 	.byte	0x04, 0x17
        /*004a*/ 	.short	(.L_2355 - .L_2354)
.L_2354:
        /*004c*/ 	.word	0x00000000
        /*0050*/ 	.short	0x0000
        /*0052*/ 	.short	0x0000
        /*0054*/ 	.byte	0x00, 0xf0, 0x61, 0x03


	//----- nvinfo : EIATTR_SPARSE_MMA_MASK
	.align		4
.L_2355:
        /*0058*/ 	.byte	0x03, 0x50
        /*005a*/ 	.short	0x0000


	//----- nvinfo : EIATTR_MAXREG_COUNT
	.align		4
        /*005c*/ 	.byte	0x03, 0x1b
        /*005e*/ 	.short	0x00ff


	//----- nvinfo : EIATTR_MERCURY_ISA_VERSION
	.align		4
        /*0060*/ 	.byte	0x03, 0x5f
        /*0062*/ 	.short	0x0101


	//----- nvinfo : EIATTR_VRC_CTA_INIT_COUNT
	.align		4
        /*0064*/ 	.byte	0x02, 0x4a
	.zero		1
	.zero		1


	//----- nvinfo : EIATTR_EXIT_INSTR_OFFSETS
	.align		4
        /*0068*/ 	.byte	0x04, 0x1c
        /*006a*/ 	.short	(.L_2357 - .L_2356)


	//   ....[0]....
.L_2356:
        /*006c*/ 	.word	0x000000b0


	//   ....[1]....
        /*0070*/ 	.word	0x000036d0


	//   ....[2]....
        /*0074*/ 	.word	0x00003720


	//   ....[3]....
        /*0078*/ 	.word	0x00003770


	//   ....[4]....
        /*007c*/ 	.word	0x000037c0


	//   ....[5]....
        /*0080*/ 	.word	0x00003800


	//----- nvinfo : EIATTR_MAX_THREADS
	.align		4
.L_2357:
        /*0084*/ 	.byte	0x04, 0x05
        /*0086*/ 	.short	(.L_2359 - .L_2358)
.L_2358:
        /*0088*/ 	.word	0x00000080
        /*008c*/ 	.word	0x00000001
        /*0090*/ 	.word	0x00000001


	//----- nvinfo : EIATTR_CRS_STACK_SIZE
	.align		4
.L_2359:
        /*0094*/ 	.byte	0x04, 0x1e
        /*0096*/ 	.short	(.L_2361 - .L_2360)
.L_2360:
        /*0098*/ 	.word	0x00000000


	//----- nvinfo : EIATTR_CBANK_PARAM_SIZE
	.align		4
.L_2361:
        /*009c*/ 	.byte	0x03, 0x19
        /*009e*/ 	.short	0x01c4


	//----- nvinfo : EIATTR_PARAM_CBANK
	.align		4
        /*00a0*/ 	.byte	0x04, 0x0a
        /*00a2*/ 	.short	(.L_2363 - .L_2362)
	.align		4
.L_2362:
        /*00a4*/ 	.word	index@(.nv.constant0._ZN2at6native16triu_tril_kernelIN3c108BFloat16EiLb0ELi4ELb0EEEvNS_4cuda6detail10TensorInfoIT_T0_EENS6_IKS7_S8_EEllS8_)
        /*00a8*/ 	.short	0x0380
        /*00aa*/ 	.short	0x01c4


	//----- nvinfo : EIATTR_SW_WAR
	.align		4
.L_2363:
        /*00ac*/ 	.byte	0x04, 0x36
        /*00ae*/ 	.short	(.L_2365 - .L_2364)
.L_2364:
        /*00b0*/ 	.word	0x00000008
.L_2365:


//--------------------- .nv.info._ZN2at6native16triu_tril_kernelIN3c108BFloat16EiLb0ELi4ELb1EEEvNS_4cuda6detail10TensorInfoIT_T0_EENS6_IKS7_S8_EEllS8_ --------------------------
	.section	.nv.info._ZN2at6native16triu_tril_kernelIN3c108BFloat16EiLb0ELi4ELb1EEEvNS_4cuda6detail10TensorInfoIT_T0_EENS6_IKS7_S8_EEllS8_,"",@"SHT_CUDA_INFO"
	.sectionflags	@""
	.align	4


	//----- nvinfo : EIATTR_CUDA_API_VERSION
	.align		4
        /*0000*/ 	.byte	0x04, 0x37
        /*0002*/ 	.short	(.L_2367 - .L_2366)
.L_2366:
        /*0004*/ 	.word	0x00000082


	//----- nvinfo : EIATTR_KPARAM_INFO
	.align		4
.L_2367:
        /*0008*/ 	.byte	0x04, 0x17
        /*000a*/ 	.short	(.L_2369 - .L_2368)
.L_2368:
        /*000c*/ 	.word	0x00000000
        /*0010*/ 	.short	0x0004
        /*0012*/ 	.short	0x01c0
        /*0014*/ 	.byte	0x00, 0xf0, 0x11, 0x00


	//----- nvinfo : EIATTR_KPARAM_INFO
	.align		4
.L_2369:
        /*0018*/ 	.byte	0x04, 0x17
        /*001a*/ 	.short	(.L_2371 - .L_2370)
.L_2370:
        /*001c*/ 	.word	0x00000000
        /*0020*/ 	.short	0x0003
        /*0022*/ 	.short	0x01b8
        /*0024*/ 	.byte	0x00, 0xf0, 0x21, 0x00


	//----- nvinfo : EIATTR_KPARAM_INFO
	.align		4
.L_2371:
        /*0028*/ 	.byte	0x04, 0x17
        /*002a*/ 	.short	(.L_2373 - .L_2372)
.L_2372:
        /*002c*/ 	.word	0x00000000
        /*0030*/ 	.short	0x0002
        /*0032*/ 	.short	0x01b0
        /*0034*/ 	.byte	0x00, 0xf0, 0x21, 0x00


	//----- nvinfo : EIATTR_KPARAM_INFO
	.align		4
.L_2373:
        /*0038*/ 	.byte	0x04, 0x17
        /*003a*/ 	.short	(.L_2375 - .L_2374)
.L_2374:
        /*003c*/ 	.word	0x00000000
        /*0040*/ 	.short	0x0001
        /*0042*/ 	.short	0x00d8
        /*0044*/ 	.byte	0x00, 0xf0, 0x61, 0x03


	//----- nvinfo : EIATTR_KPARAM_INFO
	.align		4
.L_2375:
        /*0048*/ 	.byte	0x04, 0x17
        /*004a*/ 	.short	(.L_2377 - .L_2376)
.L_2376:
        /*004c*/ 	.word	0x00000000
        /*0050*/ 	.short	0x0000
        /*0052*/ 	.short	0x0000
        /*0054*/ 	.byte	0x00, 0xf0, 0x61, 0x03


	//----- nvinfo : EIATTR_SPARSE_MMA_MASK
	.align		4
.L_2377:
        /*0058*/ 	.byte	0x03, 0x50
        /*005a*/ 	.short	0x0000


	//----- nvinfo : EIATTR_MAXREG_COUNT
	.align		4
        /*005c*/ 	.byte	0x03, 0x1b
        /*005e*/ 	.short	0x00ff


	//----- nvinfo : EIATTR_MERCURY_ISA_VERSION
	.align		4
        /*0060*/ 	.byte	0x03, 0x5f
        /*0062*/ 	.short	0x0101


	//----- nvinfo : EIATTR_VRC_CTA_INIT_COUNT
	.align		4
        /*0064*/ 	.byte	0x02, 0x4a
	.zero		1
	.zero		1


	//----- nvinfo : EIATTR_EXIT_INSTR_OFFSETS
	.align		4
        /*0068*/ 	.byte	0x04, 0x1c
        /*006a*/ 	.short	(.L_2379 - .L_2378)


	//   ....[0]....
.L_2378:
        /*006c*/ 	.word	0x000000b0


	//   ....[1]....
        /*0070*/ 	.word	0x00000570


	//   ....[2]....
        /*0074*/ 	.word	0x000032e0


	//   ....[3]....
        /*0078*/ 	.word	0x00003390


	//   ....[4]....
        /*007c*/ 	.word	0x00003440


	//   ....[5]....
        /*0080*/ 	.word	0x000034f0


	//   ....[6]....
        /*0084*/ 	.word	0x00003540


	//   ....[7]....
        /*0088*/ 	.word	0x000035a0


	//----- nvinfo : EIATTR_MAX_THREADS
	.align		4
.L_2379:
        /*008c*/ 	.byte	0x04, 0x05
        /*008e*/ 	.short	(.L_2381 - .L_2380)
.L_2380:
        /*0090*/ 	.word	0x00000080
        /*0094*/ 	.word	0x00000001
        /*0098*/ 	.word	0x00000001


	//----- nvinfo : EIATTR_CRS_STACK_SIZE
	.align		4
.L_2381:
        /*009c*/ 	.byte	0x04, 0x1e
        /*009e*/ 	.short	(.L_2383 - .L_2382)
.L_2382:
        /*00a0*/ 	.word	0x00000000


	//----- nvinfo : EIATTR_CBANK_PARAM_SIZE
	.align		4
.L_2383:
        /*00a4*/ 	.byte	0x03, 0x19
        /*00a6*/ 	.short	0x01c4


	//----- nvinfo : EIATTR_PARAM_CBANK
	.align		4
        /*00a8*/ 	.byte	0x04, 0x0a
        /*00aa*/ 	.short	(.L_2385 - .L_2384)
	.align		4
.L_2384:
        /*00ac*/ 	.word	index@(.nv.constant0._ZN2at6native16triu_tril_kernelIN3c108BFloat16EiLb0ELi4ELb1EEEvNS_4cuda6detail10TensorInfoIT_T0_EENS6_IKS7_S8_EEllS8_)
        /*00b0*/ 	.short	0x0380
        /*00b2*/ 	.short	0x01c4


	//----- nvinfo : EIATTR_SW_WAR
	.align		4
.L_2385:
        /*00b4*/ 	.byte	0x04, 0x36
        /*00b6*/ 	.short	(.L_2387 - .L_2386)
.L_2386:
        /*00b8*/ 	.word	0x00000008
.L_2387:


//--------------------- .nv.info._ZN2at6native16triu_tril_kernelIN3c104HalfElLb0ELi4ELb0EEEvNS_4cuda6detail10TensorInfoIT_T0_EENS6_IKS7_S8_EEllS8_ --------------------------
	.section	.nv.info._ZN2at6native16triu_tril_kernelIN3c104HalfElLb0ELi4ELb0EEEvNS_4cuda6detail10TensorInfoIT_T0_EENS6_IKS7_S8_EEllS8_,"",@"SHT_CUDA_INFO"
	.sectionflags	@""
	.align	4


	//----- nvinfo : EIATTR_CUDA_API_VERSION
	.align		4
        /*0000*/ 	.byte	0x04, 0x37
        /*0002*/ 	.short	(.L_2389 - .L_2388)
.L_2388:
        /*0004*/ 	.word	0x00000082


	//----- nvinfo : EIATTR_KPARAM_INFO
	.align		4
.L_2389:
        /*0008*/ 	.byte	0x04, 0x17
        /*000a*/ 	.short	(.L_2391 - .L_2390)
.L_2390:
        /*000c*/ 	.word	0x00000000
        /*0010*/ 	.short	0x0004
        /*0012*/ 	.short	0x0350
        /*0014*/ 	.byte	0x00, 0xf0, 0x21, 0x00


	//----- nvinfo : EIATTR_KPARAM_INFO
	.align		4
.L_2391:
        /*0018*/ 	.byte	0x04, 0x17
        /*001a*/ 	.short	(.L_2393 - .L_2392)
.L_2392:
        /*001c*/ 	.word	0x00000000
        /*0020*/ 	.short	0x0003
        /*0022*/ 	.short	0x0348
        /*0024*/ 	.byte	0x00, 0xf0, 0x21, 0x00


	//----- nvinfo : EIATTR_KPARAM_INFO
	.align		4
.L_2393:
        /*0028*/ 	.byte	0x04, 0x17
        /*002a*/ 	.short	(.L_2395 - .L_2394)
.L_2394:
        /*002c*/ 	.word	0x00000000
        /*0030*/ 	.short	0x0002
        /*0032*/ 	.short	0x0340
        /*0034*/ 	.byte	0x00, 0xf0, 0x21, 0x00


	//----- nvinfo : EIATTR_KPARAM_INFO
	.align		4
.L_2395:
        /*0038*/ 	.byte	0x04, 0x17
        /*003a*/ 	.short	(.L_2397 - .L_2396)
.L_2396:
        /*003c*/ 	.word	0x00000000
        /*0040*/ 	.short	0x0001
        /*0042*/ 	.short	0x01a0
        /*0044*/ 	.byte	0x00, 0xf0, 0x81, 0x06


	//----- nvinfo : EIATTR_KPARAM_INFO
	.align		4
.L_2397:
        /*0048*/ 	.byte	0x04, 0x17
        /*004a*/ 	.short	(.L_2399 - .L_2398)
.L_2398:
        /*004c*/ 	.word	0x00000000
        /*0050*/ 	.short	0x0000
        /*0052*/ 	.short	0x0000
        /*0054*/ 	.byte	0x00, 0xf0, 0x81, 0x06


	//----- nvinfo : EIATTR_SPARSE_MMA_MASK
	.align		4
.L_2399:
        /*0058*/ 	.byte	0x03, 0x50
        /*005a*/ 	.short	0x0000


	//----- nvinfo : EIATTR_MAXREG_COUNT
	.align		4
        /*005c*/ 	.byte	0x03, 0x1b
        /*005e*/ 	.short	0x00ff


	//----- nvinfo : EIATTR_MERCURY_ISA_VERSION
	.align		4
        /*0060*/ 	.byte	0x03, 0x5f
        /*0062*/ 	.short	0x0101


	//----- nvinfo : EIATTR_VRC_CTA_INIT_COUNT
	.align		4
        /*0064*/ 	.byte	0x02, 0x4a
	.zero		1
	.zero		1


	//----- nvinfo : EIATTR_EXIT_INSTR_OFFSETS
	.align		4
        /*0068*/ 	.byte	0x04, 0x1c
        /*006a*/ 	.short	(.L_2401 - .L_2400)


	//   ....[0]....
.L_2400:
        /*006c*/ 	.word	0x000000b0


	//   ....[1]....
        /*0070*/ 	.word	0x00004960


	//   ....[2]....
        /*0074*/ 	.word	0x000049f0


	//   ....[3]....
        /*0078*/ 	.word	0x00004a80


	//   ....[4]....
        /*007c*/ 	.word	0x00004b00


	//   ....[5]....
        /*0080*/ 	.word	0x00004b50


	//----- nvinfo : EIATTR_MAX_THREADS
	.align		4
.L_2401:
        /*0084*/ 	.byte	0x04, 0x05
        /*0086*/ 	.short	(.L_2403 - .L_2402)
.L_2402:
        /*0088*/ 	.word	0x00000080
        /*008c*/ 	.word	0x00000001
        /*0090*/ 	.word	0x00000001


	//----- nvinfo : EIATTR_CRS_STACK_SIZE
	.align		4
.L_2403:
        /*0094*/ 	.byte	0x04, 0x1e
        /*0096*/ 	.short	(.L_2405 - .L_2404)
.L_2404:
        /*0098*/ 	.word	0x00000000


	//----- nvinfo : EIATTR_CBANK_PARAM_SIZE
	.align		4
.L_2405:
        /*009c*/ 	.byte	0x03, 0x19
        /*009e*/ 	.short	0x0358


	//----- nvinfo : EIATTR_PARAM_CBANK
	.align		4
        /*00a0*/ 	.byte	0x04, 0x0a
        /*00a2*/ 	.short	(.L_2407 - .L_2406)
	.align		4
.L_2406:
        /*00a4*/ 	.word	index@(.nv.constant0._ZN2at6native16triu_tril_kernelIN3c104HalfElLb0ELi4ELb0EEEvNS_4cuda6detail10TensorInfoIT_T0_EENS6_IKS7_S8_EEllS8_)
        /*00a8*/ 	.short	0x0380
        /*00aa*/ 	.short	0x0358


	//----- nvinfo : EIATTR_SW_WAR
	.align		4
.L_2407:
        /*00ac*/ 	.byte	0x04, 0x36
        /*00ae*/ 	.short	(.L_2409 - .L_2408)
.L_2408:
        /*00b0*/ 	.word	0x00000008
.L_2409:


//--------------------- .nv.info._ZN2at6native16triu_tril_kernelIN3c104HalfElLb0ELi4ELb1EEEvNS_4cuda6detail10TensorInfoIT_T0_EENS6_IKS7_S8_EEllS8_ --------------------------
	.section	.nv.info._ZN2at6native16triu_tril_kernelIN3c104HalfElLb0ELi4ELb1EEEvNS_4cuda6detail10TensorInfoIT_T0_EENS6_IKS7_S8_EEllS8_,"",@"SHT_CUDA_INFO"
	.sectionflags	@""
	.align	4


	//----- nvinfo : EIATTR_CUDA_API_VERSION
	.align		4
        /*0000*/ 	.byte	0x04, 0x37
        /*0002*/ 	.short	(.L_2411 - .L_2410)
.L_2410:
        /*0004*/ 	.word	0x00000082


	//----- nvinfo : EIATTR_KPARAM_INFO
	.align		4
.L_2411:
        /*0008*/ 	.byte	0x04, 0x17
        /*000a*/ 	.short	(.L_2413 - .L_2412)
.L_2412:
        /*000c*/ 	.word	0x00000000
        /*0010*/ 	.short	0x0004
        /*0012*/ 	.short	0x0350
        /*0014*/ 	.byte	0x00, 0xf0, 0x21, 0x00


	//----- nvinfo : EIATTR_KPARAM_INFO
	.align		4
.L_2413:
        /*0018*/ 	.byte	0x04, 0x17
        /*001a*/ 	.short	(.L_2415 - .L_2414)
.L_2414:
        /*001c*/ 	.word	0x00000000
        /*0020*/ 	.short	0x0003
        /*0022*/ 	.short	0x0348
        /*0024*/ 	.byte	0x00, 0xf0, 0x21, 0x00


	//----- nvinfo : EIATTR_KPARAM_INFO
	.align		4
.L_2415:
        /*0028*/ 	.byte	0x04, 0x17
        /*002a*/ 	.short	(.L_2417 - .L_2416)
.L_2416:
        /*002c*/ 	.word	0x00000000
        /*0030*/ 	.short	0x0002
        /*0032*/ 	.short	0x0340
        /*0034*/ 	.byte	0x00, 0xf0, 0x21, 0x00


	//----- nvinfo : EIATTR_KPARAM_INFO
	.align		4
.L_2417:
        /*0038*/ 	.byte	0x04, 0x17
        /*003a*/ 	.short	(.L_2419 - .L_2418)
.L_2418:
        /*003c*/ 	.word	0x00000000
        /*0040*/ 	.short	0x0001
        /*0042*/ 	.short	0x01a0
        /*0044*/ 	.byte	0x00, 0xf0, 0x81, 0x06


	//----- nvinfo : EIATTR_KPARAM_INFO
	.align		4
.L_2419:
        /*0048*/ 	.byte	0x04, 0x17
        /*004a*/ 	.short	(.L_2421 - .L_2420)
.L_2420:
        /*004c*/ 	.word	0x00000000
        /*0050*/ 	.short	0x0000
        /*0052*/ 	.short	0x0000
        /*0054*/ 	.byte	0x00, 0xf0, 0x81, 0x06


	//----- nvinfo : EIATTR_SPARSE_MMA_MASK
	.align		4
.L_2421:
        /*0058*/ 	.byte	0x03, 0x50
        /*005a*/ 	.short	0x0000


	//----- nvinfo : EIATTR_MAXREG_COUNT
	.align		4
        /*005c*/ 	.byte	0x03, 0x1b
        /*005e*/ 	.short	0x00ff


	//----- nvinfo : EIATTR_MERCURY_ISA_VERSION
	.align		4
        /*0060*/ 	.byte	0x03, 0x5f
        /*0062*/ 	.short	0x0101


	//----- nvinfo : EIATTR_VRC_CTA_INIT_COUNT
	.align		4
        /*0064*/ 	.byte	0x02, 0x4a
	.zero		1
	.zero		1


	//----- nvinfo : EIATTR_EXIT_INSTR_OFFSETS
	.align		4
        /*0068*/ 	.byte	0x04, 0x1c
        /*006a*/ 	.short	(.L_2423 - .L_2422)


	//   ....[0]....
.L_2422:
        /*006c*/ 	.word	0x000000b0


	//   ....[1]....
        /*0070*/ 	.word	0x00000610


	//   ....[2]....
        /*0074*/ 	.word	0x00003c90


	//   ....[3]....
        /*0078*/ 	.word	0x00003d80


	//   ....[4]....
        /*007c*/ 	.word	0x00003e80


	//   ....[5]....
        /*0080*/ 	.word	0x00003fc0


	//   ....[6]....
        /*0084*/ 	.word	0x00004050


	//----- nvinfo : EIATTR_MAX_THREADS
	.align		4
.L_2423:
        /*0088*/ 	.byte	0x04, 0x05
        /*008a*/ 	.short	(.L_2425 - .L_2424)
.L_2424:
        /*008c*/ 	.word	0x00000080
        /*0090*/ 	.word	0x00000001
        /*0094*/ 	.word	0x00000001


	//----- nvinfo : EIATTR_CRS_STACK_SIZE
	.align		4
.L_2425:
        /*0098*/ 	.byte	0x04, 0x1e
        /*009a*/ 	.short	(.L_2427 - .L_2426)
.L_2426:
        /*009c*/ 	.word	0x00000000


	//----- nvinfo : EIATTR_CBANK_PARAM_SIZE
	.align		4
.L_2427:
        /*00a0*/ 	.byte	0x03, 0x19
        /*00a2*/ 	.short	0x0358


	//----- nvinfo : EIATTR_PARAM_CBANK
	.align		4
        /*00a4*/ 	.byte	0x04, 0x0a
        /*00a6*/ 	.short	(.L_2429 - .L_2428)
	.align		4
.L_2428:
        /*00a8*/ 	.word	index@(.nv.constant0._ZN2at6native16triu_tril_kernelIN3c104HalfElLb0ELi4ELb1EEEvNS_4cuda6detail10TensorInfoIT_T0_EENS6_IKS7_S8_EEllS8_)
        /*00ac*/ 	.short	0x0380
        /*00ae*/ 	.short	0x0358


	//----- nvinfo : EIATTR_SW_WAR
	.align		4
.L_2429:
        /*00b0*/ 	.byte	0x04, 0x36
        /*00b2*/ 	.short	(.L_2431 - .L_2430)
.L_2430:
        /*00b4*/ 	.word	0x00000008
.L_2431:


//--------------------- .nv.info._ZN2at6native16triu_tril_kernelIN3c104HalfEiLb0ELi4ELb0EEEvNS_4cuda6detail10TensorInfoIT_T0_EENS6_IKS7_S8_EEllS8_ --------------------------
	.section	.nv.info._ZN2at6native16triu_tril_kernelIN3c104HalfEiLb0ELi4ELb0EEEvNS_4cuda6detail10TensorInfoIT_T0_EENS6_IKS7_S8_EEllS8_,"",@"SHT_CUDA_INFO"
	.sectionflags	@""
	.align	4


	//----- nvinfo : EIATTR_CUDA_API_VERSION
	.align		4
        /*0000*/ 	.byte	0x04, 0x37
        /*0002*/ 	.short	(.L_2433 - .L_2432)
.L_2432:
        /*0004*/ 	.word	0x00000082


	//----- nvinfo : EIATTR_KPARAM_INFO
	.align		4
.L_2433:
        /*0008*/ 	.byte	0x04, 0x17
        /*000a*/ 	.short	(.L_2435 - .L_2434)
.L_2434:
        /*000c*/ 	.word	0x00000000
        /*0010*/ 	.short	0x0004
        /*0012*/ 	.short	0x01c0
        /*0014*/ 	.byte	0x00, 0xf0, 0x11, 0x00


	//----- nvinfo : EIATTR_KPARAM_INFO
	.align		4
.L_2435:
        /*0018*/ 	.byte	0x04, 0x17
        /*001a*/ 	.short	(.L_2437 - .L_2436)
.L_2436:
        /*001c*/ 	.word	0x00000000
        /*0020*/ 	.short	0x0003
        /*0022*/ 	.short	0x01b8
        /*0024*/ 	.byte	0x00, 0xf0, 0x21, 0x00


	//----- nvinfo : EIATTR_KPARAM_INFO
	.align		4
.L_2437:
        /*0028*/ 	.byte	0x04, 0x17
        /*002a*/ 	.short	(.L_2439 - .L_2438)
.L_2438:
        /*002c*/ 	.word	0x00000000
        /*0030*/ 	.short	0x0002
        /*0032*/ 	.short	0x01b0
        /*0034*/ 	.byte	0x00, 0xf0, 0x21, 0x00


	//----- nvinfo : EIATTR_KPARAM_INFO
	.align		4
.L_2439:
        /*0038*/ 	.byte	0x04, 0x17
        /*003a*/ 	.short	(.L_2441 - .L_2440)
.L_2440:
        /*003c*/ 	.word	0x00000000
        /*0040*/ 	.short	0x0001
        /*0042*/ 	.short	0x00d8
        /*0044*/ 	.byte	0x00, 0xf0, 0x61, 0x03


	//----- nvinfo : EIATTR_KPARAM_INFO
	.align		4
.L_2441:
        /*0048*/ 	.byte	0x04, 0x17
        /*004a*/ 	.short	(.L_2443 - .L_2442)
.L_2442:
        /*004c*/ 	.word	0x00000000
        /*0050*/ 	.short	0x0000
        /*0052*/ 	.short	0x0000
        /*0054*/ 	.byte	0x00, 0xf0, 0x61, 0x03


	//----- nvinfo : EIATTR_SPARSE_MMA_MASK
	.align		4
.L_2443:
        /*0058*/ 	.byte	0x03, 0x50
        /*005a*/ 	.short	0x0000


	//----- nvinfo : EIATTR_MAXREG_COUNT
	.align		4
        /*005c*/ 	.byte	0x03, 0x1b
        /*005e*/ 	.short	0x00ff


	//----- nvinfo : EIATTR_MERCURY_ISA_VERSION
	.align		4
        /*0060*/ 	.byte	0x03, 0x5f
        /*0062*/ 	.short	0x0101


	//----- nvinfo : EIATTR_VRC_CTA_INIT_COUNT
	.align		4
        /*0064*/ 	.byte	0x02, 0x4a
	.zero		1
	.zero		1


	//----- nvinfo : EIATTR_EXIT_INSTR_OFFSETS
	.align		4
        /*0068*/ 	.byte	0x04, 0x1c
        /*006a*/ 	.short	(.L_2445 - .L_2444)


	//   ....[0]....
.L_2444:
        /*006c*/ 	.word	0x000000b0


	//   ....[1]....
        /*0070*/ 	.word	0x000036d0


	//   ....[2]....
        /*0074*/ 	.word	0x00003720


	//   ....[3]....
        /*0078*/ 	.word	0x00003770


	//   ....[4]....
        /*007c*/ 	.word	0x000037c0


	//   ....[5]....
        /*0080*/ 	.word	0x00003800


	//----- nvinfo : EIATTR_MAX_THREADS
	.align		4
.L_2445:
        /*0084*/ 	.byte	0x04, 0x05
        /*0086*/ 	.short	(.L_2447 - .L_2446)
.L_2446:
        /*0088*/ 	.word	0x00000080
        /*008c*/ 	.word	0x00000001
        /*0090*/ 	.word	0x00000001


	//----- nvinfo : EIATTR_CRS_STACK_SIZE
	.align		4
.L_2447:
        /*0094*/ 	.byte	0x04, 0x1e
        /*0096*/ 	.short	(.L_2449 - .L_2448)
.L_2448:
        /*0098*/ 	.word	0x00000000


	//----- nvinfo : EIATTR_CBANK_PARAM_SIZE
	.align		4
.L_2449:
        /*009c*/ 	.byte	0x03, 0x19
        /*009e*/ 	.short	0x01c4


	//----- nvinfo : EIATTR_PARAM_CBANK
	.align		4
        /*00a0*/ 	.byte	0x04, 0x0a
        /*00a2*/ 	.short	(.L_2451 - .L_2450)
	.align		4
.L_2450:
        /*00a4*/ 	.word	index@(.nv.constant0._ZN2at6native16triu_tril_kernelIN3c104HalfEiLb0ELi4ELb0EEEvNS_4cuda6detail10TensorInfoIT_T0_EENS6_IKS7_S8_EEllS8_)
        /*00a8*/ 	.short	0x0380
        /*00aa*/ 	.short	0x01c4


	//----- nvinfo : EIATTR_SW_WAR
	.align		4
.L_2451:
        /*00ac*/ 	.byte	0x04, 0x36
        /*00ae*/ 	.short	(.L_2453 - .L_2452)
.L_2452:
        /*00b0*/ 	.word	0x00000008
.L_2453:


//--------------------- .nv.info._ZN2at6native16triu_tril_kernelIN3c104HalfEiLb0ELi4ELb1EEEvNS_4cuda6detail10TensorInfoIT_T0_EENS6_IKS7_S8_EEllS8_ --------------------------
	.section	.nv.info._ZN2at6native16triu_tril_kernelIN3c104HalfEiLb0ELi4ELb1EEEvNS_4cuda6detail10TensorInfoIT_T0_EENS6_IKS7_S8_EEllS8_,"",@"SHT_CUDA_INFO"
	.sectionflags	@""
	.align	4


	//----- nvinfo : EIATTR_CUDA_API_VERSION
	.align		4
        /*0000*/ 	.byte	0x04, 0x37
        /*0002*/ 	.short	(.L_2455 - .L_2454)
.L_2454:
        /*0004*/ 	.word	0x00000082


	//----- nvinfo : EIATTR_KPARAM_INFO
	.align		4
.L_2455:
        /*0008*/ 	.byte	0x04, 0x17
        /*000a*/ 	.short	(.L_2457 - .L_2456)
.L_2456:
        /*000c*/ 	.word	0x00000000
        /*0010*/ 	.short	0x0004
        /*0012*/ 	.short	0x01c0
        /*0014*/ 	.byte	0x00, 0xf0, 0x11, 0x00


	//----- nvinfo : EIATTR_KPARAM_INFO
	.align		4
.L_2457:
        /*0018*/ 	.byte	0x04, 0x17
        /*001a*/ 	.short	(.L_2459 - .L_2458)
.L_2458:
        /*001c*/ 	.word	0x00000000
        /*0020*/ 	.short	0x0003
        /*0022*/ 	.short	0x01b8
        /*0024*/ 	.byte	0x00, 0xf0, 0x21, 0x00


	//----- nvinfo : EIATTR_KPARAM_INFO
	.align		4
.L_2459:
        /*0028*/ 	.byte	0x04, 0x17
        /*002a*/ 	.short	(.L_2461 - .L_2460)
.L_2460:
        /*002c*/ 	.word	0x00000000
        /*0030*/ 	.short	0x0002
        /*0032*/ 	.short	0x01b0
        /*0034*/ 	.byte	0x00, 0xf0, 0x21, 0x00


	//----- nvinfo : EIATTR_KPARAM_INFO
	.align		4
.L_2461:
        /*0038*/ 	.byte	0x04, 0x17
        /*003a*/ 	.short	(.L_2463 - .L_2462)
.L_2462:
        /*003c*/ 	.word	0x00000000
        /*0040*/ 	.short	0x0001
        /*0042*/ 	.short	0x00d8
        /*0044*/ 	.byte	0x00, 0xf0, 0x61, 0x03


	//----- nvinfo : EIATTR_KPARAM_INFO
	.align		4
.L_2463:
        /*0048*/ 	.byte	0x04, 0x17
        /*004a*/ 	.short	(.L_2465 - .L_2464)
.L_2464:
        /*004c*/ 	.word	0x00000000
        /*0050*/ 	.short	0x0000
        /*0052*/ 	.short	0x0000
        /*0054*/ 	.byte	0x00, 0xf0, 0x61, 0x03


	//----- nvinfo : EIATTR_SPARSE_MMA_MASK
	.align		4
.L_2465:
        /*0058*/ 	.byte	0x03, 0x50
        /*005a*/ 	.short	0x0000


	//----- nvinfo : EIATTR_MAXREG_COUNT
	.align		4
        /*005c*/ 	.byte	0x03, 0x1b
        /*005e*/ 	.short	0x00ff


	//----- nvinfo : EIATTR_MERCURY_ISA_VERSION
	.align		4
        /*0060*/ 	.byte	0x03, 0x5f
        /*0062*/ 	.short	0x0101


	//----- nvinfo : EIATTR_VRC_CTA_INIT_COUNT
	.align		4
        /*0064*/ 	.byte	0x02, 0x4a
	.zero		1
	.zero		1


	//----- nvinfo : EIATTR_EXIT_INSTR_OFFSETS
	.align		4
        /*0068*/ 	.byte	0x04, 0x1c
        /*006a*/ 	.short	(.L_2467 - .L_2466)


	//   ....[0]....
.L_2466:
        /*006c*/ 	.word	0x000000b0


	//   ....[1]....
        /*0070*/ 	.word	0x00000570


	//   ....[2]....
        /*0074*/ 	.word	0x000032e0


	//   ....[3]....
        /*0078*/ 	.word	0x00003390


	//   ....[4]....
        /*007c*/ 	.word	0x00003440


	//   ....[5]....
        /*0080*/ 	.word	0x000034f0


	//   ....[6]....
        /*0084*/ 	.word	0x00003540


	//   ....[7]....
        /*0088*/ 	.word	0x000035a0


	//----- nvinfo : EIATTR_MAX_THREADS
	.align		4
.L_2467:
        /*008c*/ 	.byte	0x04, 0x05
        /*008e*/ 	.short	(.L_2469 - .L_2468)
.L_2468:
        /*0090*/ 	.word	0x00000080
        /*0094*/ 	.word	0x00000001
        /*0098*/ 	.word	0x00000001


	//----- nvinfo : EIATTR_CRS_STACK_SIZE
	.align		4
.L_2469:
        /*009c*/ 	.byte	0x04, 0x1e
        /*009e*/ 	.short	(.L_2471 - .L_2470)
.L_2470:
        /*00a0*/ 	.word	0x00000000


	//----- nvinfo : EIATTR_CBANK_PARAM_SIZE
	.align		4
.L_2471:
        /*00a4*/ 	.byte	0x03, 0x19
        /*00a6*/ 	.short	0x01c4


	//----- nvinfo : EIATTR_PARAM_CBANK
	.align		4
        /*00a8*/ 	.byte	0x04, 0x0a
        /*00aa*/ 	.short	(.L_2473 - .L_2472)
	.align		4
.L_2472:
        /*00ac*/ 	.word	index@(.nv.constant0._ZN2at6native16triu_tril_kernelIN3c104HalfEiLb0ELi4ELb1EEEvNS_4cuda6detail10TensorInfoIT_T0_EENS6_IKS7_S8_EEllS8_)
        /*00b0*/ 	.short	0x0380
        /*00b2*/ 	.short	0x01c4


	//----- nvinfo : EIATTR_SW_WAR
	.align		4
.L_2473:
        /*00b4*/ 	.byte	0x04, 0x36
        /*00b6*/ 	.short	(.L_2475 - .L_2474)
.L_2474:
        /*00b8*/ 	.word	0x00000008
.L_2475:


//--------------------- .nv.info._ZN2at6native16triu_tril_kernelIN3c107complexINS2_4HalfEEElLb0ELi2ELb0EEEvNS_4cuda6detail10TensorInfoIT_T0_EENS8_IKS9_SA_EEllSA_ --------------------------
	.section	.nv.info._ZN2at6native16triu_tril_kernelIN3c107complexINS2_4HalfEEElLb0ELi2ELb0EEEvNS_4cuda6detail10TensorInfoIT_T0_EENS8_IKS9_SA_EEllSA_,"",@"SHT_CUDA_INFO"
	.sectionflags	@""
	.align	4


	//----- nvinfo : EIATTR_CUDA_API_VERSION
	.align		4
        /*0000*/ 	.byte	0x04, 0x37
        /*0002*/ 	.short	(.L_2477 - .L_2476)
.L_2476:
        /*0004*/ 	.word	0x00000082


	//----- nvinfo : EIATTR_KPARAM_INFO
	.align		4
.L_2477:
        /*0008*/ 	.byte	0x04, 0x17
        /*000a*/ 	.short	(.L_2479 - .L_2478)
.L_2478:
        /*000c*/ 	.word	0x00000000
        /*0010*/ 	.short	0x0004
        /*0012*/ 	.short	0x0350
        /*0014*/ 	.byte	0x00, 0xf0, 0x21, 0x00


	//----- nvinfo : EIATTR_KPARAM_INFO
	.align		4
.L_2479:
        /*0018*/ 	.byte	0x04, 0x17
        /*001a*/ 	.short	(.L_2481 - .L_2480)
.L_2480:
        /*001c*/ 	.word	0x00000000
        /*0020*/ 	.short	0x0003
        /*0022*/ 	.short	0x0348
        /*0024*/ 	.byte	0x00, 0xf0, 0x21, 0x00


	//----- nvinfo : EIATTR_KPARAM_INFO
	.align		4
.L_2481:
        /*0028*/ 	.byte	0x04, 0x17
        /*002a*/ 	.short	(.L_2483 - .L_2482)
.L_2482:
        /*002c*/ 	.word	0x00000000
        /*0030*/ 	.short	0x0002
        /*0032*/ 	.short	0x0340
        /*0034*/ 	.byte	0x00, 0xf0, 0x21, 0x00


	//----- nvinfo : EIATTR_KPARAM_INFO
	.align		4
.L_2483:
        /*0038*/ 	.byte	0x04, 0x17
        /*003a*/ 	.short	(.L_2485 - .L_2484)
.L_2484:
        /*003c*/ 	.word	0x00000000
        /*0040*/ 	.short	0x0001
        /*0042*/ 	.short	0x01a0
        /*0044*/ 	.byte	0x00, 0xf0, 0x81, 0x06


	//----- nvinfo : EIATTR_KPARAM_INFO
	.align		4
.L_2485:
        /*0048*/ 	.byte	0x04, 0x17
        /*004a*/ 	.short	(.L_2487 - .L_2486)
.L_2486:
        /*004c*/ 	.word	0x00000000
        /*0050*/ 	.short	0x0000
        /*0052*/ 	.short	0x0000
        /*0054*/ 	.byte	0x00, 0xf0, 0x81, 0x06


	//----- nvinfo : EIATTR_SPARSE_MMA_MASK
	.align		4
.L_2487:
        /*0058*/ 	.byte	0x03, 0x50
        /*005a*/ 	.short	0x0000


	//----- nvinfo : EIATTR_MAXREG_COUNT
	.align		4
        /*005c*/ 	.byte	0x03, 0x1b
        /*005e*/ 	.short	0x00ff


	//----- nvinfo : EIATTR_MERCURY_ISA_VERSION
	.align		4
        /*0060*/ 	.byte	0x03, 0x5f
        /*0062*/ 	.short	0x0101


	//----- nvinfo : EIATTR_VRC_CTA_INIT_COUNT
	.align		4
        /*0064*/ 	.byte	0x02, 0x4a
	.zero		1
	.zero		1


	//----- nvinfo : EIATTR_EXIT_INSTR_OFFSETS
	.align		4
        /*0068*/ 	.byte	0x04, 0x1c
        /*006a*/ 	.short	(.L_2489 - .L_2488)


	//   ....[0]....
.L_2488:
        /*006c*/ 	.word	0x000000b0


	//   ....[1]....
        /*0070*/ 	.word	0x00004750


	//   ....[2]....
        /*0074*/ 	.word	0x000047e0


	//   ....[3]....
        /*0078*/ 	.word	0x00004830


	//----- nvinfo : EIATTR_MAX_THREADS
	.align		4
.L_2489:
        /*007c*/ 	.byte	0x04, 0x05
        /*007e*/ 	.short	(.L_2491 - .L_2490)
.L_2490:
        /*0080*/ 	.word	0x00000080
        /*0084*/ 	.word	0x00000001
        /*0088*/ 	.word	0x00000001


	//----- nvinfo : EIATTR_CRS_STACK_SIZE
	.align		4
.L_2491:
        /*008c*/ 	.byte	0x04, 0x1e
        /*008e*/ 	.short	(.L_2493 - .L_2492)
.L_2492:
        /*0090*/ 	.word	0x00000000


	//----- nvinfo : EIATTR_CBANK_PARAM_SIZE
	.align		4
.L_2493:
        /*0094*/ 	.byte	0x03, 0x19
        /*0096*/ 	.short	0x0358


	//----- nvinfo : EIATTR_PARAM_CBANK
	.align		4
        /*0098*/ 	.byte	0x04, 0x0a
        /*009a*/ 	.short	(.L_2495 - .L_2494)
	.align		4
.L_2494:
        /*009c*/ 	.word	index@(.nv.constant0._ZN2at6native16triu_tril_kernelIN3c107complexINS2_4HalfEEElLb0ELi2ELb0EEEvNS_4cuda6detail10TensorInfoIT_T0_EENS8_IKS9_SA_EEllSA_)
        /*00a0*/ 	.short	0x0380
        /*00a2*/ 	.short	0x0358


	//----- nvinfo : EIATTR_SW_WAR
	.align		4
.L_2495:
        /*00a4*/ 	.byte	0x04, 0x36
        /*00a6*/ 	.short	(.L_2497 - .L_2496)
.L_2496:
        /*00a8*/ 	.word	0x00000008
.L_2497:


//--------------------- .nv.info._ZN2at6native16triu_tril_kernelIN3c107complexINS2_4HalfEEElLb0ELi2ELb1EEEvNS_4cuda6detail10TensorInfoIT_T0_EENS8_IKS9_SA_EEllSA_ --------------------------
	.section	.nv.info._ZN2at6native16triu_tril_kernelIN3c107complexINS2_4HalfEEElLb0ELi2ELb1EEEvNS_4cuda6detail10TensorInfoIT_T0_EENS8_IKS9_SA_EEllSA_,"",@"SHT_CUDA_INFO"
	.sectionflags	@""
	.align	4


	//----- nvinfo : EIATTR_CUDA_API_VERSION
	.align		4
        /*0000*/ 	.byte	0x04, 0x37
        /*0002*/ 	.short	(.L_2499 - .L_2498)
.L_2498:
        /*0004*/ 	.word	0x00000082


	//----- nvinfo : EIATTR_KPARAM_INFO
	.align		4
.L_2499:
        /*0008*/ 	.byte	0x04, 0x17
        /*000a*/ 	.short	(.L_2501 - .L_2500)
.L_2500:
        /*000c*/ 	.word	0x00000000
        /*0010*/ 	.short	0x0004
        /*0012*/ 	.short	0x0350
        /*0014*/ 	.byte	0x00, 0xf0, 0x21, 0x00


	//----- nvinfo : EIATTR_KPARAM_INFO
	.align		4
.L_2501:
        /*0018*/ 	.byte	0x04, 0x17
        /*001a*/ 	.short	(.L_2503 - .L_2502)
.L_2502:
        /*001c*/ 	.word	0x00000000
        /*0020*/ 	.short	0x0003
        /*0022*/ 	.short	0x0348
        /*0024*/ 	.byte	0x00, 0xf0, 0x21, 0x00


	//----- nvinfo : EIATTR_KPARAM_INFO
	.align		4
.L_2503:
        /*0028*/ 	.byte	0x04, 0x17
        /*002a*/ 	.short	(.L_2505 - .L_2504)
.L_2504:
        /*002c*/ 	.word	0x00000000
        /*0030*/ 	.short	0x0002
        /*0032*/ 	.short	0x0340
        /*0034*/ 	.byte	0x00, 0xf0, 0x21, 0x00


	//----- nvinfo : EIATTR_KPARAM_INFO
	.align		4
.L_2505:
        /*0038*/ 	.byte	0x04, 0x17
        /*003a*/ 	.short	(.L_2507 - .L_2506)
.L_2506:
        /*003c*/ 	.word	0x00000000
        /*0040*/ 	.short	0x0001
        /*0042*/ 	.short	0x01a0
        /*0044*/ 	.byte	0x00, 0xf0, 0x81, 0x06


	//----- nvinfo : EIATTR_KPARAM_INFO
	.align		4
.L_2507:
        /*0048*/ 	.byte	0x04, 0x17
        /*004a*/ 	.short	(.L_2509 - .L_2508)
.L_2508:
        /*004c*/ 	.word	0x00000000
        /*0050*/ 	.short	0x0000
        /*0052*/ 	.short	0x0000
        /*0054*/ 	.byte	0x00, 0xf0, 0x81, 0x06


	//----- nvinfo : EIATTR_SPARSE_MMA_MASK
	.align		4
.L_2509:
        /*0058*/ 	.byte	0x03, 0x50
        /*005a*/ 	.short	0x0000


	//----- nvinfo : EIATTR_MAXREG_COUNT
	.align		4
        /*005c*/ 	.byte	0x03, 0x1b
        /*005e*/ 	.short	0x00ff


	//----- nvinfo : EIATTR_MERCURY_ISA_VERSION
	.align		4
        /*0060*/ 	.byte	0x03, 0x5f
        /*0062*/ 	.short	0x0101


	//----- nvinfo : EIATTR_VRC_CTA_INIT_COUNT
	.align		4
        /*0064*/ 	.byte	0x02, 0x4a
	.zero		1
	.zero		1


	//----- nvinfo : EIATTR_EXIT_INSTR_OFFSETS
	.align		4
        /*0068*/ 	.byte	0x04, 0x1c
        /*006a*/ 	.short	(.L_2511 - .L_2510)


	//   ....[0]....
.L_2510:
        /*006c*/ 	.word	0x000000b0


	//   ....[1]....
        /*0070*/ 	.word	0x00000640


	//   ....[2]....
        /*0074*/ 	.word	0x00003e20


	//   ....[3]....
        /*0078*/ 	.word	0x00003f50


	//   ....[4]....
        /*007c*/ 	.word	0x00003fd0


	//----- nvinfo : EIATTR_MAX_THREADS
	.align		4
.L_2511:
        /*0080*/ 	.byte	0x04, 0x05
        /*0082*/ 	.short	(.L_2513 - .L_2512)
.L_2512:
        /*0084*/ 	.word	0x00000080
        /*0088*/ 	.word	0x00000001
        /*008c*/ 	.word	0x00000001


	//----- nvinfo : EIATTR_CRS_STACK_SIZE
	.align		4
.L_2513:
        /*0090*/ 	.byte	0x04, 0x1e
        /*0092*/ 	.short	(.L_2515 - .L_2514)
.L_2514:
        /*0094*/ 	.word	0x00000000


	//----- nvinfo : EIATTR_CBANK_PARAM_SIZE
	.align		4
.L_2515:
        /*0098*/ 	.byte	0x03, 0x19
        /*009a*/ 	.short	0x0358


	//----- nvinfo : EIATTR_PARAM_CBANK
	.align		4
        /*009c*/ 	.byte	0x04, 0x0a
        /*009e*/ 	.short	(.L_2517 - .L_2516)
	.align		4
.L_2516:
        /*00a0*/ 	.word	index@(.nv.constant0._ZN2at6native16triu_tril_kernelIN3c107complexINS2_4HalfEEElLb0ELi2ELb1EEEvNS_4cuda6detail10TensorInfoIT_T0_EENS8_IKS9_SA_EEllSA_)
        /*00a4*/ 	.short	0x0380
        /*00a6*/ 	.short	0x0358


	//----- nvinfo : EIATTR_SW_WAR
	.align		4
.L_2517:
        /*00a8*/ 	.byte	0x04, 0x36
        /*00aa*/ 	.short	(.L_2519 - .L_2518)
.L_2518:
        /*00ac*/ 	.word	0x00000008
.L_2519:


//--------------------- .nv.info._ZN2at6native16triu_tril_kernelIN3c107complexINS2_4HalfEEEiLb0ELi2ELb0EEEvNS_4cuda6detail10TensorInfoIT_T0_EENS8_IKS9_SA_EEllSA_ --------------------------
	.section	.nv.info._ZN2at6native16triu_tril_kernelIN3c107complexINS2_4HalfEEEiLb0ELi2ELb0EEEvNS_4cuda6detail10TensorInfoIT_T0_EENS8_IKS9_SA_EEllSA_,"",@"SHT_CUDA_INFO"
	.sectionflags	@""
	.align	4


	//----- nvinfo : EIATTR_CUDA_API_VERSION
	.align		4
        /*0000*/ 	.byte	0x04, 0x37
        /*0002*/ 	.short	(.L_2521 - .L_2520)
.L_2520:
        /*0004*/ 	.word	0x00000082


	//----- nvinfo : EIATTR_KPARAM_INFO
	.align		4
.L_2521:
        /*0008*/ 	.byte	0x04, 0x17
        /*000a*/ 	.short	(.L_2523 - .L_2522)
.L_2522:
        /*000c*/ 	.word	0x00000000
        /*0010*/ 	.short	0x0004
        /*0012*/ 	.short	0x01c0
        /*0014*/ 	.byte	0x00, 0xf0, 0x11, 0x00


	//----- nvinfo : EIATTR_KPARAM_INFO
	.align		4
.L_2523:
        /*0018*/ 	.byte	0x04, 0x17
        /*001a*/ 	.short	(.L_2525 - .L_2524)
.L_2524:
        /*001c*/ 	.word	0x00000000
        /*0020*/ 	.short	0x0003
        /*0022*/ 	.short	0x01b8
        /*0024*/ 	.byte	0x00, 0xf0, 0x21, 0x00


	//----- nvinfo : EIATTR_KPARAM_INFO
	.align		4
.L_2525:
        /*0028*/ 	.byte	0x04, 0x17
        /*002a*/ 	.short	(.L_2527 - .L_2526)
.L_2526:
        /*002c*/ 	.word	0x00000000
        /*0030*/ 	.short	0x0002
        /*0032*/ 	.short	0x01b0
        /*0034*/ 	.byte	0x00, 0xf0, 0x21, 0x00


	//----- nvinfo : EIATTR_KPARAM_INFO
	.align		4
.L_2527:
        /*0038*/ 	.byte	0x04, 0x17
        /*003a*/ 	.short	(.L_2529 - .L_2528)
.L_2528:
        /*003c*/ 	.word	0x00000000
        /*0040*/ 	.short	0x0001
        /*0042*/ 	.short	0x00d8
        /*0044*/ 	.byte	0x00, 0xf0, 0x61, 0x03


	//----- nvinfo : EIATTR_KPARAM_INFO
	.align		4
.L_2529:
        /*0048*/ 	.byte	0x04, 0x17
        /*004a*/ 	.short	(.L_2531 - .L_2530)
.L_2530:
        /*004c*/ 	.word	0x00000000
        /*0050*/ 	.short	0x0000
        /*0052*/ 	.short	0x0000
        /*0054*/ 	.byte	0x00, 0xf0, 0x61, 0x03


	//----- nvinfo : EIATTR_SPARSE_MMA_MASK
	.align		4
.L_2531:
        /*0058*/ 	.byte	0x03, 0x50
        /*005a*/ 	.short	0x0000


	//----- nvinfo : EIATTR_MAXREG_COUNT
	.align		4
        /*005c*/ 	.byte	0x03, 0x1b
        /*005e*/ 	.short	0x00ff


	//----- nvinfo : EIATTR_MERCURY_ISA_VERSION
	.align		4
        /*0060*/ 	.byte	0x03, 0x5f
        /*0062*/ 	.short	0x0101


	//----- nvinfo : EIATTR_VRC_CTA_INIT_COUNT
	.align		4
        /*0064*/ 	.byte	0x02, 0x4a
	.zero		1
	.zero		1


	//----- nvinfo : EIATTR_EXIT_INSTR_OFFSETS
	.align		4
        /*0068*/ 	.byte	0x04, 0x1c
        /*006a*/ 	.short	(.L_2533 - .L_2532)


	//   ....[0]....
.L_2532:
        /*006c*/ 	.word	0x000000b0


	//   ....[1]....
        /*0070*/ 	.word	0x00003580


	//   ....[2]....
        /*0074*/ 	.word	0x000035d0


	//   ....[3]....
        /*0078*/ 	.word	0x00003610


	//----- nvinfo : EIATTR_MAX_THREADS
	.align		4
.L_2533:
        /*007c*/ 	.byte	0x04, 0x05
        /*007e*/ 	.short	(.L_2535 - .L_2534)
.L_2534:
        /*0080*/ 	.word	0x00000080
        /*0084*/ 	.word	0x00000001
        /*0088*/ 	.word	0x00000001


	//----- nvinfo : EIATTR_CRS_STACK_SIZE
	.align		4
.L_2535:
        /*008c*/ 	.byte	0x04, 0x1e
        /*008e*/ 	.short	(.L_2537 - .L_2536)
.L_2536:
        /*0090*/ 	.word	0x00000000


	//----- nvinfo : EIATTR_CBANK_PARAM_SIZE
	.align		4
.L_2537:
        /*0094*/ 	.byte	0x03, 0x19
        /*0096*/ 	.short	0x01c4


	//----- nvinfo : EIATTR_PARAM_CBANK
	.align		4
        /*0098*/ 	.byte	0x04, 0x0a
        /*009a*/ 	.short	(.L_2539 - .L_2538)
	.align		4
.L_2538:
        /*009c*/ 	.word	index@(.nv.constant0._ZN2at6native16triu_tril_kernelIN3c107complexINS2_4HalfEEEiLb0ELi2ELb0EEEvNS_4cuda6detail10TensorInfoIT_T0_EENS8_IKS9_SA_EEllSA_)
        /*00a0*/ 	.short	0x0380
        /*00a2*/ 	.short	0x01c4


	//----- nvinfo : EIATTR_SW_WAR
	.align		4
.L_2539:
        /*00a4*/ 	.byte	0x04, 0x36
        /*00a6*/ 	.short	(.L_2541 - .L_2540)
.L_2540:
        /*00a8*/ 	.word	0x00000008
.L_2541:


//--------------------- .nv.info._ZN2at6native16triu_tril_kernelIN3c107complexINS2_4HalfEEEiLb0ELi2ELb1EEEvNS_4cuda6detail10TensorInfoIT_T0_EENS8_IKS9_SA_EEllSA_ --------------------------
	.section	.nv.info._ZN2at6native16triu_tril_kernelIN3c107complexINS2_4HalfEEEiLb0ELi2ELb1EEEvNS_4cuda6detail10TensorInfoIT_T0_EENS8_IKS9_SA_EEllSA_,"",@"SHT_CUDA_INFO"
	.sectionflags	@""
	.align	4


	//----- nvinfo : EIATTR_CUDA_API_VERSION
	.align		4
        /*0000*/ 	.byte	0x04, 0x37
        /*0002*/ 	.short	(.L_2543 - .L_2542)
.L_2542:
        /*0004*/ 	.word	0x00000082


	//----- nvinfo : EIATTR_KPARAM_INFO
	.align		4
.L_2543:
        /*0008*/ 	.byte	0x04, 0x17
        /*000a*/ 	.short	(.L_2545 - .L_2544)
.L_2544:
        /*000c*/ 	.word	0x00000000
        /*0010*/ 	.short	0x0004
        /*0012*/ 	.short	0x01c0
        /*0014*/ 	.byte	0x00, 0xf0, 0x11, 0x00


	//----- nvinfo : EIATTR_KPARAM_INFO
	.align		4
.L_2545:
        /*0018*/ 	.byte	0x04, 0x17
        /*001a*/ 	.short	(.L_2547 - .L_2546)
.L_2546:
        /*001c*/ 	.word	0x00000000
        /*0020*/ 	.short	0x0003
        /*0022*/ 	.short	0x01b8
        /*0024*/ 	.byte	0x00, 0xf0, 0x21, 0x00


	//----- nvinfo : EIATTR_KPARAM_INFO
	.align		4
.L_2547:
        /*0028*/ 	.byte	0x04, 0x17
        /*002a*/ 	.short	(.L_2549 - .L_2548)
.L_2548:
        /*002c*/ 	.word	0x00000000
        /*0030*/ 	.short	0x0002
        /*0032*/ 	.short	0x01b0
        /*0034*/ 	.byte	0x00, 0xf0, 0x21, 0x00


	//----- nvinfo : EIATTR_KPARAM_INFO
	.align		4
.L_2549:
        /*0038*/ 	.byte	0x04, 0x17
        /*003a*/ 	.short	(.L_2551 - .L_2550)
.L_2550:
        /*003c*/ 	.word	0x00000000
        /*0040*/ 	.short	0x0001
        /*0042*/ 	.short	0x00d8
        /*0044*/ 	.byte	0x00, 0xf0, 0x61, 0x03


	//----- nvinfo : EIATTR_KPARAM_INFO
	.align		4
.L_2551:
        /*0048*/ 	.byte	0x04, 0x17
        /*004a*/ 	.short	(.L_2553 - .L_2552)
.L_2552:
        /*004c*/ 	.word	0x00000000
        /*0050*/ 	.short	0x0000
        /*0052*/ 	.short	0x0000
        /*0054*/ 	.byte	0x00, 0xf0, 0x61, 0x03


	//----- nvinfo : EIATTR_SPARSE_MMA_MASK
	.align		4
.L_2553:
        /*0058*/ 	.byte	0x03, 0x50
        /*005a*/ 	.short	0x0000


	//----- nvinfo : EIATTR_MAXREG_COUNT
	.align		4
        /*005c*/ 	.byte	0x03, 0x1b
        /*005e*/ 	.short	0x00ff


	//----- nvinfo : EIATTR_MERCURY_ISA_VERSION
	.align		4
        /*0060*/ 	.byte	0x03, 0x5f
        /*0062*/ 	.short	0x0101


	//----- nvinfo : EIATTR_VRC_CTA_INIT_COUNT
	.align		4
        /*0064*/ 	.byte	0x02, 0x4a
	.zero		1
	.zero		1


	//----- nvinfo : EIATTR_EXIT_INSTR_OFFSETS
	.align		4
        /*0068*/ 	.byte	0x04, 0x1c
        /*006a*/ 	.short	(.L_2555 - .L_2554)


	//   ....[0]....
.L_2554:
        /*006c*/ 	.word	0x000000b0


	//   ....[1]....
        /*0070*/ 	.word	0x000005a0


	//   ....[2]....
        /*0074*/ 	.word	0x00003360


	//   ....[3]....
        /*0078*/ 	.word	0x00003410


	//   ....[4]....
        /*007c*/ 	.word	0x00003460


	//   ....[5]....
        /*0080*/ 	.word	0x000034c0


	//----- nvinfo : EIATTR_MAX_THREADS
	.align		4
.L_2555:
        /*0084*/ 	.byte	0x04, 0x05
        /*0086*/ 	.short	(.L_2557 - .L_2556)
.L_2556:
        /*0088*/ 	.word	0x00000080
        /*008c*/ 	.word	0x00000001
        /*0090*/ 	.word	0x00000001


	//----- nvinfo : EIATTR_CRS_STACK_SIZE
	.align		4
.L_2557:
        /*0094*/ 	.byte	0x04, 0x1e
        /*0096*/ 	.short	(.L_2559 - .L_2558)
.L_2558:
        /*0098*/ 	.word	0x00000000


	//----- nvinfo : EIATTR_CBANK_PARAM_SIZE
	.align		4
.L_2559:
        /*009c*/ 	.byte	0x03, 0x19
        /*009e*/ 	.short	0x01c4


	//----- nvinfo : EIATTR_PARAM_CBANK
	.align		4
        /*00a0*/ 	.byte	0x04, 0x0a
        /*00a2*/ 	.short	(.L_2561 - .L_2560)
	.align		4
.L_2560:
        /*00a4*/ 	.word	index@(.nv.constant0._ZN2at6native16triu_tril_kernelIN3c107complexINS2_4HalfEEEiLb0ELi2ELb1EEEvNS_4cuda6detail10TensorInfoIT_T0_EENS8_IKS9_SA_EEllSA_)
        /*00a8*/ 	.short	0x0380
        /*00aa*/ 	.short	0x01c4


	//----- nvinfo : EIATTR_SW_WAR
	.align		4
.L_2561:
        /*00ac*/ 	.byte	0x04, 0x36
        /*00ae*/ 	.short	(.L_2563 - .L_2562)
.L_2562:
        /*00b0*/ 	.word	0x00000008
.L_2563:


//--------------------- .nv.info._ZN2at6native16triu_tril_kernelIN3c107complexIfEElLb0ELi1ELb0EEEvNS_4cuda6detail10TensorInfoIT_T0_EENS7_IKS8_S9_EEllS9_ --------------------------
	.section	.nv.info._ZN2at6native16triu_tril_kernelIN3c107complexIfEElLb0ELi1ELb0EEEvNS_4cuda6detail10TensorInfoIT_T0_EENS7_IKS8_S9_EEllS9_,"",@"SHT_CUDA_INFO"
	.sectionflags	@""
	.align	4


	//----- nvinfo : EIATTR_CUDA_API_VERSION
	.align		4
        /*0000*/ 	.byte	0x04, 0x37
        /*0002*/ 	.short	(.L_2565 - .L_2564)
.L_2564:
        /*0004*/ 	.word	0x00000082


	//----- nvinfo : EIATTR_KPARAM_INFO
	.align		4
.L_2565:
        /*0008*/ 	.byte	0x04, 0x17
        /*000a*/ 	.short	(.L_2567 - .L_2566)
.L_2566:
        /*000c*/ 	.word	0x00000000
        /*0010*/ 	.short	0x0004
        /*0012*/ 	.short	0x0350
        /*0014*/ 	.byte	0x00, 0xf0, 0x21, 0x00


	//----- nvinfo : EIATTR_KPARAM_INFO
	.align		4
.L_2567:
        /*0018*/ 	.byte	0x04, 0x17
        /*001a*/ 	.short	(.L_2569 - .L_2568)
.L_2568:
        /*001c*/ 	.word	0x00000000
        /*0020*/ 	.short	0x0003
        /*0022*/ 	.short	0x0348
        /*0024*/ 	.byte	0x00, 0xf0, 0x21, 0x00


	//----- nvinfo : EIATTR_KPARAM_INFO
	.align		4
.L_2569:
        /*0028*/ 	.byte	0x04, 0x17
        /*002a*/ 	.short	(.L_2571 - .L_2570)
.L_2570:
        /*002c*/ 	.word	0x00000000
        /*0030*/ 	.short	0x0002
        /*0032*/ 	.short	0x0340
        /*0034*/ 	.byte	0x00, 0xf0, 0x21, 0x00


	//----- nvinfo : EIATTR_KPARAM_INFO
	.align		4
.L_2571:
        /*0038*/ 	.byte	0x04, 0x17
        /*003a*/ 	.short	(.L_2573 - .L_2572)
.L_2572:
        /*003c*/ 	.word	0x00000000
        /*0040*/ 	.short	0x0001
        /*0042*/ 	.short	0x01a0
        /*0044*/ 	.byte	0x00, 0xf0, 0x81, 0x06


	//----- nvinfo : EIATTR_KPARAM_INFO
	.align		4
.L_2573:
        /*0048*/ 	.byte	0x04, 0x17
        /*004a*/ 	.short	(.L_2575 - .L_2574)
.L_2574:
        /*004c*/ 	.word	0x00000000
        /*0050*/ 	.short	0x0000
        /*0052*/ 	.short	0x0000
        /*0054*/ 	.byte	0x00, 0xf0, 0x81, 0x06


	//----- nvinfo : EIATTR_SPARSE_MMA_MASK
	.align		4
.L_2575:
        /*0058*/ 	.byte	0x03, 0x50
        /*005a*/ 	.short	0x0000


	//----- nvinfo : EIATTR_MAXREG_COUNT
	.align		4
        /*005c*/ 	.byte	0x03, 0x1b
        /*005e*/ 	.short	0x00ff


	//----- nvinfo : EIATTR_MERCURY_ISA_VERSION
	.align		4
        /*0060*/ 	.byte	0x03, 0x5f
        /*0062*/ 	.short	0x0101


	//----- nvinfo : EIATTR_VRC_CTA_INIT_COUNT
	.align		4
        /*0064*/ 	.byte	0x02, 0x4a
	.zero		1
	.zero		1


	//----- nvinfo : EIATTR_EXIT_INSTR_OFFSETS
	.align		4
        /*0068*/ 	.byte	0x04, 0x1c
        /*006a*/ 	.short	(.L_2577 - .L_2576)


	//   ....[0]....
.L_2576:
        /*006c*/ 	.word	0x00000090


	//   ....[1]....
        /*0070*/ 	.word	0x00004340


	//   ....[2]....
        /*0074*/ 	.word	0x00004390


	//----- nvinfo : EIATTR_MAX_THREADS
	.align		4
.L_2577:
        /*0078*/ 	.byte	0x04, 0x05
        /*007a*/ 	.short	(.L_2579 - .L_2578)
.L_2578:
        /*007c*/ 	.word	0x00000080
        /*0080*/ 	.word	0x00000001
        /*0084*/ 	.word	0x00000001


	//----- nvinfo : EIATTR_CRS_STACK_SIZE
	.align		4
.L_2579:
        /*0088*/ 	.byte	0x04, 0x1e
        /*008a*/ 	.short	(.L_2581 - .L_2580)
.L_2580:
        /*008c*/ 	.word	0x00000000


	//----- nvinfo : EIATTR_CBANK_PARAM_SIZE
	.align		4
.L_2581:
        /*0090*/ 	.byte	0x03, 0x19
        /*0092*/ 	.short	0x0358


	//----- nvinfo : EIATTR_PARAM_CBANK
	.align		4
        /*0094*/ 	.byte	0x04, 0x0a
        /*0096*/ 	.short	(.L_2583 - .L_2582)
	.align		4
.L_2582:
        /*0098*/ 	.word	index@(.nv.constant0._ZN2at6native16triu_tril_kernelIN3c107complexIfEElLb0ELi1ELb0EEEvNS_4cuda6detail10TensorInfoIT_T0_EENS7_IKS8_S9_EEllS9_)
        /*009c*/ 	.short	0x0380
        /*009e*/ 	.short	0x0358


	//----- nvinfo : EIATTR_SW_WAR
	.align		4
.L_2583:
        /*00a0*/ 	.byte	0x04, 0x36
        /*00a2*/ 	.short	(.L_2585 - .L_2584)
.L_2584:
        /*00a4*/ 	.word	0x00000008
.L_2585:


//--------------------- .nv.info._ZN2at6native16triu_tril_kernelIN3c107complexIfEElLb0ELi1ELb1EEEvNS_4cuda6detail10TensorInfoIT_T0_EENS7_IKS8_S9_EEllS9_ --------------------------
	.section	.nv.info._ZN2at6native16triu_tril_kernelIN3c107complexIfEElLb0ELi1ELb1EEEvNS_4cuda6detail10TensorInfoIT_T0_EENS7_IKS8_S9_EEllS9_,"",@"SHT_CUDA_INFO"
	.sectionflags	@""
	.align	4


	//----- nvinfo : EIATTR_CUDA_API_VERSION
	.align		4
        /*0000*/ 	.byte	0x04, 0x37
        /*0002*/ 	.short	(.L_2587 - .L_2586)
.L_2586:
        /*0004*/ 	.word	0x00000082


	//----- nvinfo : EIATTR_KPARAM_INFO
	.align		4
.L_2587:
        /*0008*/ 	.byte	0x04, 0x17
        /*000a*/ 	.short	(.L_2589 - .L_2588)
.L_2588:
        /*000c*/ 	.word	0x00000000
        /*0010*/ 	.short	0x0004
        /*0012*/ 	.short	0x0350
        /*0014*/ 	.byte	0x00, 0xf0, 0x21, 0x00


	//----- nvinfo : EIATTR_KPARAM_INFO
	.align		4
.L_2589:
        /*0018*/ 	.byte	0x04, 0x17
        /*001a*/ 	.short	(.L_2591 - .L_2590)
.L_2590:
        /*001c*/ 	.word	0x00000000
        /*0020*/ 	.short	0x0003
        /*0022*/ 	.short	0x0348
        /*0024*/ 	.byte	0x00, 0xf0, 0x21, 0x00


	//----- nvinfo : EIATTR_KPARAM_INFO
	.align		4
.L_2591:
        /*0028*/ 	.byte	0x04, 0x17
        /*002a*/ 	.short	(.L_2593 - .L_2592)
.L_2592:
        /*002c*/ 	.word	0x00000000
        /*0030*/ 	.short	0x0002
        /*0032*/ 	.short	0x0340
        /*0034*/ 	.byte	0x00, 0xf0, 0x21, 0x00


	//----- nvinfo : EIATTR_KPARAM_INFO
	.align		4
.L_2593:
        /*0038*/ 	.byte	0x04, 0x17
        /*003a*/ 	.short	(.L_2595 - .L_2594)
.L_2594:
        /*003c*/ 	.word	0x00000000
        /*0040*/ 	.short	0x0001
        /*0042*/ 	.short	0x01a0
        /*0044*/ 	.byte	0x00, 0xf0, 0x81, 0x06


	//----- nvinfo : EIATTR_KPARAM_INFO
	.align		4
.L_2595:
        /*0048*/ 	.byte	0x04, 0x17
        /*004a*/ 	.short	(.L_2597 - .L_2596)
.L_2596:
        /*004c*/ 	.word	0x00000000
        /*0050*/ 	.short	0x0000
        /*0052*/ 	.short	0x0000
        /*0054*/ 	.byte	0x00, 0xf0, 0x81, 0x06


	//----- nvinfo : EIATTR_SPARSE_MMA_MASK
	.align		4
.L_2597:
        /*0058*/ 	.byte	0x03, 0x50
        /*005a*/ 	.short	0x0000


	//----- nvinfo : EIATTR_MAXREG_COUNT
	.align		4
        /*005c*/ 	.byte	0x03, 0x1b
        /*005e*/ 	.short	0x00ff


	//----- nvinfo : EIATTR_MERCURY_ISA_VERSION
	.align		4
        /*0060*/ 	.byte	0x03, 0x5f
        /*0062*/ 	.short	0x0101


	//----- nvinfo : EIATTR_VRC_CTA_INIT_COUNT
	.align		4
        /*0064*/ 	.byte	0x02, 0x4a
	.zero		1
	.zero		1


	//----- nvinfo : EIATTR_EXIT_INSTR_OFFSETS
	.align		4
        /*0068*/ 	.byte	0x04, 0x1c
        /*006a*/ 	.short	(.L_2599 - .L_2598)


	//   ....[0]....
.L_2598:
        /*006c*/ 	.word	0x00000090


	//   ....[1]....
        /*0070*/ 	.word	0x00000620


	//   ....[2]....
        /*0074*/ 	.word	0x00003e40


	//   ....[3]....
        /*0078*/ 	.word	0x00003ea0


	//----- nvinfo : EIATTR_MAX_THREADS
	.align		4
.L_2599:
        /*007c*/ 	.byte	0x04, 0x05
        /*007e*/ 	.short	(.L_2601 - .L_2600)
.L_2600:
        /*0080*/ 	.word	0x00000080
        /*0084*/ 	.word	0x00000001
        /*0088*/ 	.word	0x00000001


	//----- nvinfo : EIATTR_CRS_STACK_SIZE
	.align		4
.L_2601:
        /*008c*/ 	.byte	0x04, 0x1e
        /*008e*/ 	.short	(.L_2603 - .L_2602)
.L_2602:
        /*0090*/ 	.word	0x00000000


	//----- nvinfo : EIATTR_CBANK_PARAM_SIZE
	.align		4
.L_2603:
        /*0094*/ 	.byte	0x03, 0x19
        /*0096*/ 	.short	0x0358


	//----- nvinfo : EIATTR_PARAM_CBANK
	.align		4
        /*0098*/ 	.byte	0x04, 0x0a
        /*009a*/ 	.short	(.L_2605 - .L_2604)
	.align		4
.L_2604:
        /*009c*/ 	.word	index@(.nv.constant0._ZN2at6native16triu_tril_kernelIN3c107complexIfEElLb0ELi1ELb1EEEvNS_4cuda6detail10TensorInfoIT_T0_EENS7_IKS8_S9_EEllS9_)
        /*00a0*/ 	.short	0x0380
        /*00a2*/ 	.short	0x0358


	//----- nvinfo : EIATTR_SW_WAR
	.align		4
.L_2605:
        /*00a4*/ 	.byte	0x04, 0x36
        /*00a6*/ 	.short	(.L_2607 - .L_2606)
.L_2606:
        /*00a8*/ 	.word	0x00000008
.L_2607:


//--------------------- .nv.info._ZN2at6native16triu_tril_kernelIN3c107complexIfEEiLb0ELi1ELb0EEEvNS_4cuda6detail10TensorInfoIT_T0_EENS7_IKS8_S9_EEllS9_ --------------------------
	.section	.nv.info._ZN2at6native16triu_tril_kernelIN3c107complexIfEEiLb0ELi1ELb0EEEvNS_4cuda6detail10TensorInfoIT_T0_EENS7_IKS8_S9_EEllS9_,"",@"SHT_CUDA_INFO"
	.sectionflags	@""
	.align	4


	//----- nvinfo : EIATTR_CUDA_API_VERSION
	.align		4
        /*0000*/ 	.byte	0x04, 0x37
        /*0002*/ 	.short	(.L_2609 - .L_2608)
.L_2608:
        /*0004*/ 	.word	0x00000082


	//----- nvinfo : EIATTR_KPARAM_INFO
	.align		4
.L_2609:
        /*0008*/ 	.byte	0x04, 0x17
        /*000a*/ 	.short	(.L_2611 - .L_2610)
.L_2610:
        /*000c*/ 	.word	0x00000000
        /*0010*/ 	.short	0x0004
        /*0012*/ 	.short	0x01c0
        /*0014*/ 	.byte	0x00, 0xf0, 0x11, 0x00


	//----- nvinfo : EIATTR_KPARAM_INFO
	.align		4
.L_2611:
        /*0018*/ 	.byte	0x04, 0x17
        /*001a*/ 	.short	(.L_2613 - .L_2612)
.L_2612:
        /*001c*/ 	.word	0x00000000
        /*0020*/ 	.short	0x0003
        /*0022*/ 	.short	0x01b8
        /*0024*/ 	.byte	0x00, 0xf0, 0x21, 0x00


	//----- nvinfo : EIATTR_KPARAM_INFO
	.align		4
.L_2613:
        /*0028*/ 	.byte	0x04, 0x17
        /*002a*/ 	.short	(.L_2615 - .L_2614)
.L_2614:
        /*002c*/ 	.word	0x00000000
        /*0030*/ 	.short	0x0002
        /*0032*/ 	.short	0x01b0
        /*0034*/ 	.byte	0x00, 0xf0, 0x21, 0x00


	//----- nvinfo : EIATTR_KPARAM_INFO
	.align		4
.L_2615:
        /*0038*/ 	.byte	0x04, 0x17
        /*003a*/ 	.short	(.L_2617 - .L_2616)
.L_2616:
        /*003c*/ 	.word	0x00000000
        /*0040*/ 	.short	0x0001
        /*0042*/ 	.short	0x00d8
        /*0044*/ 	.byte	0x00, 0xf0, 0x61, 0x03


	//----- nvinfo : EIATTR_KPARAM_INFO
	.align		4
.L_2617:
        /*0048*/ 	.byte	0x04, 0x17
        /*004a*/ 	.short	(.L_2619 - .L_2618)
.L_2618:
        /*004c*/ 	.word	0x00000000
        /*0050*/ 	.short	0x0000
        /*0052*/ 	.short	0x0000
        /*0054*/ 	.byte	0x00, 0xf0, 0x61, 0x03


	//----- nvinfo : EIATTR_SPARSE_MMA_MASK
	.align		4
.L_2619:
        /*0058*/ 	.byte	0x03, 0x50
        /*005a*/ 	.short	0x0000


	//----- nvinfo : EIATTR_MAXREG_COUNT
	.align		4
        /*005c*/ 	.byte	0x03, 0x1b
        /*005e*/ 	.short	0x00ff


	//----- nvinfo : EIATTR_MERCURY_ISA_VERSION
	.align		4
        /*0060*/ 	.byte	0x03, 0x5f
        /*0062*/ 	.short	0x0101


	//----- nvinfo : EIATTR_VRC_CTA_INIT_COUNT
	.align		4
        /*0064*/ 	.byte	0x02, 0x4a
	.zero		1
	.zero		1


	//----- nvinfo : EIATTR_EXIT_INSTR_OFFSETS
	.align		4
        /*0068*/ 	.byte	0x04, 0x1c
        /*006a*/ 	.short	(.L_2621 - .L_2620)


	//   ....[0]....
.L_2620:
        /*006c*/ 	.word	0x00000090


	//   ....[1]....
        /*0070*/ 	.word	0x00003300


	//   ....[2]....
        /*0074*/ 	.word	0x00003340


	//----- nvinfo : EIATTR_MAX_THREADS
	.align		4
.L_2621:
        /*0078*/ 	.byte	0x04, 0x05
        /*007a*/ 	.short	(.L_2623 - .L_2622)
.L_2622:
        /*007c*/ 	.word	0x00000080
        /*0080*/ 	.word	0x00000001
        /*0084*/ 	.word	0x00000001


	//----- nvinfo : EIATTR_CRS_STACK_SIZE
	.align		4
.L_2623:
        /*0088*/ 	.byte	0x04, 0x1e
        /*008a*/ 	.short	(.L_2625 - .L_2624)
.L_2624:
        /*008c*/ 	.word	0x00000000


	//----- nvinfo : EIATTR_CBANK_PARAM_SIZE
	.align		4
.L_2625:
        /*0090*/ 	.byte	0x03, 0x19
        /*0092*/ 	.short	0x01c4


	//----- nvinfo : EIATTR_PARAM_CBANK
	.align		4
        /*0094*/ 	.byte	0x04, 0x0a
        /*0096*/ 	.short	(.L_2627 - .L_2626)
	.align		4
.L_2626:
        /*0098*/ 	.word	index@(.nv.constant0._ZN2at6native16triu_tril_kernelIN3c107complexIfEEiLb0ELi1ELb0EEEvNS_4cuda6detail10TensorInfoIT_T0_EENS7_IKS8_S9_EEllS9_)
        /*009c*/ 	.short	0x0380
        /*009e*/ 	.short	0x01c4


	//----- nvinfo : EIATTR_SW_WAR
	.align		4
.L_2627:
        /*00a0*/ 	.byte	0x04, 0x36
        /*00a2*/ 	.short	(.L_2629 - .L_2628)
.L_2628:
        /*00a4*/ 	.word	0x00000008
.L_2629:


//--------------------- .nv.info._ZN2at6native16triu_tril_kernelIN3c107complexIfEEiLb0ELi1ELb1EEEvNS_4cuda6detail10TensorInfoIT_T0_EENS7_IKS8_S9_EEllS9_ --------------------------
	.section	.nv.info._ZN2at6native16triu_tril_kernelIN3c107complexIfEEiLb0ELi1ELb1EEEvNS_4cuda6detail10TensorInfoIT_T0_EENS7_IKS8_S9_EEllS9_,"",@"SHT_CUDA_INFO"
	.sectionflags	@""
	.align	4


	//----- nvinfo : EIATTR_CUDA_API_VERSION
	.align		4
        /*0000*/ 	.byte	0x04, 0x37
        /*0002*/ 	.short	(.L_2631 - .L_2630)
.L_2630:
        /*0004*/ 	.word	0x00000082


	//----- nvinfo : EIATTR_KPARAM_INFO
	.align		4
.L_2631:
        /*0008*/ 	.byte	0x04, 0x17
        /*000a*/ 	.short	(.L_2633 - .L_2632)
.L_2632:
        /*000c*/ 	.word	0x00000000
        /*0010*/ 	.short	0x0004
        /*0012*/ 	.short	0x01c0
        /*0014*/ 	.byte	0x00, 0xf0, 0x11, 0x00


	//----- nvinfo : EIATTR_KPARAM_INFO
	.align		4
.L_2633:
        /*0018*/ 	.byte	0x04, 0x17
        /*001a*/ 	.short	(.L_2635 - .L_2634)
.L_2634:
        /*001c*/ 	.word	0x00000000
        /*0020*/ 	.short	0x0003
        /*0022*/ 	.short	0x01b8
        /*0024*/ 	.byte	0x00, 0xf0, 0x21, 0x00


	//----- nvinfo : EIATTR_KPARAM_INFO
	.align		4
.L_2635:
        /*0028*/ 	.byte	0x04, 0x17
        /*002a*/ 	.short	(.L_2637 - .L_2636)
.L_2636:
        /*002c*/ 	.word	0x00000000
        /*0030*/ 	.short	0x0002
        /*0032*/ 	.short	0x01b0
        /*0034*/ 	.byte	0x00, 0xf0, 0x21, 0x00


	//----- nvinfo : EIATTR_KPARAM_INFO
	.align		4
.L_2637:
        /*0038*/ 	.byte	0x04, 0x17
        /*003a*/ 	.short	(.L_2639 - .L_2638)
.L_2638:
        /*003c*/ 	.word	0x00000000
        /*0040*/ 	.short	0x0001
        /*0042*/ 	.short	0x00d8
        /*0044*/ 	.byte	0x00, 0xf0, 0x61, 0x03


	//----- nvinfo : EIATTR_KPARAM_INFO
	.align		4
.L_2639:
        /*0048*/ 	.byte	0x04, 0x17
        /*004a*/ 	.short	(.L_2641 - .L_2640)
.L_2640:
        /*004c*/ 	.word	0x00000000
        /*0050*/ 	.short	0x0000
        /*0052*/ 	.short	0x0000
        /*0054*/ 	.byte	0x00, 0xf0, 0x61, 0x03


	//----- nvinfo : EIATTR_SPARSE_MMA_MASK
	.align		4
.L_2641:
        /*0058*/ 	.byte	0x03, 0x50
        /*005a*/ 	.short	0x0000


	//----- nvinfo : EIATTR_MAXREG_COUNT
	.align		4
        /*005c*/ 	.byte	0x03, 0x1b
        /*005e*/ 	.short	0x00ff


	//----- nvinfo : EIATTR_MERCURY_ISA_VERSION
	.align		4
        /*0060*/ 	.byte	0x03, 0x5f
        /*0062*/ 	.short	0x0101


	//----- nvinfo : EIATTR_VRC_CTA_INIT_COUNT
	.align		4
        /*0064*/ 	.byte	0x02, 0x4a
	.zero		1
	.zero		1


	//----- nvinfo : EIATTR_EXIT_INSTR_OFFSETS
	.align		4
        /*0068*/ 	.byte	0x04, 0x1c
        /*006a*/ 	.short	(.L_2643 - .L_2642)


	//   ....[0]....
.L_2642:
        /*006c*/ 	.word	0x00000090


	//   ....[1]....
        /*0070*/ 	.word	0x00000590


	//   ....[2]....
        /*0074*/ 	.word	0x00003320


	//   ....[3]....
        /*0078*/ 	.word	0x00003370


	//   ....[4]....
        /*007c*/ 	.word	0x000033c0


	//----- nvinfo : EIATTR_MAX_THREADS
	.align		4
.L_2643:
        /*0080*/ 	.byte	0x04, 0x05
        /*0082*/ 	.short	(.L_2645 - .L_2644)
.L_2644:
        /*0084*/ 	.word	0x00000080
        /*0088*/ 	.word	0x00000001
        /*008c*/ 	.word	0x00000001


	//----- nvinfo : EIATTR_CRS_STACK_SIZE
	.align		4
.L_2645:
        /*0090*/ 	.byte	0x04, 0x1e
        /*0092*/ 	.short	(.L_2647 - .L_2646)
.L_2646:
        /*0094*/ 	.word	0x00000000


	//----- nvinfo : EIATTR_CBANK_PARAM_SIZE
	.align		4
.L_2647:
        /*0098*/ 	.byte	0x03, 0x19
        /*009a*/ 	.short	0x01c4


	//----- nvinfo : EIATTR_PARAM_CBANK
	.align		4
        /*009c*/ 	.byte	0x04, 0x0a
        /*009e*/ 	.short	(.L_2649 - .L_2648)
	.align		4
.L_2648:
        /*00a0*/ 	.word	index@(.nv.constant0._ZN2at6native16triu_tril_kernelIN3c107complexIfEEiLb0ELi1ELb1EEEvNS_4cuda6detail10TensorInfoIT_T0_EENS7_IKS8_S9_EEllS9_)
        /*00a4*/ 	.short	0x0380
        /*00a6*/ 	.short	0x01c4


	//----- nvinfo : EIATTR_SW_WAR
	.align		4
.L_2649:
        /*00a8*/ 	.byte	0x04, 0x36
        /*00aa*/ 	.short	(.L_2651 - .L_2650)
.L_2650:
        /*00ac*/ 	.word	0x00000008
.L_2651:


//--------------------- .nv.info._ZN2at6native16triu_tril_kernelIN3c107complexIdEElLb0ELi1ELb0EEEvNS_4cuda6detail10TensorInfoIT_T0_EENS7_IKS8_S9_EEllS9_ --------------------------
	.section	.nv.info._ZN2at6native16triu_tril_kernelIN3c107complexIdEElLb0ELi1ELb0EEEvNS_4cuda6detail10TensorInfoIT_T0_EENS7_IKS8_S9_EEllS9_,"",@"SHT_CUDA_INFO"
	.sectionflags	@""
	.align	4


	//----- nvinfo : EIATTR_CUDA_API_VERSION
	.align		4
        /*0000*/ 	.byte	0x04, 0x37
        /*0002*/ 	.short	(.L_2653 - .L_2652)
.L_2652:
        /*0004*/ 	.word	0x00000082


	//----- nvinfo : EIATTR_KPARAM_INFO
	.align		4
.L_2653:
        /*0008*/ 	.byte	0x04, 0x17
        /*000a*/ 	.short	(.L_2655 - .L_2654)
.L_2654:
        /*000c*/ 	.word	0x00000000
        /*0010*/ 	.short	0x0004
        /*0012*/ 	.short	0x0350
        /*0014*/ 	.byte	0x00, 0xf0, 0x21, 0x00


	//----- nvinfo : EIATTR_KPARAM_INFO
	.align		4
.L_2655:
        /*0018*/ 	.byte	0x04, 0x17
        /*001a*/ 	.short	(.L_2657 - .L_2656)
.L_2656:
        /*001c*/ 	.word	0x00000000
        /*0020*/ 	.short	0x0003
        /*0022*/ 	.short	0x0348
        /*0024*/ 	.byte	0x00, 0xf0, 0x21, 0x00


	//----- nvinfo : EIATTR_KPARAM_INFO
	.align		4
.L_2657:
        /*0028*/ 	.byte	0x04, 0x17
        /*002a*/ 	.short	(.L_2659 - .L_2658)
.L_2658:
        /*002c*/ 	.word	0x00000000
        /*0030*/ 	.short	0x0002
        /*0032*/ 	.short	0x0340
        /*0034*/ 	.byte	0x00, 0xf0, 0x21, 0x00


	//----- nvinfo : EIATTR_KPARAM_INFO
	.align		4
.L_2659:
        /*0038*/ 	.byte	0x04, 0x17
        /*003a*/ 	.short	(.L_2661 - .L_2660)
.L_2660:
        /*003c*/ 	.word	0x00000000
        /*0040*/ 	.short	0x0001
        /*0042*/ 	.short	0x01a0
        /*0044*/ 	.byte	0x00, 0xf0, 0x81, 0x06


	//----- nvinfo : EIATTR_KPARAM_INFO
	.align		4
.L_2661:
        /*0048*/ 	.byte	0x04, 0x17
        /*004a*/ 	.short	(.L_2663 - .L_2662)
.L_2662:
        /*004c*/ 	.word	0x00000000
        /*0050*/ 	.short	0x0000
        /*0052*/ 	.short	0x0000
        /*0054*/ 	.byte	0x00, 0xf0, 0x81, 0x06


	//----- nvinfo : EIATTR_SPARSE_MMA_MASK
	.align		4
.L_2663:
        /*0058*/ 	.byte	0x03, 0x50
        /*005a*/ 	.short	0x0000


	//----- nvinfo : EIATTR_MAXREG_COUNT
	.align		4
        /*005c*/ 	.byte	0x03, 0x1b
        /*005e*/ 	.short	0x00ff


	//----- nvinfo : EIATTR_MERCURY_ISA_VERSION
	.align		4
        /*0060*/ 	.byte	0x03, 0x5f
        /*0062*/ 	.short	0x0101


	//----- nvinfo : EIATTR_VRC_CTA_INIT_COUNT
	.align		4
        /*0064*/ 	.byte	0x02, 0x4a
	.zero		1
	.zero		1


	//----- nvinfo : EIATTR_EXIT_INSTR_OFFSETS
	.align		4
        /*0068*/ 	.byte	0x04, 0x1c
        /*006a*/ 	.short	(.L_2665 - .L_2664)


	//   ....[0]....
.L_2664:
        /*006c*/ 	.word	0x00000090


	//   ....[1]....
        /*0070*/ 	.word	0x00004350


	//   ....[2]....
        /*0074*/ 	.word	0x000043a0


	//----- nvinfo : EIATTR_MAX_THREADS
	.align		4
.L_2665:
        /*0078*/ 	.byte	0x04, 0x05
        /*007a*/ 	.short	(.L_2667 - .L_2666)
.L_2666:
        /*007c*/ 	.word	0x00000080
        /*0080*/ 	.word	0x00000001
        /*0084*/ 	.word	0x00000001


	//----- nvinfo : EIATTR_CRS_STACK_SIZE
	.align		4
.L_2667:
        /*0088*/ 	.byte	0x04, 0x1e
        /*008a*/ 	.short	(.L_2669 - .L_2668)
.L_2668:
        /*008c*/ 	.word	0x00000000


	//----- nvinfo : EIATTR_CBANK_PARAM_SIZE
	.align		4
.L_2669:
        /*0090*/ 	.byte	0x03, 0x19
        /*0092*/ 	.short	0x0358


	//----- nvinfo : EIATTR_PARAM_CBANK
	.align		4
        /*0094*/ 	.byte	0x04, 0x0a
        /*0096*/ 	.short	(.L_2671 - .L_2670)
	.align		4
.L_2670:
        /*0098*/ 	.word	index@(.nv.constant0._ZN2at6native16triu_tril_kernelIN3c107complexIdEElLb0ELi1ELb0EEEvNS_4cuda6detail10TensorInfoIT_T0_EENS7_IKS8_S9_EEllS9_)
        /*009c*/ 	.short	0x0380
        /*009e*/ 	.short	0x0358


	//----- nvinfo : EIATTR_SW_WAR
	.align		4
.L_2671:
        /*00a0*/ 	.byte	0x04, 0x36
        /*00a2*/ 	.short	(.L_2673 - .L_2672)
.L_2672:
        /*00a4*/ 	.word	0x00000008
.L_2673:


//--------------------- .nv.info._ZN2at6native16triu_tril_kernelIN3c107complexIdEElLb0ELi1ELb1EEEvNS_4cuda6detail10TensorInfoIT_T0_EENS7_IKS8_S9_EEllS9_ --------------------------
	.section	.nv.info._ZN2at6native16triu_tril_kernelIN3c107complexIdEElLb0ELi1ELb1EEEvNS_4cuda6detail10TensorInfoIT_T0_EENS7_IKS8_S9_EEllS9_,"",@"SHT_CUDA_INFO"
	.sectionflags	@""
	.align	4


	//----- nvinfo : EIATTR_CUDA_API_VERSION
	.align		4
        /*0000*/ 	.byte	0x04, 0x37
        /*0002*/ 	.short	(.L_2675 - .L_2674)
.L_2674:
        /*0004*/ 	.word	0x00000082


	//----- nvinfo : EIATTR_KPARAM_INFO
	.align		4
.L_2675:
        /*0008*/ 	.byte	0x04, 0x17
        /*000a*/ 	.short	(.L_2677 - .L_2676)
.L_2676:
        /*000c*/ 	.word	0x00000000
        /*0010*/ 	.short	0x0004
        /*0012*/ 	.short	0x0350
        /*0014*/ 	.byte	0x00, 0xf0, 0x21, 0x00


	//----- nvinfo : EIATTR_KPARAM_INFO
	.align		4
.L_2677:
        /*0018*/ 	.byte	0x04, 0x17
        /*001a*/ 	.short	(.L_2679 - .L_2678)
.L_2678:
        /*001c*/ 	.word	0x00000000
        /*0020*/ 	.short	0x0003
        /*0022*/ 	.short	0x0348
        /*0024*/ 	.byte	0x00, 0xf0, 0x21, 0x00


	//----- nvinfo : EIATTR_KPARAM_INFO
	.align		4
.L_2679:
        /*0028*/ 	.byte	0x04, 0x17
        /*002a*/ 	.short	(.L_2681 - .L_2680)
.L_2680:
        /*002c*/ 	.word	0x00000000
        /*0030*/ 	.short	0x0002
        /*0032*/ 	.short	0x0340
        /*0034*/ 	.byte	0x00, 0xf0, 0x21, 0x00


	//----- nvinfo : EIATTR_KPARAM_INFO
	.align		4
.L_2681:
        /*0038*/ 	.byte	0x04, 0x17
        /*003a*/ 	.short	(.L_2683 - .L_2682)
.L_2682:
        /*003c*/ 	.word	0x00000000
        /*0040*/ 	.short	0x0001
        /*0042*/ 	.short	0x01a0
        /*0044*/ 	.byte	0x00, 0xf0, 0x81, 0x06


	//----- nvinfo : EIATTR_KPARAM_INFO
	.align		4
.L_2683:
        /*0048*/ 	.byte	0x04, 0x17
        /*004a*/ 	.short	(.L_2685 - .L_2684)
.L_2684:
        /*004c*/ 	.word	0x00000000
        /*0050*/ 	.short	0x0000
        /*0052*/ 	.short	0x0000
        /*0054*/ 	.byte	0x00, 0xf0, 0x81, 0x06


	//----- nvinfo : EIATTR_SPARSE_MMA_MASK
	.align		4
.L_2685:
        /*0058*/ 	.byte	0x03, 0x50
        /*005a*/ 	.short	0x0000


	//----- nvinfo : EIATTR_MAXREG_COUNT
	.align		4
        /*005c*/ 	.byte	0x03, 0x1b
        /*005e*/ 	.short	0x00ff


	//----- nvinfo : EIATTR_MERCURY_ISA_VERSION
	.align		4
        /*0060*/ 	.byte	0x03, 0x5f
        /*0062*/ 	.short	0x0101


	//----- nvinfo : EIATTR_VRC_CTA_INIT_COUNT
	.align		4
        /*0064*/ 	.byte	0x02, 0x4a
	.zero		1
	.zero		1


	//----- nvinfo : EIATTR_EXIT_INSTR_OFFSETS
	.align		4
        /*0068*/ 	.byte	0x04, 0x1c
        /*006a*/ 	.short	(.L_2687 - .L_2686)


	//   ....[0]....
.L_2686:
        /*006c*/ 	.word	0x00000090


	//   ....[1]....
        /*0070*/ 	.word	0x00000620


	//   ....[2]....
        /*0074*/ 	.word	0x00003e40


	//   ....[3]....
        /*0078*/ 	.word	0x00003ea0


	//----- nvinfo : EIATTR_MAX_THREADS
	.align		4
.L_2687:
        /*007c*/ 	.byte	0x04, 0x05
        /*007e*/ 	.short	(.L_2689 - .L_2688)
.L_2688:
        /*0080*/ 	.word	0x00000080
        /*0084*/ 	.word	0x00000001
        /*0088*/ 	.word	0x00000001


	//----- nvinfo : EIATTR_CRS_STACK_SIZE
	.align		4
.L_2689:
        /*008c*/ 	.byte	0x04, 0x1e
        /*008e*/ 	.short	(.L_2691 - .L_2690)
.L_2690:
        /*0090*/ 	.word	0x00000000


	//----- nvinfo : EIATTR_CBANK_PARAM_SIZE
	.align		4
.L_2691:
        /*0094*/ 	.byte	0x03, 0x19
        /*0096*/ 	.short	0x0358


	//----- nvinfo : EIATTR_PARAM_CBANK
	.align		4
        /*0098*/ 	.byte	0x04, 0x0a
        /*009a*/ 	.short	(.L_2693 - .L_2692)
	.align		4
.L_2692:
        /*009c*/ 	.word	index@(.nv.constant0._ZN2at6native16triu_tril_kernelIN3c107complexIdEElLb0ELi1ELb1EEEvNS_4cuda6detail10TensorInfoIT_T0_EENS7_IKS8_S9_EEllS9_)
        /*00a0*/ 	.short	0x0380
        /*00a2*/ 	.short	0x0358


	//----- nvinfo : EIATTR_SW_WAR
	.align		4
.L_2693:
        /*00a4*/ 	.byte	0x04, 0x36
        /*00a6*/ 	.short	(.L_2695 - .L_2694)
.L_2694:
        /*00a8*/ 	.word	0x00000008
.L_2695:


//--------------------- .nv.info._ZN2at6native16triu_tril_kernelIN3c107complexIdEEiLb0ELi1ELb0EEEvNS_4cuda6detail10TensorInfoIT_T0_EENS7_IKS8_S9_EEllS9_ --------------------------
	.section	.nv.info._ZN2at6native16triu_tril_kernelIN3c107complexIdEEiLb0ELi1ELb0EEEvNS_4cuda6detail10TensorInfoIT_T0_EENS7_IKS8_S9_EEllS9_,"",@"SHT_CUDA_INFO"
	.sectionflags	@""
	.align	4


	//----- nvinfo : EIATTR_CUDA_API_VERSION
	.align		4
        /*0000*/ 	.byte	0x04, 0x37
        /*0002*/ 	.short	(.L_2697 - .L_2696)
.L_2696:
        /*0004*/ 	.word	0x00000082


	//----- nvinfo : EIATTR_KPARAM_INFO
	.align		4
.L_2697:
        /*0008*/ 	.byte	0x04, 0x17
        /*000a*/ 	.short	(.L_2699 - .L_2698)
.L_2698:
        /*000c*/ 	.word	0x00000000
        /*0010*/ 	.short	0x0004
        /*0012*/ 	.short	0x01c0
        /*0014*/ 	.byte	0x00, 0xf0, 0x11, 0x00


	//----- nvinfo : EIATTR_KPARAM_INFO
	.align		4
.L_2699:
        /*0018*/ 	.byte	0x04, 0x17
        /*001a*/ 	.short	(.L_2701 - .L_2700)
.L_2700:
        /*001c*/ 	.word	0x00000000
        /*0020*/ 	.short	0x0003
        /*0022*/ 	.short	0x01b8
        /*0024*/ 	.byte	0x00, 0xf0, 0x21, 0x00


	//----- nvinfo : EIATTR_KPARAM_INFO
	.align		4
.L_2701:
        /*0028*/ 	.byte	0x04, 0x17
        /*002a*/ 	.short	(.L_2703 - .L_2702)
.L_2702:
        /*002c*/ 	.word	0x00000000
        /*0030*/ 	.short	0x0002
        /*0032*/ 	.short	0x01b0
        /*0034*/ 	.byte	0x00, 0xf0, 0x21, 0x00


	//----- nvinfo : EIATTR_KPARAM_INFO
	.align		4
.L_2703:
        /*0038*/ 	.byte	0x04, 0x17
        /*003a*/ 	.short	(.L_2705 - .L_2704)
.L_2704:
        /*003c*/ 	.word	0x00000000
        /*0040*/ 	.short	0x0001
        /*0042*/ 	.short	0x00d8
        /*0044*/ 	.byte	0x00, 0xf0, 0x61, 0x03


	//----- nvinfo : EIATTR_KPARAM_INFO
	.align		4
.L_2705:
        /*0048*/ 	.byte	0x04, 0x17
        /*004a*/ 	.short	(.L_2707 - .L_2706)
.L_2706:
        /*004c*/ 	.word	0x00000000
        /*0050*/ 	.short	0x0000
        /*0052*/ 	.short	0x0000
        /*0054*/ 	.byte	0x00, 0xf0, 0x61, 0x03


	//----- nvinfo : EIATTR_SPARSE_MMA_MASK
	.align		4
.L_2707:
        /*0058*/ 	.byte	0x03, 0x50
        /*005a*/ 	.short	0x0000


	//----- nvinfo : EIATTR_MAXREG_COUNT
	.align		4
        /*005c*/ 	.byte	0x03, 0x1b
        /*005e*/ 	.short	0x00ff


	//----- nvinfo : EIATTR_MERCURY_ISA_VERSION
	.align		4
        /*0060*/ 	.byte	0x03, 0x5f
        /*0062*/ 	.short	0x0101


	//----- nvinfo : EIATTR_VRC_CTA_INIT_COUNT
	.align		4
        /*0064*/ 	.byte	0x02, 0x4a
	.zero		1
	.zero		1


	//----- nvinfo : EIATTR_EXIT_INSTR_OFFSETS
	.align		4
        /*0068*/ 	.byte	0x04, 0x1c
        /*006a*/ 	.short	(.L_2709 - .L_2708)


	//   ....[0]....
.L_2708:
        /*006c*/ 	.word	0x00000090


	//   ....[1]....
        /*0070*/ 	.word	0x00003310


	//   ....[2]....
        /*0074*/ 	.word	0x00003350


	//----- nvinfo : EIATTR_MAX_THREADS
	.align		4
.L_2709:
        /*0078*/ 	.byte	0x04, 0x05
        /*007a*/ 	.short	(.L_2711 - .L_2710)
.L_2710:
        /*007c*/ 	.word	0x00000080
        /*0080*/ 	.word	0x00000001
        /*0084*/ 	.word	0x00000001


	//----- nvinfo : EIATTR_CRS_STACK_SIZE
	.align		4
.L_2711:
        /*0088*/ 	.byte	0x04, 0x1e
        /*008a*/ 	.short	(.L_2713 - .L_2712)
.L_2712:
        /*008c*/ 	.word	0x00000000


	//----- nvinfo : EIATTR_CBANK_PARAM_SIZE
	.align		4
.L_2713:
        /*0090*/ 	.byte	0x03, 0x19
        /*0092*/ 	.short	0x01c4


	//----- nvinfo : EIATTR_PARAM_CBANK
	.align		4
        /*0094*/ 	.byte	0x04, 0x0a
        /*0096*/ 	.short	(.L_2715 - .L_2714)
	.align		4
.L_2714:
        /*0098*/ 	.word	index@(.nv.constant0._ZN2at6native16triu_tril_kernelIN3c107complexIdEEiLb0ELi1ELb0EEEvNS_4cuda6detail10TensorInfoIT_T0_EENS7_IKS8_S9_EEllS9_)
        /*009c*/ 	.short	0x0380
        /*009e*/ 	.short	0x01c4


	//----- nvinfo : EIATTR_SW_WAR
	.align		4
.L_2715:
        /*00a0*/ 	.byte	0x04, 0x36
        /*00a2*/ 	.short	(.L_2717 - .L_2716)
.L_2716:
        /*00a4*/ 	.word	0x00000008
.L_2717:


//--------------------- .nv.info._ZN2at6native16triu_tril_kernelIN3c107complexIdEEiLb0ELi1ELb1EEEvNS_4cuda6detail10TensorInfoIT_T0_EENS7_IKS8_S9_EEllS9_ --------------------------
	.section	.nv.info._ZN2at6native16triu_tril_kernelIN3c107complexIdEEiLb0ELi1ELb1EEEvNS_4cuda6detail10TensorInfoIT_T0_EENS7_IKS8_S9_EEllS9_,"",@"SHT_CUDA_INFO"
	.sectionflags	@""
	.align	4


	//----- nvinfo : EIATTR_CUDA_API_VERSION
	.align		4
        /*0000*/ 	.byte	0x04, 0x37
        /*0002*/ 	.short	(.L_2719 - .L_2718)
.L_2718:
        /*0004*/ 	.word	0x00000082


	//----- nvinfo : EIATTR_KPARAM_INFO
	.align		4
.L_2719:
        /*0008*/ 	.byte	0x04, 0x17
        /*000a*/ 	.short	(.L_2721 - .L_2720)
.L_2720:
        /*000c*/ 	.word	0x00000000
        /*0010*/ 	.short	0x0004
        /*0012*/ 	.short	0x01c0
        /*0014*/ 	.byte	0x00, 0xf0, 0x11, 0x00


	//----- nvinfo : EIATTR_KPARAM_INFO
	.align		4
.L_2721:
        /*0018*/ 	.byte	0x04, 0x17
        /*001a*/ 	.short	(.L_2723 - .L_2722)
.L_2722:
        /*001c*/ 	.word	0x00000000
        /*0020*/ 	.short	0x0003
        /*0022*/ 	.short	0x01b8
        /*0024*/ 	.byte	0x00, 0xf0, 0x21, 0x00


	//----- nvinfo : EIATTR_KPARAM_INFO
	.align		4
.L_2723:
        /*0028*/ 	.byte	0x04, 0x17
        /*002a*/ 	.short	(.L_2725 - .L_2724)
.L_2724:
        /*002c*/ 	.word	0x00000000
        /*0030*/ 	.short	0x0002
        /*0032*/ 	.short	0x01b0
        /*0034*/ 	.byte	0x00, 0xf0, 0x21, 0x00


	//----- nvinfo : EIATTR_KPARAM_INFO
	.align		4
.L_2725:
        /*0038*/ 	.byte	0x04, 0x17
        /*003a*/ 	.short	(.L_2727 - .L_2726)
.L_2726:
        /*003c*/ 	.word	0x00000000
        /*0040*/ 	.short	0x0001
        /*0042*/ 	.short	0x00d8
        /*0044*/ 	.byte	0x00, 0xf0, 0x61, 0x03


	//----- nvinfo : EIATTR_KPARAM_INFO
	.align		4
.L_2727:
        /*0048*/ 	.byte	0x04, 0x17
        /*004a*/ 	.short	(.L_2729 - .L_2728)
.L_2728:
        /*004c*/ 	.word	0x00000000
        /*0050*/ 	.short	0x0000
        /*0052*/ 	.short	0x0000
        /*0054*/ 	.byte	0x00, 0xf0, 0x61, 0x03


	//----- nvinfo : EIATTR_SPARSE_MMA_MASK
	.align		4
.L_2729:
        /*0058*/ 	.byte	0x03, 0x50
        /*005a*/ 	.short	0x0000


	//----- nvinfo : EIATTR_MAXREG_COUNT
	.align		4
        /*005c*/ 	.byte	0x03, 0x1b
        /*005e*/ 	.short	0x00ff


	//----- nvinfo : EIATTR_MERCURY_ISA_VERSION
	.align		4
        /*0060*/ 	.byte	0x03, 0x5f
        /*0062*/ 	.short	0x0101


	//----- nvinfo : EIATTR_VRC_CTA_INIT_COUNT
	.align		4
        /*0064*/ 	.byte	0x02, 0x4a
	.zero		1
	.zero		1


	//----- nvinfo : EIATTR_EXIT_INSTR_OFFSETS
	.align		4
        /*0068*/ 	.byte	0x04, 0x1c
        /*006a*/ 	.short	(.L_2731 - .L_2730)


	//   ....[0]....
.L_2730:
        /*006c*/ 	.word	0x00000090


	//   ....[1]....
        /*0070*/ 	.word	0x00000590


	//   ....[2]....
        /*0074*/ 	.word	0x00003320


	//   ....[3]....
        /*0078*/ 	.word	0x00003370


	//   ....[4]....
        /*007c*/ 	.word	0x000033c0


	//----- nvinfo : EIATTR_MAX_THREADS
	.align		4
.L_2731:
        /*0080*/ 	.byte	0x04, 0x05
        /*0082*/ 	.short	(.L_2733 - .L_2732)
.L_2732:
        /*0084*/ 	.word	0x00000080
        /*0088*/ 	.word	0x00000001
        /*008c*/ 	.word	0x00000001


	//----- nvinfo : EIATTR_CRS_STACK_SIZE
	.align		4
.L_2733:
        /*0090*/ 	.byte	0x04, 0x1e
        /*0092*/ 	.short	(.L_2735 - .L_2734)
.L_2734:
        /*0094*/ 	.word	0x00000000


	//----- nvinfo : EIATTR_CBANK_PARAM_SIZE
	.align		4
.L_2735:
        /*0098*/ 	.byte	0x03, 0x19
        /*009a*/ 	.short	0x01c4


	//----- nvinfo : EIATTR_PARAM_CBANK
	.align		4
        /*009c*/ 	.byte	0x04, 0x0a
        /*009e*/ 	.short	(.L_2737 - .L_2736)
	.align		4
.L_2736:
        /*00a0*/ 	.word	index@(.nv.constant0._ZN2at6native16triu_tril_kernelIN3c107complexIdEEiLb0ELi1ELb1EEEvNS_4cuda6detail10TensorInfoIT_T0_EENS7_IKS8_S9_EEllS9_)
        /*00a4*/ 	.short	0x0380
        /*00a6*/ 	.short	0x01c4


	//----- nvinfo : EIATTR_SW_WAR
	.align		4
.L_2737:
        /*00a8*/ 	.byte	0x04, 0x36
        /*00aa*/ 	.short	(.L_2739 - .L_2738)
.L_2738:
        /*00ac*/ 	.word	0x00000008
.L_2739:


//--------------------- .nv.info._ZN2at6native16triu_tril_kernelIflLb0ELi2ELb0EEEvNS_4cuda6detail10TensorInfoIT_T0_EENS4_IKS5_S6_EEllS6_ --------------------------
	.section	.nv.info._ZN2at6native16triu_tril_kernelIflLb0ELi2ELb0EEEvNS_4cuda6detail10TensorInfoIT_T0_EENS4_IKS5_S6_EEllS6_,"",@"SHT_CUDA_INFO"
	.sectionflags	@""
	.align	4


	//----- nvinfo : EIATTR_CUDA_API_VERSION
	.align		4
        /*0000*/ 	.byte	0x04, 0x37
        /*0002*/ 	.short	(.L_2741 - .L_2740)
.L_2740:
        /*0004*/ 	.word	0x00000082


	//----- nvinfo : EIATTR_KPARAM_INFO
	.align		4
.L_2741:
        /*0008*/ 	.byte	0x04, 0x17
        /*000a*/ 	.short	(.L_2743 - .L_2742)
.L_2742:
        /*000c*/ 	.word	0x00000000
        /*0010*/ 	.short	0x0004
        /*0012*/ 	.short	0x0350
        /*0014*/ 	.byte	0x00, 0xf0, 0x21, 0x00


	//----- nvinfo : EIATTR_KPARAM_INFO
	.align		4
.L_2743:
        /*0018*/ 	.byte	0x04, 0x17
        /*001a*/ 	.short	(.L_2745 - .L_2744)
.L_2744:
        /*001c*/ 	.word	0x00000000
        /*0020*/ 	.short	0x0003
        /*0022*/ 	.short	0x0348
        /*0024*/ 	.byte	0x00, 0xf0, 0x21, 0x00


	//----- nvinfo : EIATTR_KPARAM_INFO
	.align		4
.L_2745:
        /*0028*/ 	.byte	0x04, 0x17
        /*002a*/ 	.short	(.L_2747 - .L_2746)
.L_2746:
        /*002c*/ 	.word	0x00000000
        /*0030*/ 	.short	0x0002
        /*0032*/ 	.short	0x0340
        /*0034*/ 	.byte	0x00, 0xf0, 0x21, 0x00


	//----- nvinfo : EIATTR_KPARAM_INFO
	.align		4
.L_2747:
        /*0038*/ 	.byte	0x04, 0x17
        /*003a*/ 	.short	(.L_2749 - .L_2748)
.L_2748:
        /*003c*/ 	.word	0x00000000
        /*0040*/ 	.short	0x0001
        /*0042*/ 	.short	0x01a0
        /*0044*/ 	.byte	0x00, 0xf0, 0x81, 0x06


	//----- nvinfo : EIATTR_KPARAM_INFO
	.align		4
.L_2749:
        /*0048*/ 	.byte	0x04, 0x17
        /*004a*/ 	.short	(.L_2751 - .L_2750)
.L_2750:
        /*004c*/ 	.word	0x00000000
        /*0050*/ 	.short	0x0000
        /*0052*/ 	.short	0x0000
        /*0054*/ 	.byte	0x00, 0xf0, 0x81, 0x06


	//----- nvinfo : EIATTR_SPARSE_MMA_MASK
	.align		4
.L_2751:
        /*0058*/ 	.byte	0x03, 0x50
        /*005a*/ 	.short	0x0000


	//----- nvinfo : EIATTR_MAXREG_COUNT
	.align		4
        /*005c*/ 	.byte	0x03, 0x1b
        /*005e*/ 	.short	0x00ff


	//----- nvinfo : EIATTR_MERCURY_ISA_VERSION
	.align		4
        /*0060*/ 	.byte	0x03, 0x5f
        /*0062*/ 	.short	0x0101


	//----- nvinfo : EIATTR_VRC_CTA_INIT_COUNT
	.align		4
        /*0064*/ 	.byte	0x02, 0x4a
	.zero		1
	.zero		1


	//----- nvinfo : EIATTR_EXIT_INSTR_OFFSETS
	.align		4
        /*0068*/ 	.byte	0x04, 0x1c
        /*006a*/ 	.short	(.L_2753 - .L_2752)


	//   ....[0]....
.L_2752:
        /*006c*/ 	.word	0x000000b0


	//   ....[1]....
        /*0070*/ 	.word	0x00004730


	//   ....[2]....
        /*0074*/ 	.word	0x000047c0


	//   ....[3]....
        /*0078*/ 	.word	0x00004810


	//----- nvinfo : EIATTR_MAX_THREADS
	.align		4
.L_2753:
        /*007c*/ 	.byte	0x04, 0x05
        /*007e*/ 	.short	(.L_2755 - .L_2754)
.L_2754:
        /*0080*/ 	.word	0x00000080
        /*0084*/ 	.word	0x00000001
        /*0088*/ 	.word	0x00000001


	//----- nvinfo : EIATTR_CRS_STACK_SIZE
	.align		4
.L_2755:
        /*008c*/ 	.byte	0x04, 0x1e
        /*008e*/ 	.short	(.L_2757 - .L_2756)
.L_2756:
        /*0090*/ 	.word	0x00000000


	//----- nvinfo : EIATTR_CBANK_PARAM_SIZE
	.align		4
.L_2757:
        /*0094*/ 	.byte	0x03, 0x19
        /*0096*/ 	.short	0x0358


	//----- nvinfo : EIATTR_PARAM_CBANK
	.align		4
        /*0098*/ 	.byte	0x04, 0x0a
        /*009a*/ 	.short	(.L_2759 - .L_2758)
	.align		4
.L_2758:
        /*009c*/ 	.word	index@(.nv.constant0._ZN2at6native16triu_tril_kernelIflLb0ELi2ELb0EEEvNS_4cuda6detail10TensorInfoIT_T0_EENS4_IKS5_S6_EEllS6_)
        /*00a0*/ 	.short	0x0380
        /*00a2*/ 	.short	0x0358


	//----- nvinfo : EIATTR_SW_WAR
	.align		4
.L_2759:
        /*00a4*/ 	.byte	0x04, 0x36
        /*00a6*/ 	.short	(.L_2761 - .L_2760)
.L_2760:
        /*00a8*/ 	.word	0x00000008
.L_2761:


//--------------------- .nv.info._ZN2at6native16triu_tril_kernelIflLb0ELi2ELb1EEEvNS_4cuda6detail10TensorInfoIT_T0_EENS4_IKS5_S6_EEllS6_ --------------------------
	.section	.nv.info._ZN2at6native16triu_tril_kernelIflLb0ELi2ELb1EEEvNS_4cuda6detail10TensorInfoIT_T0_EENS4_IKS5_S6_EEllS6_,"",@"SHT_CUDA_INFO"
	.sectionflags	@""
	.align	4


	//----- nvinfo : EIATTR_CUDA_API_VERSION
	.align		4
        /*0000*/ 	.byte	0x04, 0x37
        /*0002*/ 	.short	(.L_2763 - .L_2762)
.L_2762:
        /*0004*/ 	.word	0x00000082


	//----- nvinfo : EIATTR_KPARAM_INFO
	.align		4
.L_2763:
        /*0008*/ 	.byte	0x04, 0x17
        /*000a*/ 	.short	(.L_2765 - .L_2764)
.L_2764:
        /*000c*/ 	.word	0x00000000
        /*0010*/ 	.short	0x0004
        /*0012*/ 	.short	0x0350
        /*0014*/ 	.byte	0x00, 0xf0, 0x21, 0x00


	//----- nvinfo : EIATTR_KPARAM_INFO
	.align		4
.L_2765:
        /*0018*/ 	.byte	0x04, 0x17
        /*001a*/ 	.short	(.L_2767 - .L_2766)
.L_2766:
        /*001c*/ 	.word	0x00000000
        /*0020*/ 	.short	0x0003
        /*0022*/ 	.short	0x0348
        /*0024*/ 	.byte	0x00, 0xf0, 0x21, 0x00


	//----- nvinfo : EIATTR_KPARAM_INFO
	.align		4
.L_2767:
        /*0028*/ 	.byte	0x04, 0x17
        /*002a*/ 	.short	(.L_2769 - .L_2768)
.L_2768:
        /*002c*/ 	.word	0x00000000
        /*0030*/ 	.short	0x0002
        /*0032*/ 	.short	0x0340
        /*0034*/ 	.byte	0x00, 0xf0, 0x21, 0x00


	//----- nvinfo : EIATTR_KPARAM_INFO
	.align		4
.L_2769:
        /*0038*/ 	.byte	0x04, 0x17
        /*003a*/ 	.short	(.L_2771 - .L_2770)
.L_2770:
        /*003c*/ 	.word	0x00000000
        /*0040*/ 	.short	0x0001
        /*0042*/ 	.short	0x01a0
        /*0044*/ 	.byte	0x00, 0xf0, 0x81, 0x06


	//----- nvinfo : EIATTR_KPARAM_INFO
	.align		4
.L_2771:
        /*0048*/ 	.byte	0x04, 0x17
        /*004a*/ 	.short	(.L_2773 - .L_2772)
.L_2772:
        /*004c*/ 	.word	0x00000000
        /*0050*/ 	.short	0x0000
        /*0052*/ 	.short	0x0000
        /*0054*/ 	.byte	0x00, 0xf0, 0x81, 0x06


	//----- nvinfo : EIATTR_SPARSE_MMA_MASK
	.align		4
.L_2773:
        /*0058*/ 	.byte	0x03, 0x50
        /*005a*/ 	.short	0x0000


	//----- nvinfo : EIATTR_MAXREG_COUNT
	.align		4
        /*005c*/ 	.byte	0x03, 0x1b
        /*005e*/ 	.short	0x00ff


	//----- nvinfo : EIATTR_MERCURY_ISA_VERSION
	.align		4
        /*0060*/ 	.byte	0x03, 0x5f
        /*0062*/ 	.short	0x0101


	//----- nvinfo : EIATTR_VRC_CTA_INIT_COUNT
	.align		4
        /*0064*/ 	.byte	0x02, 0x4a
	.zero		1
	.zero		1


	//----- nvinfo : EIATTR_EXIT_INSTR_OFFSETS
	.align		4
        /*0068*/ 	.byte	0x04, 0x1c
        /*006a*/ 	.short	(.L_2775 - .L_2774)


	//   ....[0]....
.L_2774:
        /*006c*/ 	.word	0x000000b0


	//   ....[1]....
        /*0070*/ 	.word	0x00000640


	//   ....[2]....
        /*0074*/ 	.word	0x00003e20


	//   ....[3]....
        /*0078*/ 	.word	0x00003f50


	//   ....[4]....
        /*007c*/ 	.word	0x00003fd0


	//----- nvinfo : EIATTR_MAX_THREADS
	.align		4
.L_2775:
        /*0080*/ 	.byte	0x04, 0x05
        /*0082*/ 	.short	(.L_2777 - .L_2776)
.L_2776:
        /*0084*/ 	.word	0x00000080
        /*0088*/ 	.word	0x00000001
        /*008c*/ 	.word	0x00000001


	//----- nvinfo : EIATTR_CRS_STACK_SIZE
	.align		4
.L_2777:
        /*0090*/ 	.byte	0x04, 0x1e
        /*0092*/ 	.short	(.L_2779 - .L_2778)
.L_2778:
        /*0094*/ 	.word	0x00000000


	//----- nvinfo : EIATTR_CBANK_PARAM_SIZE
	.align		4
.L_2779:
        /*0098*/ 	.byte	0x03, 0x19
        /*009a*/ 	.short	0x0358


	//----- nvinfo : EIATTR_PARAM_CBANK
	.align		4
        /*009c*/ 	.byte	0x04, 0x0a
        /*009e*/ 	.short	(.L_2781 - .L_2780)
	.align		4
.L_2780:
        /*00a0*/ 	.word	index@(.nv.constant0._ZN2at6native16triu_tril_kernelIflLb0ELi2ELb1EEEvNS_4cuda6detail10TensorInfoIT_T0_EENS4_IKS5_S6_EEllS6_)
        /*00a4*/ 	.short	0x0380
        /*00a6*/ 	.short	0x0358


	//----- nvinfo : EIATTR_SW_WAR
	.align		4
.L_2781:
        /*00a8*/ 	.byte	0x04, 0x36
        /*00aa*/ 	.short	(.L_2783 - .L_2782)
.L_2782:
        /*00ac*/ 	.word	0x00000008
.L_2783:


//--------------------- .nv.info._ZN2at6native16triu_tril_kernelIfiLb0ELi2ELb0EEEvNS_4cuda6detail10TensorInfoIT_T0_EENS4_IKS5_S6_EEllS6_ --------------------------
	.section	.nv.info._ZN2at6native16triu_tril_kernelIfiLb0ELi2ELb0EEEvNS_4cuda6detail10TensorInfoIT_T0_EENS4_IKS5_S6_EEllS6_,"",@"SHT_CUDA_INFO"
	.sectionflags	@""
	.align	4


	//----- nvinfo : EIATTR_CUDA_API_VERSION
	.align		4
        /*0000*/ 	.byte	0x04, 0x37
        /*0002*/ 	.short	(.L_2785 - .L_2784)
.L_2784:
        /*0004*/ 	.word	0x00000082


	//----- nvinfo : EIATTR_KPARAM_INFO
	.align		4
.L_2785:
        /*0008*/ 	.byte	0x04, 0x17
        /*000a*/ 	.short	(.L_2787 - .L_2786)
.L_2786:
        /*000c*/ 	.word	0x00000000
        /*0010*/ 	.short	0x0004
        /*0012*/ 	.short	0x01c0
        /*0014*/ 	.byte	0x00, 0xf0, 0x11, 0x00


	//----- nvinfo : EIATTR_KPARAM_INFO
	.align		4
.L_2787:
        /*0018*/ 	.byte	0x04, 0x17
        /*001a*/ 	.short	(.L_2789 - .L_2788)
.L_2788:
        /*001c*/ 	.word	0x00000000
        /*0020*/ 	.short	0x0003
        /*0022*/ 	.short	0x01b8
        /*0024*/ 	.byte	0x00, 0xf0, 0x21, 0x00


	//----- nvinfo : EIATTR_KPARAM_INFO
	.align		4
.L_2789:
        /*0028*/ 	.byte	0x04, 0x17
        /*002a*/ 	.short	(.L_2791 - .L_2790)
.L_2790:
        /*002c*/ 	.word	0x00000000
        /*0030*/ 	.short	0x0002
        /*0032*/ 	.short	0x01b0
        /*0034*/ 	.byte	0x00, 0xf0, 0x21, 0x00


	//----- nvinfo : EIATTR_KPARAM_INFO
	.align		4
.L_2791:
        /*0038*/ 	.byte	0x04, 0x17
        /*003a*/ 	.short	(.L_2793 - .L_2792)
.L_2792:
        /*003c*/ 	.word	0x00000000
        /*0040*/ 	.short	0x0001
        /*0042*/ 	.short	0x00d8
        /*0044*/ 	.byte	0x00, 0xf0, 0x61, 0x03


	//----- nvinfo : EIATTR_KPARAM_INFO
	.align		4
.L_2793:
        /*0048*/ 	.byte	0x04, 0x17
        /*004a*/ 	.short	(.L_2795 - .L_2794)
.L_2794:
        /*004c*/ 	.word	0x00000000
        /*0050*/ 	.short	0x0000
        /*0052*/ 	.short	0x0000
        /*0054*/ 	.byte	0x00, 0xf0, 0x61, 0x03


	//----- nvinfo : EIATTR_SPARSE_MMA_MASK
	.align		4
.L_2795:
        /*0058*/ 	.byte	0x03, 0x50
        /*005a*/ 	.short	0x0000


	//----- nvinfo : EIATTR_MAXREG_COUNT
	.align		4
        /*005c*/ 	.byte	0x03, 0x1b
        /*005e*/ 	.short	0x00ff


	//----- nvinfo : EIATTR_MERCURY_ISA_VERSION
	.align		4
        /*0060*/ 	.byte	0x03, 0x5f
        /*0062*/ 	.short	0x0101


	//----- nvinfo : EIATTR_VRC_CTA_INIT_COUNT
	.align		4
        /*0064*/ 	.byte	0x02, 0x4a
	.zero		1
	.zero		1


	//----- nvinfo : EIATTR_EXIT_INSTR_OFFSETS
	.align		4
        /*0068*/ 	.byte	0x04, 0x1c
        /*006a*/ 	.short	(.L_2797 - .L_2796)


	//   ....[0]....
.L_2796:
        /*006c*/ 	.word	0x000000b0


	//   ....[1]....
        /*0070*/ 	.word	0x00003550


	//   ....[2]....
        /*0074*/ 	.word	0x000035a0


	//   ....[3]....
        /*0078*/ 	.word	0x000035e0


	//----- nvinfo : EIATTR_MAX_THREADS
	.align		4
.L_2797:
        /*007c*/ 	.byte	0x04, 0x05
        /*007e*/ 	.short	(.L_2799 - .L_2798)
.L_2798:
        /*0080*/ 	.word	0x00000080
        /*0084*/ 	.word	0x00000001
        /*0088*/ 	.word	0x00000001


	//----- nvinfo : EIATTR_CRS_STACK_SIZE
	.align		4
.L_2799:
        /*008c*/ 	.byte	0x04, 0x1e
        /*008e*/ 	.short	(.L_2801 - .L_2800)
.L_2800:
        /*0090*/ 	.word	0x00000000


	//----- nvinfo : EIATTR_CBANK_PARAM_SIZE
	.align		4
.L_2801:
        /*0094*/ 	.byte	0x03, 0x19
        /*0096*/ 	.short	0x01c4


	//----- nvinfo : EIATTR_PARAM_CBANK
	.align		4
        /*0098*/ 	.byte	0x04, 0x0a
        /*009a*/ 	.short	(.L_2803 - .L_2802)
	.align		4
.L_2802:
        /*009c*/ 	.word	index@(.nv.constant0._ZN2at6native16triu_tril_kernelIfiLb0ELi2ELb0EEEvNS_4cuda6detail10TensorInfoIT_T0_EENS4_IKS5_S6_EEllS6_)
        /*00a0*/ 	.short	0x0380
        /*00a2*/ 	.short	0x01c4


	//----- nvinfo : EIATTR_SW_WAR
	.align		4
.L_2803:
        /*00a4*/ 	.byte	0x04, 0x36
        /*00a6*/ 	.short	(.L_2805 - .L_2804)
.L_2804:
        /*00a8*/ 	.word	0x00000008
.L_2805:


//--------------------- .nv.info._ZN2at6native16triu_tril_kernelIfiLb0ELi2ELb1EEEvNS_4cuda6detail10TensorInfoIT_T0_EENS4_IKS5_S6_EEllS6_ --------------------------
	.section	.nv.info._ZN2at6native16triu_tril_kernelIfiLb0ELi2ELb1EEEvNS_4cuda6detail10TensorInfoIT_T0_EENS4_IKS5_S6_EEllS6_,"",@"SHT_CUDA_INFO"
	.sectionflags	@""
	.align	4


	//----- nvinfo : EIATTR_CUDA_API_VERSION
	.align		4
        /*0000*/ 	.byte	0x04, 0x37
        /*0002*/ 	.short	(.L_2807 - .L_2806)
.L_2806:
        /*0004*/ 	.word	0x00000082


	//----- nvinfo : EIATTR_KPARAM_INFO
	.align		4
.L_2807:
        /*0008*/ 	.byte	0x04, 0x17
        /*000a*/ 	.short	(.L_2809 - .L_2808)
.L_2808:
        /*000c*/ 	.word	0x00000000
        /*0010*/ 	.short	0x0004
        /*0012*/ 	.short	0x01c0
        /*0014*/ 	.byte	0x00, 0xf0, 0x11, 0x00


	//----- nvinfo : EIATTR_KPARAM_INFO
	.align		4
.L_2809:
        /*0018*/ 	.byte	0x04, 0x17
        /*001a*/ 	.short	(.L_2811 - .L_2810)
.L_2810:
        /*001c*/ 	.word	0x00000000
        /*0020*/ 	.short	0x0003
        /*0022*/ 	.short	0x01b8
        /*0024*/ 	.byte	0x00, 0xf0, 0x21, 0x00


	//----- nvinfo : EIATTR_KPARAM_INFO
	.align		4
.L_2811:
        /*0028*/ 	.byte	0x04, 0x17
        /*002a*/ 	.short	(.L_2813 - .L_2812)
.L_2812:
        /*002c*/ 	.word	0x00000000
        /*0030*/ 	.short	0x0002
        /*0032*/ 	.short	0x01b0
        /*0034*/ 	.byte	0x00, 0xf0, 0x21, 0x00


	//----- nvinfo : EIATTR_KPARAM_INFO
	.align		4
.L_2813:
        /*0038*/ 	.byte	0x04, 0x17
        /*003a*/ 	.short	(.L_2815 - .L_2814)
.L_2814:
        /*003c*/ 	.word	0x00000000
        /*0040*/ 	.short	0x0001
        /*0042*/ 	.short	0x00d8
        /*0044*/ 	.byte	0x00, 0xf0, 0x61, 0x03


	//----- nvinfo : EIATTR_KPARAM_INFO
	.align		4
.L_2815:
        /*0048*/ 	.byte	0x04, 0x17
        /*004a*/ 	.short	(.L_2817 - .L_2816)
.L_2816:
        /*004c*/ 	.word	0x00000000
        /*0050*/ 	.short	0x0000
        /*0052*/ 	.short	0x0000
        /*0054*/ 	.byte	0x00, 0xf0, 0x61, 0x03


	//----- nvinfo : EIATTR_SPARSE_MMA_MASK
	.align		4
.L_2817:
        /*0058*/ 	.byte	0x03, 0x50
        /*005a*/ 	.short	0x0000


	//----- nvinfo : EIATTR_MAXREG_COUNT
	.align		4
        /*005c*/ 	.byte	0x03, 0x1b
        /*005e*/ 	.short	0x00ff


	//----- nvinfo : EIATTR_MERCURY_ISA_VERSION
	.align		4
        /*0060*/ 	.byte	0x03, 0x5f
        /*0062*/ 	.short	0x0101


	//----- nvinfo : EIATTR_VRC_CTA_INIT_COUNT
	.align		4
        /*0064*/ 	.byte	0x02, 0x4a
	.zero		1
	.zero		1


	//----- nvinfo : EIATTR_EXIT_INSTR_OFFSETS
	.align		4
        /*0068*/ 	.byte	0x04, 0x1c
        /*006a*/ 	.short	(.L_2819 - .L_2818)


	//   ....[0]....
.L_2818:
        /*006c*/ 	.word	0x000000b0


	//   ....[1]....
        /*0070*/ 	.word	0x000005a0


	//   ....[2]....
        /*0074*/ 	.word	0x00003360


	//   ....[3]....
        /*0078*/ 	.word	0x00003410


	//   ....[4]....
        /*007c*/ 	.word	0x00003460


	//   ....[5]....
        /*0080*/ 	.word	0x000034c0


	//----- nvinfo : EIATTR_MAX_THREADS
	.align		4
.L_2819:
        /*0084*/ 	.byte	0x04, 0x05
        /*0086*/ 	.short	(.L_2821 - .L_2820)
.L_2820:
        /*0088*/ 	.word	0x00000080
        /*008c*/ 	.word	0x00000001
        /*0090*/ 	.word	0x00000001


	//----- nvinfo : EIATTR_CRS_STACK_SIZE
	.align		4
.L_2821:
        /*0094*/ 	.byte	0x04, 0x1e
        /*0096*/ 	.short	(.L_2823 - .L_2822)
.L_2822:
        /*0098*/ 	.word	0x00000000


	//----- nvinfo : EIATTR_CBANK_PARAM_SIZE
	.align		4
.L_2823:
        /*009c*/ 	.byte	0x03, 0x19
        /*009e*/ 	.short	0x01c4


	//----- nvinfo : EIATTR_PARAM_CBANK
	.align		4
        /*00a0*/ 	.byte	0x04, 0x0a
        /*00a2*/ 	.short	(.L_2825 - .L_2824)
	.align		4
.L_2824:
        /*00a4*/ 	.word	index@(.nv.constant0._ZN2at6native16triu_tril_kernelIfiLb0ELi2ELb1EEEvNS_4cuda6detail10TensorInfoIT_T0_EENS4_IKS5_S6_EEllS6_)
        /*00a8*/ 	.short	0x0380
        /*00aa*/ 	.short	0x01c4


	//----- nvinfo : EIATTR_SW_WAR
	.align		4
.L_2825:
        /*00ac*/ 	.byte	0x04, 0x36
        /*00ae*/ 	.short	(.L_2827 - .L_2826)
.L_2826:
        /*00b0*/ 	.word	0x00000008
.L_2827:


//--------------------- .nv.info._ZN2at6native16triu_tril_kernelIdlLb0ELi1ELb0EEEvNS_4cuda6detail10TensorInfoIT_T0_EENS4_IKS5_S6_EEllS6_ --------------------------
	.section	.nv.info._ZN2at6native16triu_tril_kernelIdlLb0ELi1ELb0EEEvNS_4cuda6detail10TensorInfoIT_T0_EENS4_IKS5_S6_EEllS6_,"",@"SHT_CUDA_INFO"
	.sectionflags	@""
	.align	4


	//----- nvinfo : EIATTR_CUDA_API_VERSION
	.align		4
        /*0000*/ 	.byte	0x04, 0x37
        /*0002*/ 	.short	(.L_2829 - .L_2828)
.L_2828:
        /*0004*/ 	.word	0x00000082


	//----- nvinfo : EIATTR_KPARAM_INFO
	.align		4
.L_2829:
        /*0008*/ 	.byte	0x04, 0x17
        /*000a*/ 	.short	(.L_2831 - .L_2830)
.L_2830:
        /*000c*/ 	.word	0x00000000
        /*0010*/ 	.short	0x0004
        /*0012*/ 	.short	0x0350
        /*0014*/ 	.byte	0x00, 0xf0, 0x21, 0x00


	//----- nvinfo : EIATTR_KPARAM_INFO
	.align		4
.L_2831:
        /*0018*/ 	.byte	0x04, 0x17
        /*001a*/ 	.short	(.L_2833 - .L_2832)
.L_2832:
        /*001c*/ 	.word	0x00000000
        /*0020*/ 	.short	0x0003
        /*0022*/ 	.short	0x0348
        /*0024*/ 	.byte	0x00, 0xf0, 0x21, 0x00


	//----- nvinfo : EIATTR_KPARAM_INFO
	.align		4
.L_2833:
        /*0028*/ 	.byte	0x04, 0x17
        /*002a*/ 	.short	(.L_2835 - .L_2834)
.L_2834:
        /*002c*/ 	.word	0x00000000
        /*0030*/ 	.short	0x0002
        /*0032*/ 	.short	0x0340
        /*0034*/ 	.byte	0x00, 0xf0, 0x21, 0x00


	//----- nvinfo : EIATTR_KPARAM_INFO
	.align		4
.L_2835:
        /*0038*/ 	.byte	0x04, 0x17
        /*003a*/ 	.short	(.L_2837 - .L_2836)
.L_2836:
        /*003c*/ 	.word	0x00000000
        /*0040*/ 	.short	0x0001
        /*0042*/ 	.short	0x01a0
        /*0044*/ 	.byte	0x00, 0xf0, 0x81, 0x06


	//----- nvinfo : EIATTR_KPARAM_INFO
	.align		4
.L_2837:
        /*0048*/ 	.byte	0x04, 0x17
        /*004a*/ 	.short	(.L_2839 - .L_2838)
.L_2838:
        /*004c*/ 	.word	0x00000000
        /*0050*/ 	.short	0x0000
        /*0052*/ 	.short	0x0000
        /*0054*/ 	.byte	0x00, 0xf0, 0x81, 0x06


	//----- nvinfo : EIATTR_SPARSE_MMA_MASK
	.align		4
.L_2839:
        /*0058*/ 	.byte	0x03, 0x50
        /*005a*/ 	.short	0x0000


	//----- nvinfo : EIATTR_MAXREG_COUNT
	.align		4
        /*005c*/ 	.byte	0x03, 0x1b
        /*005e*/ 	.short	0x00ff


	//----- nvinfo : EIATTR_MERCURY_ISA_VERSION
	.align		4
        /*0060*/ 	.byte	0x03, 0x5f
        /*0062*/ 	.short	0x0101


	//----- nvinfo : EIATTR_VRC_CTA_INIT_COUNT
	.align		4
        /*0064*/ 	.byte	0x02, 0x4a
	.zero		1
	.zero		1


	//----- nvinfo : EIATTR_EXIT_INSTR_OFFSETS
	.align		4
        /*0068*/ 	.byte	0x04, 0x1c
        /*006a*/ 	.short	(.L_2841 - .L_2840)


	//   ....[0]....
.L_2840:
        /*006c*/ 	.word	0x00000090


	//   ....[1]....
        /*0070*/ 	.word	0x00004340


	//   ....[2]....
        /*0074*/ 	.word	0x00004390


	//----- nvinfo : EIATTR_MAX_THREADS
	.align		4
.L_2841:
        /*0078*/ 	.byte	0x04, 0x05
        /*007a*/ 	.short	(.L_2843 - .L_2842)
.L_2842:
        /*007c*/ 	.word	0x00000080
        /*0080*/ 	.word	0x00000001
        /*0084*/ 	.word	0x00000001


	//----- nvinfo : EIATTR_CRS_STACK_SIZE
	.align		4
.L_2843:
        /*0088*/ 	.byte	0x04, 0x1e
        /*008a*/ 	.short	(.L_2845 - .L_2844)
.L_2844:
        /*008c*/ 	.word	0x00000000


	//----- nvinfo : EIATTR_CBANK_PARAM_SIZE
	.align		4
.L_2845:
        /*0090*/ 	.byte	0x03, 0x19
        /*0092*/ 	.short	0x0358


	//----- nvinfo : EIATTR_PARAM_CBANK
	.align		4
        /*0094*/ 	.byte	0x04, 0x0a
        /*0096*/ 	.short	(.L_2847 - .L_2846)
	.align		4
.L_2846:
        /*0098*/ 	.word	index@(.nv.constant0._ZN2at6native16triu_tril_kernelIdlLb0ELi1ELb0EEEvNS_4cuda6detail10TensorInfoIT_T0_EENS4_IKS5_S6_EEllS6_)
        /*009c*/ 	.short	0x0380
        /*009e*/ 	.short	0x0358


	//----- nvinfo : EIATTR_SW_WAR
	.align		4
.L_2847:
        /*00a0*/ 	.byte	0x04, 0x36
        /*00a2*/ 	.short	(.L_2849 - .L_2848)
.L_2848:
        /*00a4*/ 	.word	0x00000008
.L_2849:


//--------------------- .nv.info._ZN2at6native16triu_tril_kernelIdlLb0ELi1ELb1EEEvNS_4cuda6detail10TensorInfoIT_T0_EENS4_IKS5_S6_EEllS6_ --------------------------
	.section	.nv.info._ZN2at6native16triu_tril_kernelIdlLb0ELi1ELb1EEEvNS_4cuda6detail10TensorInfoIT_T0_EENS4_IKS5_S6_EEllS6_,"",@"SHT_CUDA_INFO"
	.sectionflags	@""
	.align	4


	//----- nvinfo : EIATTR_CUDA_API_VERSION
	.align		4
        /*0000*/ 	.byte	0x04, 0x37
        /*0002*/ 	.short	(.L_2851 - .L_2850)
.L_2850:
        /*0004*/ 	.word	0x00000082


	//----- nvinfo : EIATTR_KPARAM_INFO
	.align		4
.L_2851:
        /*0008*/ 	.byte	0x04, 0x17
        /*000a*/ 	.short	(.L_2853 - .L_2852)
.L_2852:
        /*000c*/ 	.word	0x00000000
        /*0010*/ 	.short	0x0004
        /*0012*/ 	.short	0x0350
        /*0014*/ 	.byte	0x00, 0xf0, 0x21, 0x00


	//----- nvinfo : EIATTR_KPARAM_INFO
	.align		4
.L_2853:
        /*0018*/ 	.byte	0x04, 0x17
        /*001a*/ 	.short	(.L_2855 - .L_2854)
.L_2854:
        /*001c*/ 	.word	0x00000000
        /*0020*/ 	.short	0x0003
        /*0022*/ 	.short	0x0348
        /*0024*/ 	.byte	0x00, 0xf0, 0x21, 0x00


	//----- nvinfo : EIATTR_KPARAM_INFO
	.align		4
.L_2855:
        /*0028*/ 	.byte	0x04, 0x17
        /*002a*/ 	.short	(.L_2857 - .L_2856)
.L_2856:
        /*002c*/ 	.word	0x00000000
        /*0030*/ 	.short	0x0002
        /*0032*/ 	.short	0x0340
        /*0034*/ 	.byte	0x00, 0xf0, 0x21, 0x00


	//----- nvinfo : EIATTR_KPARAM_INFO
	.align		4
.L_2857:
        /*0038*/ 	.byte	0x04, 0x17
        /*003a*/ 	.short	(.L_2859 - .L_2858)
.L_2858:
        /*003c*/ 	.word	0x00000000
        /*0040*/ 	.short	0x0001
        /*0042*/ 	.short	0x01a0
        /*0044*/ 	.byte	0x00, 0xf0, 0x81, 0x06


	//----- nvinfo : EIATTR_KPARAM_INFO
	.align		4
.L_2859:
        /*0048*/ 	.byte	0x04, 0x17
        /*004a*/ 	.short	(.L_2861 - .L_2860)
.L_2860:
        /*004c*/ 	.word	0x00000000
        /*0050*/ 	.short	0x0000
        /*0052*/ 	.short	0x0000
        /*0054*/ 	.byte	0x00, 0xf0, 0x81, 0x06


	//----- nvinfo : EIATTR_SPARSE_MMA_MASK
	.align		4
.L_2861:
        /*0058*/ 	.byte	0x03, 0x50
        /*005a*/ 	.short	0x0000


	//----- nvinfo : EIATTR_MAXREG_COUNT
	.align		4
        /*005c*/ 	.byte	0x03, 0x1b
        /*005e*/ 	.short	0x00ff


	//----- nvinfo : EIATTR_MERCURY_ISA_VERSION
	.align		4
        /*0060*/ 	.byte	0x03, 0x5f
        /*0062*/ 	.short	0x0101


	//----- nvinfo : EIATTR_VRC_CTA_INIT_COUNT
	.align		4
        /*0064*/ 	.byte	0x02, 0x4a
	.zero		1
	.zero		1


	//----- nvinfo : EIATTR_EXIT_INSTR_OFFSETS
	.align		4
        /*0068*/ 	.byte	0x04, 0x1c
        /*006a*/ 	.short	(.L_2863 - .L_2862)


	//   ....[0]....
.L_2862:
        /*006c*/ 	.word	0x00000090


	//   ....[1]....
        /*0070*/ 	.word	0x00000620


	//   ....[2]....
        /*0074*/ 	.word	0x00003e40


	//   ....[3]....
        /*0078*/ 	.word	0x00003ea0


	//----- nvinfo : EIATTR_MAX_THREADS
	.align		4
.L_2863:
        /*007c*/ 	.byte	0x04, 0x05
        /*007e*/ 	.short	(.L_2865 - .L_2864)
.L_2864:
        /*0080*/ 	.word	0x00000080
        /*0084*/ 	.word	0x00000001
        /*0088*/ 	.word	0x00000001


	//----- nvinfo : EIATTR_CRS_STACK_SIZE
	.align		4
.L_2865:
        /*008c*/ 	.byte	0x04, 0x1e
        /*008e*/ 	.short	(.L_2867 - .L_2866)
.L_2866:
        /*0090*/ 	.word	0x00000000


	//----- nvinfo : EIATTR_CBANK_PARAM_SIZE
	.align		4
.L_2867:
        /*0094*/ 	.byte	0x03, 0x19
        /*0096*/ 	.short	0x0358


	//----- nvinfo : EIATTR_PARAM_CBANK
	.align		4
        /*0098*/ 	.byte	0x04, 0x0a
        /*009a*/ 	.short	(.L_2869 - .L_2868)
	.align		4
.L_2868:
        /*009c*/ 	.word	index@(.nv.constant0._ZN2at6native16triu_tril_kernelIdlLb0ELi1ELb1EEEvNS_4cuda6detail10TensorInfoIT_T0_EENS4_IKS5_S6_EEllS6_)
        /*00a0*/ 	.short	0x0380
        /*00a2*/ 	.short	0x0358


	//----- nvinfo : EIATTR_SW_WAR
	.align		4
.L_2869:
        /*00a4*/ 	.byte	0x04, 0x36
        /*00a6*/ 	.short	(.L_2871 - .L_2870)
.L_2870:
        /*00a8*/ 	.word	0x00000008
.L_2871:


//--------------------- .nv.info._ZN2at6native16triu_tril_kernelIdiLb0ELi1ELb0EEEvNS_4cuda6detail10TensorInfoIT_T0_EENS4_IKS5_S6_EEllS6_ --------------------------
	.section	.nv.info._ZN2at6native16triu_tril_kernelIdiLb0ELi1ELb0EEEvNS_4cuda6detail10TensorInfoIT_T0_EENS4_IKS5_S6_EEllS6_,"",@"SHT_CUDA_INFO"
	.sectionflags	@""
	.align	4


	//----- nvinfo : EIATTR_CUDA_API_VERSION
	.align		4
        /*0000*/ 	.byte	0x04, 0x37
        /*0002*/ 	.short	(.L_2873 - .L_2872)
.L_2872:
        /*0004*/ 	.word	0x00000082


	//----- nvinfo : EIATTR_KPARAM_INFO
	.align		4
.L_2873:
        /*0008*/ 	.byte	0x04, 0x17
        /*000a*/ 	.short	(.L_2875 - .L_2874)
.L_2874:
        /*000c*/ 	.word	0x00000000
        /*0010*/ 	.short	0x0004
        /*0012*/ 	.short	0x01c0
        /*0014*/ 	.byte	0x00, 0xf0, 0x11, 0x00


	//----- nvinfo : EIATTR_KPARAM_INFO
	.align		4
.L_2875:
        /*0018*/ 	.byte	0x04, 0x17
        /*001a*/ 	.short	(.L_2877 - .L_2876)
.L_2876:
        /*001c*/ 	.word	0x00000000
        /*0020*/ 	.short	0x0003
        /*0022*/ 	.short	0x01b8
        /*0024*/ 	.byte	0x00, 0xf0, 0x21, 0x00


	//----- nvinfo : EIATTR_KPARAM_INFO
	.align		4
.L_2877:
        /*0028*/ 	.byte	0x04, 0x17
        /*002a*/ 	.short	(.L_2879 - .L_2878)
.L_2878:
        /*002c*/ 	.word	0x00000000
        /*0030*/ 	.short	0x0002
        /*0032*/ 	.short	0x01b0
        /*0034*/ 	.byte	0x00, 0xf0, 0x21, 0x00


	//----- nvinfo : EIATTR_KPARAM_INFO
	.align		4
.L_2879:
        /*0038*/ 	.byte	0x04, 0x17
        /*003a*/ 	.short	(.L_2881 - .L_2880)
.L_2880:
        /*003c*/ 	.word	0x00000000
        /*0040*/ 	.short	0x0001
        /*0042*/ 	.short	0x00d8
        /*0044*/ 	.byte	0x00, 0xf0, 0x61, 0x03


	//----- nvinfo : EIATTR_KPARAM_INFO
	.align		4
.L_2881:
        /*0048*/ 	.byte	0x04, 0x17
        /*004a*/ 	.short	(.L_2883 - .L_2882)
.L_2882:
        /*004c*/ 	.word	0x00000000
        /*0050*/ 	.short	0x0000
        /*0052*/ 	.short	0x0000
        /*0054*/ 	.byte	0x00, 0xf0, 0x61, 0x03


	//----- nvinfo : EIATTR_SPARSE_MMA_MASK
	.align		4
.L_2883:
        /*0058*/ 	.byte	0x03, 0x50
        /*005a*/ 	.short	0x0000


	//----- nvinfo : EIATTR_MAXREG_COUNT
	.align		4
        /*005c*/ 	.byte	0x03, 0x1b
        /*005e*/ 	.short	0x00ff


	//----- nvinfo : EIATTR_MERCURY_ISA_VERSION
	.align		4
        /*0060*/ 	.byte	0x03, 0x5f
        /*0062*/ 	.short	0x0101


	//----- nvinfo : EIATTR_VRC_CTA_INIT_COUNT
	.align		4
        /*0064*/ 	.byte	0x02, 0x4a
	.zero		1
	.zero		1


	//----- nvinfo : EIATTR_EXIT_INSTR_OFFSETS
	.align		4
        /*0068*/ 	.byte	0x04, 0x1c
        /*006a*/ 	.short	(.L_2885 - .L_2884)


	//   ....[0]....
.L_2884:
        /*006c*/ 	.word	0x00000090


	//   ....[1]....
        /*0070*/ 	.word	0x00003300


	//   ....[2]....
        /*0074*/ 	.word	0x00003340


	//----- nvinfo : EIATTR_MAX_THREADS
	.align		4
.L_2885:
        /*0078*/ 	.byte	0x04, 0x05
        /*007a*/ 	.short	(.L_2887 - .L_2886)
.L_2886:
        /*007c*/ 	.word	0x00000080
        /*0080*/ 	.word	0x00000001
        /*0084*/ 	.word	0x00000001


	//----- nvinfo : EIATTR_CRS_STACK_SIZE
	.align		4
.L_2887:
        /*0088*/ 	.byte	0x04, 0x1e
        /*008a*/ 	.short	(.L_2889 - .L_2888)
.L_2888:
        /*008c*/ 	.word	0x00000000


	//----- nvinfo : EIATTR_CBANK_PARAM_SIZE
	.align		4
.L_2889:
        /*0090*/ 	.byte	0x03, 0x19
        /*0092*/ 	.short	0x01c4


	//----- nvinfo : EIATTR_PARAM_CBANK
	.align		4
        /*0094*/ 	.byte	0x04, 0x0a
        /*0096*/ 	.short	(.L_2891 - .L_2890)
	.align		4
.L_2890:
        /*0098*/ 	.word	index@(.nv.constant0._ZN2at6native16triu_tril_kernelIdiLb0ELi1ELb0EEEvNS_4cuda6detail10TensorInfoIT_T0_EENS4_IKS5_S6_EEllS6_)
        /*009c*/ 	.short	0x0380
        /*009e*/ 	.short	0x01c4


	//----- nvinfo : EIATTR_SW_WAR
	.align		4
.L_2891:
        /*00a0*/ 	.byte	0x04, 0x36
        /*00a2*/ 	.short	(.L_2893 - .L_2892)
.L_2892:
        /*00a4*/ 	.word	0x00000008
.L_2893:


//--------------------- .nv.info._ZN2at6native16triu_tril_kernelIdiLb0ELi1ELb1EEEvNS_4cuda6detail10TensorInfoIT_T0_EENS4_IKS5_S6_EEllS6_ --------------------------
	.section	.nv.info._ZN2at6native16triu_tril_kernelIdiLb0ELi1ELb1EEEvNS_4cuda6detail10TensorInfoIT_T0_EENS4_IKS5_S6_EEllS6_,"",@"SHT_CUDA_INFO"
	.sectionflags	@""
	.align	4


	//----- nvinfo : EIATTR_CUDA_API_VERSION
	.align		4
        /*0000*/ 	.byte	0x04, 0x37
        /*0002*/ 	.short	(.L_2895 - .L_2894)
.L_2894:
        /*0004*/ 	.word	0x00000082


	//----- nvinfo : EIATTR_KPARAM_INFO
	.align		4
.L_2895:
        /*0008*/ 	.byte	0x04, 0x17
        /*000a*/ 	.short	(.L_2897 - .L_2896)
.L_2896:
        /*000c*/ 	.word	0x00000000
        /*0010*/ 	.short	0x0004
        /*0012*/ 	.short	0x01c0
        /*0014*/ 	.byte	0x00, 0xf0, 0x11, 0x00


	//----- nvinfo : EIATTR_KPARAM_INFO
	.align		4
.L_2897:
        /*0018*/ 	.byte	0x04, 0x17
        /*001a*/ 	.short	(.L_2899 - .L_2898)
.L_2898:
        /*001c*/ 	.word	0x00000000
        /*0020*/ 	.short	0x0003
        /*0022*/ 	.short	0x01b8
        /*0024*/ 	.byte	0x00, 0xf0, 0x21, 0x00


	//----- nvinfo : EIATTR_KPARAM_INFO
	.align		4
.L_2899:
        /*0028*/ 	.byte	0x04, 0x17
        /*002a*/ 	.short	(.L_2901 - .L_2900)
.L_2900:
        /*002c*/ 	.word	0x00000000
        /*0030*/ 	.short	0x0002
        /*0032*/ 	.short	0x01b0
        /*0034*/ 	.byte	0x00, 0xf0, 0x21, 0x00


	//----- nvinfo : EIATTR_KPARAM_INFO
	.align		4
.L_2901:
        /*0038*/ 	.byte	0x04, 0x17
        /*003a*/ 	.short	(.L_2903 - .L_2902)
.L_2902:
        /*003c*/ 	.word	0x00000000
        /*0040*/ 	.short	0x0001
        /*0042*/ 	.short	0x00d8
        /*0044*/ 	.byte	0x00, 0xf0, 0x61, 0x03


	//----- nvinfo : EIATTR_KPARAM_INFO
	.align		4
.L_2903:
        /*0048*/ 	.byte	0x04, 0x17
        /*004a*/ 	.short	(.L_2905 - .L_2904)
.L_2904:
        /*004c*/ 	.word	0x00000000
        /*0050*/ 	.short	0x0000
        /*0052*/ 	.short	0x0000
        /*0054*/ 	.byte	0x00, 0xf0, 0x61, 0x03


	//----- nvinfo : EIATTR_SPARSE_MMA_MASK
	.align		4
.L_2905:
        /*0058*/ 	.byte	0x03, 0x50
        /*005a*/ 	.short	0x0000


	//----- nvinfo : EIATTR_MAXREG_COUNT
	.align		4
        /*005c*/ 	.byte	0x03, 0x1b
        /*005e*/ 	.short	0x00ff


	//----- nvinfo : EIATTR_MERCURY_ISA_VERSION
	.align		4
        /*0060*/ 	.byte	0x03, 0x5f
        /*0062*/ 	.short	0x0101


	//----- nvinfo : EIATTR_VRC_CTA_INIT_COUNT
	.align		4
        /*0064*/ 	.byte	0x02, 0x4a
	.zero		1
	.zero		1


	//----- nvinfo : EIATTR_EXIT_INSTR_OFFSETS
	.align		4
        /*0068*/ 	.byte	0x04, 0x1c
        /*006a*/ 	.short	(.L_2907 - .L_2906)


	//   ....[0]....
.L_2906:
        /*006c*/ 	.word	0x00000090


	//   ....[1]....
        /*0070*/ 	.word	0x00000590


	//   ....[2]....
        /*0074*/ 	.word	0x00003320


	//   ....[3]....
        /*0078*/ 	.word	0x00003370


	//   ....[4]....
        /*007c*/ 	.word	0x000033c0


	//----- nvinfo : EIATTR_MAX_THREADS
	.align		4
.L_2907:
        /*0080*/ 	.byte	0x04, 0x05
        /*0082*/ 	.short	(.L_2909 - .L_2908)
.L_2908:
        /*0084*/ 	.word	0x00000080
        /*0088*/ 	.word	0x00000001
        /*008c*/ 	.word	0x00000001


	//----- nvinfo : EIATTR_CRS_STACK_SIZE
	.align		4
.L_2909:
        /*0090*/ 	.byte	0x04, 0x1e
        /*0092*/ 	.short	(.L_2911 - .L_2910)
.L_2910:
        /*0094*/ 	.word	0x00000000


	//----- nvinfo : EIATTR_CBANK_PARAM_SIZE
	.align		4
.L_2911:
        /*0098*/ 	.byte	0x03, 0x19
        /*009a*/ 	.short	0x01c4


	//----- nvinfo : EIATTR_PARAM_CBANK
	.align		4
        /*009c*/ 	.byte	0x04, 0x0a
        /*009e*/ 	.short	(.L_2913 - .L_2912)
	.align		4
.L_2912:
        /*00a0*/ 	.word	index@(.nv.constant0._ZN2at6native16triu_tril_kernelIdiLb0ELi1ELb1EEEvNS_4cuda6detail10TensorInfoIT_T0_EENS4_IKS5_S6_EEllS6_)
        /*00a4*/ 	.short	0x0380
        /*00a6*/ 	.short	0x01c4


	//----- nvinfo : EIATTR_SW_WAR
	.align		4
.L_2913:
        /*00a8*/ 	.byte	0x04, 0x36
        /*00aa*/ 	.short	(.L_2915 - .L_2914)
.L_2914:
        /*00ac*/ 	.word	0x00000008
.L_2915:


//--------------------- .nv.info._ZN2at6native16triu_tril_kernelIslLb0ELi4ELb0EEEvNS_4cuda6detail10TensorInfoIT_T0_EENS4_IKS5_S6_EEllS6_ --------------------------
	.section	.nv.info._ZN2at6native16triu_tril_kernelIslLb0ELi4ELb0EEEvNS_4cuda6detail10TensorInfoIT_T0_EENS4_IKS5_S6_EEllS6_,"",@"SHT_CUDA_INFO"
	.sectionflags	@""
	.align	4


	//----- nvinfo : EIATTR_CUDA_API_VERSION
	.align		4
        /*0000*/ 	.byte	0x04, 0x37
        /*0002*/ 	.short	(.L_2917 - .L_2916)
.L_2916:
        /*0004*/ 	.word	0x00000082


	//----- nvinfo : EIATTR_KPARAM_INFO
	.align		4
.L_2917:
        /*0008*/ 	.byte	0x04, 0x17
        /*000a*/ 	.short	(.L_2919 - .L_2918)
.L_2918:
        /*000c*/ 	.word	0x00000000
        /*0010*/ 	.short	0x0004
        /*0012*/ 	.short	0x0350
        /*0014*/ 	.byte	0x00, 0xf0, 0x21, 0x00


	//----- nvinfo : EIATTR_KPARAM_INFO
	.align		4
.L_2919:
        /*0018*/ 	.byte	0x04, 0x17
        /*001a*/ 	.short	(.L_2921 - .L_2920)
.L_2920:
        /*001c*/ 	.word	0x00000000
        /*0020*/ 	.short	0x0003
        /*0022*/ 	.short	0x0348
        /*0024*/ 	.byte	0x00, 0xf0, 0x21, 0x00


	//----- nvinfo : EIATTR_KPARAM_INFO
	.align		4
.L_2921:
        /*0028*/ 	.byte	0x04, 0x17
        /*002a*/ 	.short	(.L_2923 - .L_2922)
.L_2922:
        /*002c*/ 	.word	0x00000000
        /*0030*/ 	.short	0x0002
        /*0032*/ 	.short	0x0340
        /*0034*/ 	.byte	0x00, 0xf0, 0x21, 0x00


	//----- nvinfo : EIATTR_KPARAM_INFO
	.align		4
.L_2923:
        /*0038*/ 	.byte	0x04, 0x17
        /*003a*/ 	.short	(.L_2925 - .L_2924)
.L_2924:
        /*003c*/ 	.word	0x00000000
        /*0040*/ 	.short	0x0001
        /*0042*/ 	.short	0x01a0
        /*0044*/ 	.byte	0x00, 0xf0, 0x81, 0x06


	//----- nvinfo : EIATTR_KPARAM_INFO
	.align		4
.L_2925:
        /*0048*/ 	.byte	0x04, 0x17
        /*004a*/ 	.short	(.L_2927 - .L_2926)
.L_2926:
        /*004c*/ 	.word	0x00000000
        /*0050*/ 	.short	0x0000
        /*0052*/ 	.short	0x0000
        /*0054*/ 	.byte	0x00, 0xf0, 0x81, 0x06


	//----- nvinfo : EIATTR_SPARSE_MMA_MASK
	.align		4
.L_2927:
        /*0058*/ 	.byte	0x03, 0x50
        /*005a*/ 	.short	0x0000


	//----- nvinfo : EIATTR_MAXREG_COUNT
	.align		4
        /*005c*/ 	.byte	0x03, 0x1b
        /*005e*/ 	.short	0x00ff


	//----- nvinfo : EIATTR_MERCURY_ISA_VERSION
	.align		4
        /*0060*/ 	.byte	0x03, 0x5f
        /*0062*/ 	.short	0x0101


	//----- nvinfo : EIATTR_VRC_CTA_INIT_COUNT
	.align		4
        /*0064*/ 	.byte	0x02, 0x4a
	.zero		1
	.zero		1


	//----- nvinfo : EIATTR_EXIT_INSTR_OFFSETS
	.align		4
        /*0068*/ 	.byte	0x04, 0x1c
        /*006a*/ 	.short	(.L_2929 - .L_2928)


	//   ....[0]....
.L_2928:
        /*006c*/ 	.word	0x000000b0


	//   ....[1]....
        /*0070*/ 	.word	0x00004970


	//   ....[2]....
        /*0074*/ 	.word	0x00004a00


	//   ....[3]....
        /*0078*/ 	.word	0x00004a90


	//   ....[4]....
        /*007c*/ 	.word	0x00004b10


	//   ....[5]....
        /*0080*/ 	.word	0x00004b60


	//----- nvinfo : EIATTR_MAX_THREADS
	.align		4
.L_2929:
        /*0084*/ 	.byte	0x04, 0x05
        /*0086*/ 	.short	(.L_2931 - .L_2930)
.L_2930:
        /*0088*/ 	.word	0x00000080
        /*008c*/ 	.word	0x00000001
        /*0090*/ 	.word	0x00000001


	//----- nvinfo : EIATTR_CRS_STACK_SIZE
	.align		4
.L_2931:
        /*0094*/ 	.byte	0x04, 0x1e
        /*0096*/ 	.short	(.L_2933 - .L_2932)
.L_2932:
        /*0098*/ 	.word	0x00000000


	//----- nvinfo : EIATTR_CBANK_PARAM_SIZE
	.align		4
.L_2933:
        /*009c*/ 	.byte	0x03, 0x19
        /*009e*/ 	.short	0x0358


	//----- nvinfo : EIATTR_PARAM_CBANK
	.align		4
        /*00a0*/ 	.byte	0x04, 0x0a
        /*00a2*/ 	.short	(.L_2935 - .L_2934)
	.align		4
.L_2934:
        /*00a4*/ 	.word	index@(.nv.constant0._ZN2at6native16triu_tril_kernelIslLb0ELi4ELb0EEEvNS_4cuda6detail10TensorInfoIT_T0_EENS4_IKS5_S6_EEllS6_)
        /*00a8*/ 	.short	0x0380
        /*00aa*/ 	.short	0x0358


	//----- nvinfo : EIATTR_SW_WAR
	.align		4
.L_2935:
        /*00ac*/ 	.byte	0x04, 0x36
        /*00ae*/ 	.short	(.L_2937 - .L_2936)
.L_2936:
        /*00b0*/ 	.word	0x00000008
.L_2937:


//--------------------- .nv.info._ZN2at6native16triu_tril_kernelIslLb0ELi4ELb1EEEvNS_4cuda6detail10TensorInfoIT_T0_EENS4_IKS5_S6_EEllS6_ --------------------------
	.section	.nv.info._ZN2at6native16triu_tril_kernelIslLb0ELi4ELb1EEEvNS_4cuda6detail10TensorInfoIT_T0_EENS4_IKS5_S6_EEllS6_,"",@"SHT_CUDA_INFO"
	.sectionflags	@""
	.align	4


	//----- nvinfo : EIATTR_CUDA_API_VERSION
	.align		4
        /*0000*/ 	.byte	0x04, 0x37
        /*0002*/ 	.short	(.L_2939 - .L_2938)
.L_2938:
        /*0004*/ 	.word	0x00000082


	//----- nvinfo : EIATTR_KPARAM_INFO
	.align		4
.L_2939:
        /*0008*/ 	.byte	0x04, 0x17
        /*000a*/ 	.short	(.L_2941 - .L_2940)
.L_2940:
        /*000c*/ 	.word	0x00000000
        /*0010*/ 	.short	0x0004
        /*0012*/ 	.short	0x0350
        /*0014*/ 	.byte	0x00, 0xf0, 0x21, 0x00


	//----- nvinfo : EIATTR_KPARAM_INFO
	.align		4
.L_2941:
        /*0018*/ 	.byte	0x04, 0x17
        /*001a*/ 	.short	(.L_2943 - .L_2942)
.L_2942:
        /*001c*/ 	.word	0x00000000
        /*0020*/ 	.short	0x0003
        /*0022*/ 	.short	0x0348
        /*0024*/ 	.byte	0x00, 0xf0, 0x21, 0x00


	//----- nvinfo : EIATTR_KPARAM_INFO
	.align		4
.L_2943:
        /*0028*/ 	.byte	0x04, 0x17
        /*002a*/ 	.short	(.L_2945 - .L_2944)
.L_2944:
        /*002c*/ 	.word	0x00000000
        /*0030*/ 	.short	0x0002
        /*0032*/ 	.short	0x0340
        /*0034*/ 	.byte	0x00, 0xf0, 0x21, 0x00


	//----- nvinfo : EIATTR_KPARAM_INFO
	.align		4
.L_2945:
        /*0038*/ 	.byte	0x04, 0x17
        /*003a*/ 	.short	(.L_2947 - .L_2946)
.L_2946:
        /*003c*/ 	.word	0x00000000
        /*0040*/ 	.short	0x0001
        /*0042*/ 	.short	0x01a0
        /*0044*/ 	.byte	0x00, 0xf0, 0x81, 0x06


	//----- nvinfo : EIATTR_KPARAM_INFO
	.align		4
.L_2947:
        /*0048*/ 	.byte	0x04, 0x17
        /*004a*/ 	.short	(.L_2949 - .L_2948)
.L_2948:
        /*004c*/ 	.word	0x00000000
        /*0050*/ 	.short	0x0000
        /*0052*/ 	.short	0x0000
        /*0054*/ 	.byte	0x00, 0xf0, 0x81, 0x06


	//----- nvinfo : EIATTR_SPARSE_MMA_MASK
	.align		4
.L_2949:
        /*0058*/ 	.byte	0x03, 0x50
        /*005a*/ 	.short	0x0000


	//----- nvinfo : EIATTR_MAXREG_COUNT
	.align		4
        /*005c*/ 	.byte	0x03, 0x1b
        /*005e*/ 	.short	0x00ff


	//----- nvinfo : EIATTR_MERCURY_ISA_VERSION
	.align		4
        /*0060*/ 	.byte	0x03, 0x5f
        /*0062*/ 	.short	0x0101


	//----- nvinfo : EIATTR_VRC_CTA_INIT_COUNT
	.align		4
        /*0064*/ 	.byte	0x02, 0x4a
	.zero		1
	.zero		1


	//----- nvinfo : EIATTR_EXIT_INSTR_OFFSETS
	.align		4
        /*0068*/ 	.byte	0x04, 0x1c
        /*006a*/ 	.short	(.L_2951 - .L_2950)


	//   ....[0]....
.L_2950:
        /*006c*/ 	.word	0x000000b0


	//   ....[1]....
        /*0070*/ 	.word	0x00000610


	//   ....[2]....
        /*0074*/ 	.word	0x00003c90


	//   ....[3]....
        /*0078*/ 	.word	0x00003d80


	//   ....[4]....
        /*007c*/ 	.word	0x00003e80


	//   ....[5]....
        /*0080*/ 	.word	0x00003fc0


	//   ....[6]....
        /*0084*/ 	.word	0x00004050


	//----- nvinfo : EIATTR_MAX_THREADS
	.align		4
.L_2951:
        /*0088*/ 	.byte	0x04, 0x05
        /*008a*/ 	.short	(.L_2953 - .L_2952)
.L_2952:
        /*008c*/ 	.word	0x00000080
        /*0090*/ 	.word	0x00000001
        /*0094*/ 	.word	0x00000001


	//----- nvinfo : EIATTR_CRS_STACK_SIZE
	.align		4
.L_2953:
        /*0098*/ 	.byte	0x04, 0x1e
        /*009a*/ 	.short	(.L_2955 - .L_2954)
.L_2954:
        /*009c*/ 	.word	0x00000000


	//----- nvinfo : EIATTR_CBANK_PARAM_SIZE
	.align		4
.L_2955:
        /*00a0*/ 	.byte	0x03, 0x19
        /*00a2*/ 	.short	0x0358


	//----- nvinfo : EIATTR_PARAM_CBANK
	.align		4
        /*00a4*/ 	.byte	0x04, 0x0a
        /*00a6*/ 	.short	(.L_2957 - .L_2956)
	.align		4
.L_2956:
        /*00a8*/ 	.word	index@(.nv.constant0._ZN2at6native16triu_tril_kernelIslLb0ELi4ELb1EEEvNS_4cuda6detail10TensorInfoIT_T0_EENS4_IKS5_S6_EEllS6_)
        /*00ac*/ 	.short	0x0380
        /*00ae*/ 	.short	0x0358


	//----- nvinfo : EIATTR_SW_WAR
	.align		4
.L_2957:
        /*00b0*/ 	.byte	0x04, 0x36
        /*00b2*/ 	.short	(.L_2959 - .L_2958)
.L_2958:
        /*00b4*/ 	.word	0x00000008
.L_2959:


//--------------------- .nv.info._ZN2at6native16triu_tril_kernelIsiLb0ELi4ELb0EEEvNS_4cuda6detail10TensorInfoIT_T0_EENS4_IKS5_S6_EEllS6_ --------------------------
	.section	.nv.info._ZN2at6native16triu_tril_kernelIsiLb0ELi4ELb0EEEvNS_4cuda6detail10TensorInfoIT_T0_EENS4_IKS5_S6_EEllS6_,"",@"SHT_CUDA_INFO"
	.sectionflags	@""
	.align	4


	//----- nvinfo : EIATTR_CUDA_API_VERSION
	.align		4
        /*0000*/ 	.byte	0x04, 0x37
        /*0002*/ 	.short	(.L_2961 - .L_2960)
.L_2960:
        /*0004*/ 	.word	0x00000082


	//----- nvinfo : EIATTR_KPARAM_INFO
	.align		4
.L_2961:
        /*0008*/ 	.byte	0x04, 0x17
        /*000a*/ 	.short	(.L_2963 - .L_2962)
.L_2962:
        /*000c*/ 	.word	0x00000000
        /*0010*/ 	.short	0x0004
        /*0012*/ 	.short	0x01c0
        /*0014*/ 	.byte	0x00, 0xf0, 0x11, 0x00


	//----- nvinfo : EIATTR_KPARAM_INFO
	.align		4
.L_2963:
        /*0018*/ 	.byte	0x04, 0x17
        /*001a*/ 	.short	(.L_2965 - .L_2964)
.L_2964:
        /*001c*/ 	.word	0x00000000
        /*0020*/ 	.short	0x0003
        /*0022*/ 	.short	0x01b8
        /*0024*/ 	.byte	0x00, 0xf0, 0x21, 0x00


	//----- nvinfo : EIATTR_KPARAM_INFO
	.align		4
.L_2965:
        /*0028*/ 	.byte	0x04, 0x17
        /*002a*/ 	.short	(.L_2967 - .L_2966)
.L_2966:
        /*002c*/ 	.word	0x00000000
        /*0030*/ 	.short	0x0002
        /*0032*/ 	.short	0x01b0
        /*0034*/ 	.byte	0x00, 0xf0, 0x21, 0x00


	//----- nvinfo : EIATTR_KPARAM_INFO
	.align		4
.L_2967:
        /*0038*/ 	.byte	0x04, 0x17
        /*003a*/ 	.short	(.L_2969 - .L_2968)
.L_2968:
        /*003c*/ 	.word	0x00000000
        /*0040*/ 	.short	0x0001
        /*0042*/ 	.short	0x00d8
        /*0044*/ 	.byte	0x00, 0xf0, 0x61, 0x03


	//----- nvinfo : EIATTR_KPARAM_INFO
	.align		4
.L_2969:
        /*0048*/ 	.byte	0x04, 0x17
        /*004a*/ 	.short	(.L_2971 - .L_2970)
.L_2970:
        /*004c*/ 	.word	0x00000000
        /*0050*/ 	.short	0x0000
        /*0052*/ 	.short	0x0000
        /*0054*/ 	.byte	0x00, 0xf0, 0x61, 0x03


	//----- nvinfo : EIATTR_SPARSE_MMA_MASK
	.align		4
.L_2971:
        /*0058*/ 	.byte	0x03, 0x50
        /*005a*/ 	.short	0x0000


	//----- nvinfo : EIATTR_MAXREG_COUNT
	.align		4
        /*005c*/ 	.byte	0x03, 0x1b
        /*005e*/ 	.short	0x00ff


	//----- nvinfo : EIATTR_MERCURY_ISA_VERSION
	.align		4
        /*0060*/ 	.byte	0x03, 0x5f
        /*0062*/ 	.short	0x0101


	//----- nvinfo : EIATTR_VRC_CTA_INIT_COUNT
	.align		4
        /*0064*/ 	.byte	0x02, 0x4a
	.zero		1
	.zero		1


	//----- nvinfo : EIATTR_EXIT_INSTR_OFFSETS
	.align		4
        /*0068*/ 	.byte	0x04, 0x1c
        /*006a*/ 	.short	(.L_2973 - .L_2972)


	//   ....[0]....
.L_2972:
        /*006c*/ 	.word	0x000000b0


	//   ....[1]....
        /*0070*/ 	.word	0x00003720


	//   ....[2]....
        /*0074*/ 	.word	0x00003770


	//   ....[3]....
        /*0078*/ 	.word	0x000037c0


	//   ....[4]....
        /*007c*/ 	.word	0x00003810


	//   ....[5]....
        /*0080*/ 	.word	0x00003850


	//----- nvinfo : EIATTR_MAX_THREADS
	.align		4
.L_2973:
        /*0084*/ 	.byte	0x04, 0x05
        /*0086*/ 	.short	(.L_2975 - .L_2974)
.L_2974:
        /*0088*/ 	.word	0x00000080
        /*008c*/ 	.word	0x00000001
        /*0090*/ 	.word	0x00000001


	//----- nvinfo : EIATTR_CRS_STACK_SIZE
	.align		4
.L_2975:
        /*0094*/ 	.byte	0x04, 0x1e
        /*0096*/ 	.short	(.L_2977 - .L_2976)
.L_2976:
        /*0098*/ 	.word	0x00000000


	//----- nvinfo : EIATTR_CBANK_PARAM_SIZE
	.align		4
.L_2977:
        /*009c*/ 	.byte	0x03, 0x19
        /*009e*/ 	.short	0x01c4


	//----- nvinfo : EIATTR_PARAM_CBANK
	.align		4
        /*00a0*/ 	.byte	0x04, 0x0a
        /*00a2*/ 	.short	(.L_2979 - .L_2978)
	.align		4
.L_2978:
        /*00a4*/ 	.word	index@(.nv.constant0._ZN2at6native16triu_tril_kernelIsiLb0ELi4ELb0EEEvNS_4cuda6detail10TensorInfoIT_T0_EENS4_IKS5_S6_EEllS6_)
        /*00a8*/ 	.short	0x0380
        /*00aa*/ 	.short	0x01c4


	//----- nvinfo : EIATTR_SW_WAR
	.align		4
.L_2979:
        /*00ac*/ 	.byte	0x04, 0x36
        /*00ae*/ 	.short	(.L_2981 - .L_2980)
.L_2980:
        /*00b0*/ 	.word	0x00000008
.L_2981:


//--------------------- .nv.info._ZN2at6native16triu_tril_kernelIsiLb0ELi4ELb1EEEvNS_4cuda6detail10TensorInfoIT_T0_EENS4_IKS5_S6_EEllS6_ --------------------------
	.section	.nv.info._ZN2at6native16triu_tril_kernelIsiLb0ELi4ELb1EEEvNS_4cuda6detail10TensorInfoIT_T0_EENS4_IKS5_S6_EEllS6_,"",@"SHT_CUDA_INFO"
	.sectionflags	@""
	.align	4


	//----- nvinfo : EIATTR_CUDA_API_VERSION
	.align		4
        /*0000*/ 	.byte	0x04, 0x37
        /*0002*/ 	.short	(.L_2983 - .L_2982)
.L_2982:
        /*0004*/ 	.word	0x00000082


	//----- nvinfo : EIATTR_KPARAM_INFO
	.align		4
.L_2983:
        /*0008*/ 	.byte	0x04, 0x17
        /*000a*/ 	.short	(.L_2985 - .L_2984)
.L_2984:
        /*000c*/ 	.word	0x00000000
        /*0010*/ 	.short	0x0004
        /*0012*/ 	.short	0x01c0
        /*0014*/ 	.byte	0x00, 0xf0, 0x11, 0x00


	//----- nvinfo : EIATTR_KPARAM_INFO
	.align		4
.L_2985:
        /*0018*/ 	.byte	0x04, 0x17
        /*001a*/ 	.short	(.L_2987 - .L_2986)
.L_2986:
        /*001c*/ 	.word	0x00000000
        /*0020*/ 	.short	0x0003
        /*0022*/ 	.short	0x01b8
        /*0024*/ 	.byte	0x00, 0xf0, 0x21, 0x00


	//----- nvinfo : EIATTR_KPARAM_INFO
	.align		4
.L_2987:
        /*0028*/ 	.byte	0x04, 0x17
        /*002a*/ 	.short	(.L_2989 - .L_2988)
.L_2988:
        /*002c*/ 	.word	0x00000000
        /*0030*/ 	.short	0x0002
        /*0032*/ 	.short	0x01b0
        /*0034*/ 	.byte	0x00, 0xf0, 0x21, 0x00


	//----- nvinfo : EIATTR_KPARAM_INFO
	.align		4
.L_2989:
        /*0038*/ 	.byte	0x04, 0x17
        /*003a*/ 	.short	(.L_2991 - .L_2990)
.L_2990:
        /*003c*/ 	.word	0x00000000
        /*0040*/ 	.short	0x0001
        /*0042*/ 	.short	0x00d8
        /*0044*/ 	.byte	0x00, 0xf0, 0x61, 0x03


	//----- nvinfo : EIATTR_KPARAM_INFO
	.align		4
.L_2991:
        /*0048*/ 	.byte	0x04, 0x17
        /*004a*/ 	.short	(.L_2993 - .L_2992)
.L_2992:
        /*004c*/ 	.word	0x00000000
        /*0050*/ 	.short	0x0000
        /*0052*/ 	.short	0x0000
        /*0054*/ 	.byte	0x00, 0xf0, 0x61, 0x03


	//----- nvinfo : EIATTR_SPARSE_MMA_MASK
	.align		4
.L_2993:
        /*0058*/ 	.byte	0x03, 0x50
        /*005a*/ 	.short	0x0000


	//----- nvinfo : EIATTR_MAXREG_COUNT
	.align		4
        /*005c*/ 	.byte	0x03, 0x1b
        /*005e*/ 	.short	0x00ff


	//----- nvinfo : EIATTR_MERCURY_ISA_VERSION
	.align		4
        /*0060*/ 	.byte	0x03, 0x5f
        /*0062*/ 	.short	0x0101


	//----- nvinfo : EIATTR_VRC_CTA_INIT_COUNT
	.align		4
        /*0064*/ 	.byte	0x02, 0x4a
	.zero		1
	.zero		1


	//----- nvinfo : EIATTR_EXIT_INSTR_OFFSETS
	.align		4
        /*0068*/ 	.byte	0x04, 0x1c
        /*006a*/ 	.short	(.L_2995 - .L_2994)


	//   ....[0]....
.L_2994:
        /*006c*/ 	.word	0x000000b0


	//   ....[1]....
        /*0070*/ 	.word	0x00000570


	//   ....[2]....
        /*0074*/ 	.word	0x000032e0


	//   ....[3]....
        /*0078*/ 	.word	0x00003390


	//   ....[4]....
        /*007c*/ 	.word	0x00003440


	//   ....[5]....
        /*0080*/ 	.word	0x000034f0


	//   ....[6]....
        /*0084*/ 	.word	0x00003540


	//   ....[7]....
        /*0088*/ 	.word	0x000035a0


	//----- nvinfo : EIATTR_MAX_THREADS
	.align		4
.L_2995:
        /*008c*/ 	.byte	0x04, 0x05
        /*008e*/ 	.short	(.L_2997 - .L_2996)
.L_2996:
        /*0090*/ 	.word	0x00000080
        /*0094*/ 	.word	0x00000001
        /*0098*/ 	.word	0x00000001


	//----- nvinfo : EIATTR_CRS_STACK_SIZE
	.align		4
.L_2997:
        /*009c*/ 	.byte	0x04, 0x1e
        /*009e*/ 	.short	(.L_2999 - .L_2998)
.L_2998:
        /*00a0*/ 	.word	0x00000000


	//----- nvinfo : EIATTR_CBANK_PARAM_SIZE
	.align		4
.L_2999:
        /*00a4*/ 	.byte	0x03, 0x19
        /*00a6*/ 	.short	0x01c4


	//----- nvinfo : EIATTR_PARAM_CBANK
	.align		4
        /*00a8*/ 	.byte	0x04, 0x0a
        /*00aa*/ 	.short	(.L_3001 - .L_3000)
	.align		4
.L_3000:
        /*00ac*/ 	.word	index@(.nv.constant0._ZN2at6native16triu_tril_kernelIsiLb0ELi4ELb1EEEvNS_4cuda6detail10TensorInfoIT_T0_EENS4_IKS5_S6_EEllS6_)
        /*00b0*/ 	.short	0x0380
        /*00b2*/ 	.short	0x01c4


	//----- nvinfo : EIATTR_SW_WAR
	.align		4
.L_3001:
        /*00b4*/ 	.byte	0x04, 0x36
        /*00b6*/ 	.short	(.L_3003 - .L_3002)
.L_3002:
        /*00b8*/ 	.word	0x00000008
.L_3003:


//--------------------- .nv.info._ZN2at6native16triu_tril_kernelIllLb0ELi1ELb0EEEvNS_4cuda6detail10TensorInfoIT_T0_EENS4_IKS5_S6_EEllS6_ --------------------------
	.section	.nv.info._ZN2at6native16triu_tril_kernelIllLb0ELi1ELb0EEEvNS_4cuda6detail10TensorInfoIT_T0_EENS4_IKS5_S6_EEllS6_,"",@"SHT_CUDA_INFO"
	.sectionflags	@""
	.align	4


	//----- nvinfo : EIATTR_CUDA_API_VERSION
	.align		4
        /*0000*/ 	.byte	0x04, 0x37
        /*0002*/ 	.short	(.L_3005 - .L_3004)
.L_3004:
        /*0004*/ 	.word	0x00000082


	//----- nvinfo : EIATTR_KPARAM_INFO
	.align		4
.L_3005:
        /*0008*/ 	.byte	0x04, 0x17
        /*000a*/ 	.short	(.L_3007 - .L_3006)
.L_3006:
        /*000c*/ 	.word	0x00000000
        /*0010*/ 	.short	0x0004
        /*0012*/ 	.short	0x0350
        /*0014*/ 	.byte	0x00, 0xf0, 0x21, 0x00


	//----- nvinfo : EIATTR_KPARAM_INFO
	.align		4
.L_3007:
        /*0018*/ 	.byte	0x04, 0x17
        /*001a*/ 	.short	(.L_3009 - .L_3008)
.L_3008:
        /*001c*/ 	.word	0x00000000
        /*0020*/ 	.short	0x0003
        /*0022*/ 	.short	0x0348
        /*0024*/ 	.byte	0x00, 0xf0, 0x21, 0x00


	//----- nvinfo : EIATTR_KPARAM_INFO
	.align		4
.L_3009:
        /*0028*/ 	.byte	0x04, 0x17
        /*002a*/ 	.short	(.L_3011 - .L_3010)
.L_3010:
        /*002c*/ 	.word	0x00000000
        /*0030*/ 	.short	0x0002
        /*0032*/ 	.short	0x0340
        /*0034*/ 	.byte	0x00, 0xf0, 0x21, 0x00


	//----- nvinfo : EIATTR_KPARAM_INFO
	.align		4
.L_3011:
        /*0038*/ 	.byte	0x04, 0x17
        /*003a*/ 	.short	(.L_3013 - .L_3012)
.L_3012:
        /*003c*/ 	.word	0x00000000
        /*0040*/ 	.short	0x0001
        /*0042*/ 	.short	0x01a0
        /*0044*/ 	.byte	0x00, 0xf0, 0x81, 0x06


	//----- nvinfo : EIATTR_KPARAM_INFO
	.align		4
.L_3013:
        /*0048*/ 	.byte	0x04, 0x17
        /*004a*/ 	.short	(.L_3015 - .L_3014)
.L_3014:
        /*004c*/ 	.word	0x00000000
        /*0050*/ 	.short	0x0000
        /*0052*/ 	.short	0x0000
        /*0054*/ 	.byte	0x00, 0xf0, 0x81, 0x06


	//----- nvinfo : EIATTR_SPARSE_MMA_MASK
	.align		4
.L_3015:
        /*0058*/ 	.byte	0x03, 0x50
        /*005a*/ 	.short	0x0000


	//----- nvinfo : EIATTR_MAXREG_COUNT
	.align		4
        /*005c*/ 	.byte	0x03, 0x1b
        /*005e*/ 	.short	0x00ff


	//----- nvinfo : EIATTR_MERCURY_ISA_VERSION
	.align		4
        /*0060*/ 	.byte	0x03, 0x5f
        /*0062*/ 	.short	0x0101


	//----- nvinfo : EIATTR_VRC_CTA_INIT_COUNT
	.align		4
        /*0064*/ 	.byte	0x02, 0x4a
	.zero		1
	.zero		1


	//----- nvinfo : EIATTR_EXIT_INSTR_OFFSETS
	.align		4
        /*0068*/ 	.byte	0x04, 0x1c
        /*006a*/ 	.short	(.L_3017 - .L_3016)


	//   ....[0]....
.L_3016:
        /*006c*/ 	.word	0x00000090


	//   ....[1]....
        /*0070*/ 	.word	0x00004340


	//   ....[2]....
        /*0074*/ 	.word	0x00004390


	//----- nvinfo : EIATTR_MAX_THREADS
	.align		4
.L_3017:
        /*0078*/ 	.byte	0x04, 0x05
        /*007a*/ 	.short	(.L_3019 - .L_3018)
.L_3018:
        /*007c*/ 	.word	0x00000080
        /*0080*/ 	.word	0x00000001
        /*0084*/ 	.word	0x00000001


	//----- nvinfo : EIATTR_CRS_STACK_SIZE
	.align		4
.L_3019:
        /*0088*/ 	.byte	0x04, 0x1e
        /*008a*/ 	.short	(.L_3021 - .L_3020)
.L_3020:
        /*008c*/ 	.word	0x00000000


	//----- nvinfo : EIATTR_CBANK_PARAM_SIZE
	.align		4
.L_3021:
        /*0090*/ 	.byte	0x03, 0x19
        /*0092*/ 	.short	0x0358


	//----- nvinfo : EIATTR_PARAM_CBANK
	.align		4
        /*0094*/ 	.byte	0x04, 0x0a
        /*0096*/ 	.short	(.L_3023 - .L_3022)
	.align		4
.L_3022:
        /*0098*/ 	.word	index@(.nv.constant0._ZN2at6native16triu_tril_kernelIllLb0ELi1ELb0EEEvNS_4cuda6detail10TensorInfoIT_T0_EENS4_IKS5_S6_EEllS6_)
        /*009c*/ 	.short	0x0380
        /*009e*/ 	.short	0x0358


	//----- nvinfo : EIATTR_SW_WAR
	.align		4
.L_3023:
        /*00a0*/ 	.byte	0x04, 0x36
        /*00a2*/ 	.short	(.L_3025 - .L_3024)
.L_3024:
        /*00a4*/ 	.word	0x00000008
.L_3025:


//--------------------- .nv.info._ZN2at6native16triu_tril_kernelIllLb0ELi1ELb1EEEvNS_4cuda6detail10TensorInfoIT_T0_EENS4_IKS5_S6_EEllS6_ --------------------------
	.section	.nv.info._ZN2at6native16triu_tril_kernelIllLb0ELi1ELb1EEEvNS_4cuda6detail10TensorInfoIT_T0_EENS4_IKS5_S6_EEllS6_,"",@"SHT_CUDA_INFO"
	.sectionflags	@""
	.align	4


	//----- nvinfo : EIATTR_CUDA_API_VERSION
	.align		4
        /*0000*/ 	.byte	0x04, 0x37
        /*0002*/ 	.short	(.L_3027 - .L_3026)
.L_3026:
        /*0004*/ 	.word	0x00000082


	//----- nvinfo : EIATTR_KPARAM_INFO
	.align		4
.L_3027:
        /*0008*/ 	.byte	0x04, 0x17
        /*000a*/ 	.short	(.L_3029 - .L_3028)
.L_3028:
        /*000c*/ 	.word	0x00000000
        /*0010*/ 	.short	0x0004
        /*0012*/ 	.short	0x0350
        /*0014*/ 	.byte	0x00, 0xf0, 0x21, 0x00


	//----- nvinfo : EIATTR_KPARAM_INFO
	.align		4
.L_3029:
        /*0018*/ 	.byte	0x04, 0x17
        /*001a*/ 	.short	(.L_3031 - .L_3030)
.L_3030:
        /*001c*/ 	.word	0x00000000
        /*0020*/ 	.short	0x0003
        /*0022*/ 	.short	0x0348
        /*0024*/ 	.byte	0x00, 0xf0, 0x21, 0x00


	//----- nvinfo : EIATTR_KPARAM_INFO
	.align		4
.L_3031:
        /*0028*/ 	.byte	0x04, 0x17
        /*002a*/ 	.short	(.L_3033 - .L_3032)
.L_3032:
        /*002c*/ 	.word	0x00000000
        /*0030*/ 	.short	0x0002
        /*0032*/ 	.short	0x0340
        /*0034*/ 	.byte	0x00, 0xf0, 0x21, 0x00


	//----- nvinfo : EIATTR_KPARAM_INFO
	.align		4
.L_3033:
        /*0038*/ 	.byte	0x04, 0x17
        /*003a*/ 	.short	(.L_3035 - .L_3034)
.L_3034:
        /*003c*/ 	.word	0x00000000
        /*0040*/ 	.short	0x0001
        /*0042*/ 	.short	0x01a0
        /*0044*/ 	.byte	0x00, 0xf0, 0x81, 0x06


	//----- nvinfo : EIATTR_KPARAM_INFO
	.align		4
.L_3035:
        /*0048*/ 	.byte	0x04, 0x17
        /*004a*/ 	.short	(.L_3037 - .L_3036)
.L_3036:
        /*004c*/ 	.word	0x00000000
        /*0050*/ 	.short	0x0000
        /*0052*/ 	.short	0x0000
        /*0054*/ 	.byte	0x00, 0xf0, 0x81, 0x06


	//----- nvinfo : EIATTR_SPARSE_MMA_MASK
	.align		4
.L_3037:
        /*0058*/ 	.byte	0x03, 0x50
        /*005a*/ 	.short	0x0000


	//----- nvinfo : EIATTR_MAXREG_COUNT
	.align		4
        /*005c*/ 	.byte	0x03, 0x1b
        /*005e*/ 	.short	0x00ff


	//----- nvinfo : EIATTR_MERCURY_ISA_VERSION
	.align		4
        /*0060*/ 	.byte	0x03, 0x5f
        /*0062*/ 	.short	0x0101


	//----- nvinfo : EIATTR_VRC_CTA_INIT_COUNT
	.align		4
        /*0064*/ 	.byte	0x02, 0x4a
	.zero		1
	.zero		1


	//----- nvinfo : EIATTR_EXIT_INSTR_OFFSETS
	.align		4
        /*0068*/ 	.byte	0x04, 0x1c
        /*006a*/ 	.short	(.L_3039 - .L_3038)


	//   ....[0]....
.L_3038:
        /*006c*/ 	.word	0x00000090


	//   ....[1]....
        /*0070*/ 	.word	0x00000620


	//   ....[2]....
        /*0074*/ 	.word	0x00003e40


	//   ....[3]....
        /*0078*/ 	.word	0x00003ea0


	//----- nvinfo : EIATTR_MAX_THREADS
	.align		4
.L_3039:
        /*007c*/ 	.byte	0x04, 0x05
        /*007e*/ 	.short	(.L_3041 - .L_3040)
.L_3040:
        /*0080*/ 	.word	0x00000080
        /*0084*/ 	.word	0x00000001
        /*0088*/ 	.word	0x00000001


	//----- nvinfo : EIATTR_CRS_STACK_SIZE
	.align		4
.L_3041:
        /*008c*/ 	.byte	0x04, 0x1e
        /*008e*/ 	.short	(.L_3043 - .L_3042)
.L_3042:
        /*0090*/ 	.word	0x00000000


	//----- nvinfo : EIATTR_CBANK_PARAM_SIZE
	.align		4
.L_3043:
        /*0094*/ 	.byte	0x03, 0x19
        /*0096*/ 	.short	0x0358


	//----- nvinfo : EIATTR_PARAM_CBANK
	.align		4
        /*0098*/ 	.byte	0x04, 0x0a
        /*009a*/ 	.short	(.L_3045 - .L_3044)
	.align		4
.L_3044:
        /*009c*/ 	.word	index@(.nv.constant0._ZN2at6native16triu_tril_kernelIllLb0ELi1ELb1EEEvNS_4cuda6detail10TensorInfoIT_T0_EENS4_IKS5_S6_EEllS6_)
        /*00a0*/ 	.short	0x0380
        /*00a2*/ 	.short	0x0358


	//----- nvinfo : EIATTR_SW_WAR
	.align		4
.L_3045:
        /*00a4*/ 	.byte	0x04, 0x36
        /*00a6*/ 	.short	(.L_3047 - .L_3046)
.L_3046:
        /*00a8*/ 	.word	0x00000008
.L_3047:


//--------------------- .nv.info._ZN2at6native16triu_tril_kernelIliLb0ELi1ELb0EEEvNS_4cuda6detail10TensorInfoIT_T0_EENS4_IKS5_S6_EEllS6_ --------------------------
	.section	.nv.info._ZN2at6native16triu_tril_kernelIliLb0ELi1ELb0EEEvNS_4cuda6detail10TensorInfoIT_T0_EENS4_IKS5_S6_EEllS6_,"",@"SHT_CUDA_INFO"
	.sectionflags	@""
	.align	4


	//----- nvinfo : EIATTR_CUDA_API_VERSION
	.align		4
        /*0000*/ 	.byte	0x04, 0x37
        /*0002*/ 	.short	(.L_3049 - .L_3048)
.L_3048:
        /*0004*/ 	.word	0x00000082


	//----- nvinfo : EIATTR_KPARAM_INFO
	.align		4
.L_3049:
        /*0008*/ 	.byte	0x04, 0x17
        /*000a*/ 	.short	(.L_3051 - .L_3050)
.L_3050:
        /*000c*/ 	.word	0x00000000
        /*0010*/ 	.short	0x0004
        /*0012*/ 	.short	0x01c0
        /*0014*/ 	.byte	0x00, 0xf0, 0x11, 0x00


	//----- nvinfo : EIATTR_KPARAM_INFO
	.align		4
.L_3051:
        /*0018*/ 	.byte	0x04, 0x17
        /*001a*/ 	.short	(.L_3053 - .L_3052)
.L_3052:
        /*001c*/ 	.word	0x00000000
        /*0020*/ 	.short	0x0003
        /*0022*/ 	.short	0x01b8
        /*0024*/ 	.byte	0x00, 0xf0, 0x21, 0x00


	//----- nvinfo : EIATTR_KPARAM_INFO
	.align		4
.L_3053:
        /*0028*/ 	.byte	0x04, 0x17
        /*002a*/ 	.short	(.L_3055 - .L_3054)
.L_3054:
        /*002c*/ 	.word	0x00000000
        /*0030*/ 	.short	0x0002
        /*0032*/ 	.short	0x01b0
        /*0034*/ 	.byte	0x00, 0xf0, 0x21, 0x00


	//----- nvinfo : EIATTR_KPARAM_INFO
	.align		4
.L_3055:
        /*0038*/ 	.byte	0x04, 0x17
        /*003a*/ 	.short	(.L_3057 - .L_3056)
.L_3056:
        /*003c*/ 	.word	0x00000000
        /*0040*/ 	.short	0x0001
        /*0042*/ 	.short	0x00d8
        /*0044*/ 	.byte	0x00, 0xf0, 0x61, 0x03


	//----- nvinfo : EIATTR_KPARAM_INFO
	.align		4
.L_3057:
        /*0048*/ 	.byte	0x04, 0x17
        /*004a*/ 	.short	(.L_3059 - .L_3058)
.L_3058:
        /*004c*/ 	.word	0x00000000
        /*0050*/ 	.short	0x0000
        /*0052*/ 	.short	0x0000
        /*0054*/ 	.byte	0x00, 0xf0, 0x61, 0x03


	//----- nvinfo : EIATTR_SPARSE_MMA_MASK
	.align		4
.L_3059:
        /*0058*/ 	.byte	0x03, 0x50
        /*005a*/ 	.short	0x0000


	//----- nvinfo : EIATTR_MAXREG_COUNT
	.align		4
        /*005c*/ 	.byte	0x03, 0x1b
        /*005e*/ 	.short	0x00ff


	//----- nvinfo : EIATTR_MERCURY_ISA_VERSION
	.align		4
        /*0060*/ 	.byte	0x03, 0x5f
        /*0062*/ 	.short	0x0101


	//----- nvinfo : EIATTR_VRC_CTA_INIT_COUNT
	.align		4
        /*0064*/ 	.byte	0x02, 0x4a
	.zero		1
	.zero		1


	//----- nvinfo : EIATTR_EXIT_INSTR_OFFSETS
	.align		4
        /*0068*/ 	.byte	0x04, 0x1c
        /*006a*/ 	.short	(.L_3061 - .L_3060)


	//   ....[0]....
.L_3060:
        /*006c*/ 	.word	0x00000090


	//   ....[1]....
        /*0070*/ 	.word	0x00003300


	//   ....[2]....
        /*0074*/ 	.word	0x00003340


	//----- nvinfo : EIATTR_MAX_THREADS
	.align		4
.L_3061:
        /*0078*/ 	.byte	0x04, 0x05
        /*007a*/ 	.short	(.L_3063 - .L_3062)
.L_3062:
        /*007c*/ 	.word	0x00000080
        /*0080*/ 	.word	0x00000001
        /*0084*/ 	.word	0x00000001


	//----- nvinfo : EIATTR_CRS_STACK_SIZE
	.align		4
.L_3063:
        /*0088*/ 	.byte	0x04, 0x1e
        /*008a*/ 	.short	(.L_3065 - .L_3064)
.L_3064:
        /*008c*/ 	.word	0x00000000


	//----- nvinfo : EIATTR_CBANK_PARAM_SIZE
	.align		4
.L_3065:
        /*0090*/ 	.byte	0x03, 0x19
        /*0092*/ 	.short	0x01c4


	//----- nvinfo : EIATTR_PARAM_CBANK
	.align		4
        /*0094*/ 	.byte	0x04, 0x0a
        /*0096*/ 	.short	(.L_3067 - .L_3066)
	.align		4
.L_3066:
        /*0098*/ 	.word	index@(.nv.constant0._ZN2at6native16triu_tril_kernelIliLb0ELi1ELb0EEEvNS_4cuda6detail10TensorInfoIT_T0_EENS4_IKS5_S6_EEllS6_)
        /*009c*/ 	.short	0x0380
        /*009e*/ 	.short	0x01c4


	//----- nvinfo : EIATTR_SW_WAR
	.align		4
.L_3067:
        /*00a0*/ 	.byte	0x04, 0x36
        /*00a2*/ 	.short	(.L_3069 - .L_3068)
.L_3068:
        /*00a4*/ 	.word	0x00000008
.L_3069:


//--------------------- .nv.info._ZN2at6native16triu_tril_kernelIliLb0ELi1ELb1EEEvNS_4cuda6detail10TensorInfoIT_T0_EENS4_IKS5_S6_EEllS6_ --------------------------
	.section	.nv.info._ZN2at6native16triu_tril_kernelIliLb0ELi1ELb1EEEvNS_4cuda6detail10TensorInfoIT_T0_EENS4_IKS5_S6_EEllS6_,"",@"SHT_CUDA_INFO"
	.sectionflags	@""
	.align	4


	//----- nvinfo : EIATTR_CUDA_API_VERSION
	.align		4
        /*0000*/ 	.byte	0x04, 0x37
        /*0002*/ 	.short	(.L_3071 - .L_3070)
.L_3070:
        /*0004*/ 	.word	0x00000082


	//----- nvinfo : EIATTR_KPARAM_INFO
	.align		4
.L_3071:
        /*0008*/ 	.byte	0x04, 0x17
        /*000a*/ 	.short	(.L_3073 - .L_3072)
.L_3072:
        /*000c*/ 	.word	0x00000000
        /*0010*/ 	.short	0x0004
        /*0012*/ 	.short	0x01c0
        /*0014*/ 	.byte	0x00, 0xf0, 0x11, 0x00


	//----- nvinfo : EIATTR_KPARAM_INFO
	.align		4
.L_3073:
        /*0018*/ 	.byte	0x04, 0x17
        /*001a*/ 	.short	(.L_3075 - .L_3074)
.L_3074:
        /*001c*/ 	.word	0x00000000
        /*0020*/ 	.short	0x0003
        /*0022*/ 	.short	0x01b8
        /*0024*/ 	.byte	0x00, 0xf0, 0x21, 0x00


	//----- nvinfo : EIATTR_KPARAM_INFO
	.align		4
.L_3075:
        /*0028*/ 	.byte	0x04, 0x17
        /*002a*/ 	.short	(.L_3077 - .L_3076)
.L_3076:
        /*002c*/ 	.word	0x00000000
        /*0030*/ 	.short	0x0002
        /*0032*/ 	.short	0x01b0
        /*0034*/ 	.byte	0x00, 0xf0, 0x21, 0x00


	//----- nvinfo : EIATTR_KPARAM_INFO
	.align		4
.L_3077:
        /*0038*/ 	.byte	0x04, 0x17
        /*003a*/ 	.short	(.L_3079 - .L_3078)
.L_3078:
        /*003c*/ 	.word	0x00000000
        /*0040*/ 	.short	0x0001
        /*0042*/ 	.short	0x00d8
        /*0044*/ 	.byte	0x00, 0xf0, 0x61, 0x03


	//----- nvinfo : EIATTR_KPARAM_INFO
	.align		4
.L_3079:
        /*0048*/ 	.byte	0x04, 0x17
        /*004a*/ 	.short	(.L_3081 - .L_3080)
.L_3080:
        /*004c*/ 	.word	0x00000000
        /*0050*/ 	.short	0x0000
        /*0052*/ 	.short	0x0000
        /*0054*/ 	.byte	0x00, 0xf0, 0x61, 0x03


	//----- nvinfo : EIATTR_SPARSE_MMA_MASK
	.align		4
.L_3081:
        /*0058*/ 	.byte	0x03, 0x50
        /*005a*/ 	.short	0x0000


	//----- nvinfo : EIATTR_MAXREG_COUNT
	.align		4
        /*005c*/ 	.byte	0x03, 0x1b
        /*005e*/ 	.short	0x00ff


	//----- nvinfo : EIATTR_MERCURY_ISA_VERSION
	.align		4
        /*0060*/ 	.byte	0x03, 0x5f
        /*0062*/ 	.short	0x0101


	//----- nvinfo : EIATTR_VRC_CTA_INIT_COUNT
	.align		4
        /*0064*/ 	.byte	0x02, 0x4a
	.zero		1
	.zero		1


	//----- nvinfo : EIATTR_EXIT_INSTR_OFFSETS
	.align		4
        /*0068*/ 	.byte	0x04, 0x1c
        /*006a*/ 	.short	(.L_3083 - .L_3082)


	//   ....[0]....
.L_3082:
        /*006c*/ 	.word	0x00000090


	//   ....[1]....
        /*0070*/ 	.word	0x00000590


	//   ....[2]....
        /*0074*/ 	.word	0x00003320


	//   ....[3]....
        /*0078*/ 	.word	0x00003370


	//   ....[4]....
        /*007c*/ 	.word	0x000033c0


	//----- nvinfo : EIATTR_MAX_THREADS
	.align		4
.L_3083:
        /*0080*/ 	.byte	0x04, 0x05
        /*0082*/ 	.short	(.L_3085 - .L_3084)
.L_3084:
        /*0084*/ 	.word	0x00000080
        /*0088*/ 	.word	0x00000001
        /*008c*/ 	.word	0x00000001


	//----- nvinfo : EIATTR_CRS_STACK_SIZE
	.align		4
.L_3085:
        /*0090*/ 	.byte	0x04, 0x1e
        /*0092*/ 	.short	(.L_3087 - .L_3086)
.L_3086:
        /*0094*/ 	.word	0x00000000


	//----- nvinfo : EIATTR_CBANK_PARAM_SIZE
	.align		4
.L_3087:
        /*0098*/ 	.byte	0x03, 0x19
        /*009a*/ 	.short	0x01c4


	//----- nvinfo : EIATTR_PARAM_CBANK
	.align		4
        /*009c*/ 	.byte	0x04, 0x0a
        /*009e*/ 	.short	(.L_3089 - .L_3088)
	.align		4
.L_3088:
        /*00a0*/ 	.word	index@(.nv.constant0._ZN2at6native16triu_tril_kernelIliLb0ELi1ELb1EEEvNS_4cuda6detail10TensorInfoIT_T0_EENS4_IKS5_S6_EEllS6_)
        /*00a4*/ 	.short	0x0380
        /*00a6*/ 	.short	0x01c4


	//----- nvinfo : EIATTR_SW_WAR
	.align		4
.L_3089:
        /*00a8*/ 	.byte	0x04, 0x36
        /*00aa*/ 	.short	(.L_3091 - .L_3090)
.L_3090:
        /*00ac*/ 	.word	0x00000008
.L_3091:


//--------------------- .nv.info._ZN2at6native16triu_tril_kernelIilLb0ELi2ELb0EEEvNS_4cuda6detail10TensorInfoIT_T0_EENS4_IKS5_S6_EEllS6_ --------------------------
	.section	.nv.info._ZN2at6native16triu_tril_kernelIilLb0ELi2ELb0EEEvNS_4cuda6detail10TensorInfoIT_T0_EENS4_IKS5_S6_EEllS6_,"",@"SHT_CUDA_INFO"
	.sectionflags	@""
	.align	4


	//----- nvinfo : EIATTR_CUDA_API_VERSION
	.align		4
        /*0000*/ 	.byte	0x04, 0x37
        /*0002*/ 	.short	(.L_3093 - .L_3092)
.L_3092:
        /*0004*/ 	.word	0x00000082


	//----- nvinfo : EIATTR_KPARAM_INFO
	.align		4
.L_3093:
        /*0008*/ 	.byte	0x04, 0x17
        /*000a*/ 	.short	(.L_3095 - .L_3094)
.L_3094:
        /*000c*/ 	.word	0x00000000
        /*0010*/ 	.short	0x0004
        /*0012*/ 	.short	0x0350
        /*0014*/ 	.byte	0x00, 0xf0, 0x21, 0x00


	//----- nvinfo : EIATTR_KPARAM_INFO
	.align		4
.L_3095:
        /*0018*/ 	.byte	0x04, 0x17
        /*001a*/ 	.short	(.L_3097 - .L_3096)
.L_3096:
        /*001c*/ 	.word	0x00000000
        /*0020*/ 	.short	0x0003
        /*0022*/ 	.short	0x0348
        /*0024*/ 	.byte	0x00, 0xf0, 0x21, 0x00


	//----- nvinfo : EIATTR_KPARAM_INFO
	.align		4
.L_3097:
        /*0028*/ 	.byte	0x04, 0x17
        /*002a*/ 	.short	(.L_3099 - .L_3098)
.L_3098:
        /*002c*/ 	.word	0x00000000
        /*0030*/ 	.short	0x0002
        /*0032*/ 	.short	0x0340
        /*0034*/ 	.byte	0x00, 0xf0, 0x21, 0x00


	//----- nvinfo : EIATTR_KPARAM_INFO
	.align		4
.L_3099:
        /*0038*/ 	.byte	0x04, 0x17
        /*003a*/ 	.short	(.L_3101 - .L_3100)
.L_3100:
        /*003c*/ 	.word	0x00000000
        /*0040*/ 	.short	0x0001
        /*0042*/ 	.short	0x01a0
        /*0044*/ 	.byte	0x00, 0xf0, 0x81, 0x06


	//----- nvinfo : EIATTR_KPARAM_INFO
	.align		4
.L_3101:
        /*0048*/ 	.byte	0x04, 0x17
        /*004a*/ 	.short	(.L_3103 - .L_3102)
.L_3102:
        /*004c*/ 	.word	0x00000000
        /*0050*/ 	.short	0x0000
        /*0052*/ 	.short	0x0000
        /*0054*/ 	.byte	0x00, 0xf0, 0x81, 0x06


	//----- nvinfo : EIATTR_SPARSE_MMA_MASK
	.align		4
.L_3103:
        /*0058*/ 	.byte	0x03, 0x50
        /*005a*/ 	.short	0x0000


	//----- nvinfo : EIATTR_MAXREG_COUNT
	.align		4
        /*005c*/ 	.byte	0x03, 0x1b
        /*005e*/ 	.short	0x00ff


	//----- nvinfo : EIATTR_MERCURY_ISA_VERSION
	.align		4
        /*0060*/ 	.byte	0x03, 0x5f
        /*0062*/ 	.short	0x0101


	//----- nvinfo : EIATTR_VRC_CTA_INIT_COUNT
	.align		4
        /*0064*/ 	.byte	0x02, 0x4a
	.zero		1
	.zero		1


	//----- nvinfo : EIATTR_EXIT_INSTR_OFFSETS
	.align		4
        /*0068*/ 	.byte	0x04, 0x1c
        /*006a*/ 	.short	(.L_3105 - .L_3104)


	//   ....[0]....
.L_3104:
        /*006c*/ 	.word	0x000000b0


	//   ....[1]....
        /*0070*/ 	.word	0x00004730


	//   ....[2]....
        /*0074*/ 	.word	0x000047c0


	//   ....[3]....
        /*0078*/ 	.word	0x00004810


	//----- nvinfo : EIATTR_MAX_THREADS
	.align		4
.L_3105:
        /*007c*/ 	.byte	0x04, 0x05
        /*007e*/ 	.short	(.L_3107 - .L_3106)
.L_3106:
        /*0080*/ 	.word	0x00000080
        /*0084*/ 	.word	0x00000001
        /*0088*/ 	.word	0x00000001


	//----- nvinfo : EIATTR_CRS_STACK_SIZE
	.align		4
.L_3107:
        /*008c*/ 	.byte	0x04, 0x1e
        /*008e*/ 	.short	(.L_3109 - .L_3108)
.L_3108:
        /*0090*/ 	.word	0x00000000


	//----- nvinfo : EIATTR_CBANK_PARAM_SIZE
	.align		4
.L_3109:
        /*0094*/ 	.byte	0x03, 0x19
        /*0096*/ 	.short	0x0358


	//----- nvinfo : EIATTR_PARAM_CBANK
	.align		4
        /*0098*/ 	.byte	0x04, 0x0a
        /*009a*/ 	.short	(.L_3111 - .L_3110)
	.align		4
.L_3110:
        /*009c*/ 	.word	index@(.nv.constant0._ZN2at6native16triu_tril_kernelIilLb0ELi2ELb0EEEvNS_4cuda6detail10TensorInfoIT_T0_EENS4_IKS5_S6_EEllS6_)
        /*00a0*/ 	.short	0x0380
        /*00a2*/ 	.short	0x0358


	//----- nvinfo : EIATTR_SW_WAR
	.align		4
.L_3111:
        /*00a4*/ 	.byte	0x04, 0x36
        /*00a6*/ 	.short	(.L_3113 - .L_3112)
.L_3112:
        /*00a8*/ 	.word	0x00000008
.L_3113:


//--------------------- .nv.info._ZN2at6native16triu_tril_kernelIilLb0ELi2ELb1EEEvNS_4cuda6detail10TensorInfoIT_T0_EENS4_IKS5_S6_EEllS6_ --------------------------
	.section	.nv.info._ZN2at6native16triu_tril_kernelIilLb0ELi2ELb1EEEvNS_4cuda6detail10TensorInfoIT_T0_EENS4_IKS5_S6_EEllS6_,"",@"SHT_CUDA_INFO"
	.sectionflags	@""
	.align	4


	//----- nvinfo : EIATTR_CUDA_API_VERSION
	.align		4
        /*0000*/ 	.byte	0x04, 0x37
        /*0002*/ 	.short	(.L_3115 - .L_3114)
.L_3114:
        /*0004*/ 	.word	0x00000082


	//----- nvinfo : EIATTR_KPARAM_INFO
	.align		4
.L_3115:
        /*0008*/ 	.byte	0x04, 0x17
        /*000a*/ 	.short	(.L_3117 - .L_3116)
.L_3116:
        /*000c*/ 	.word	0x00000000
        /*0010*/ 	.short	0x0004
        /*0012*/ 	.short	0x0350
        /*0014*/ 	.byte	0x00, 0xf0, 0x21, 0x00


	//----- nvinfo : EIATTR_KPARAM_INFO
	.align		4
.L_3117:
        /*0018*/ 	.byte	0x04, 0x17
        /*001a*/ 	.short	(.L_3119 - .L_3118)
.L_3118:
        /*001c*/ 	.word	0x00000000
        /*0020*/ 	.short	0x0003
        /*0022*/ 	.short	0x0348
        /*0024*/ 	.byte	0x00, 0xf0, 0x21, 0x00


	//----- nvinfo : EIATTR_KPARAM_INFO
	.align		4
.L_3119:
        /*0028*/ 	.byte	0x04, 0x17
        /*002a*/ 	.short	(.L_3121 - .L_3120)
.L_3120:
        /*002c*/ 	.word	0x00000000
        /*0030*/ 	.short	0x0002
        /*0032*/ 	.short	0x0340
        /*0034*/ 	.byte	0x00, 0xf0, 0x21, 0x00


	//----- nvinfo : EIATTR_KPARAM_INFO
	.align		4
.L_3121:
        /*0038*/ 	.byte	0x04, 0x17
        /*003a*/ 	.short	(.L_3123 - .L_3122)
.L_3122:
        /*003c*/ 	.word	0x00000000
        /*0040*/ 	.short	0x0001
        /*0042*/ 	.short	0x01a0
        /*0044*/ 	.byte	0x00, 0xf0, 0x81, 0x06


	//----- nvinfo : EIATTR_KPARAM_INFO
	.align		4
.L_3123:
        /*0048*/ 	.byte	0x04, 0x17
        /*004a*/ 	.short	(.L_3125 - .L_3124)
.L_3124:
        /*004c*/ 	.word	0x00000000
        /*0050*/ 	.short	0x0000
        /*0052*/ 	.short	0x0000
        /*0054*/ 	.byte	0x00, 0xf0, 0x81, 0x06


	//----- nvinfo : EIATTR_SPARSE_MMA_MASK
	.align		4
.L_3125:
        /*0058*/ 	.byte	0x03, 0x50
        /*005a*/ 	.short	0x0000


	//----- nvinfo : EIATTR_MAXREG_COUNT
	.align		4
        /*005c*/ 	.byte	0x03, 0x1b
        /*005e*/ 	.short	0x00ff


	//----- nvinfo : EIATTR_MERCURY_ISA_VERSION
	.align		4
        /*0060*/ 	.byte	0x03, 0x5f
        /*0062*/ 	.short	0x0101


	//----- nvinfo : EIATTR_VRC_CTA_INIT_COUNT
	.align		4
        /*0064*/ 	.byte	0x02, 0x4a
	.zero		1
	.zero		1


	//----- nvinfo : EIATTR_EXIT_INSTR_OFFSETS
	.align		4
        /*0068*/ 	.byte	0x04, 0x1c
        /*006a*/ 	.short	(.L_3127 - .L_3126)


	//   ....[0]....
.L_3126:
        /*006c*/ 	.word	0x000000b0


	//   ....[1]....
        /*0070*/ 	.word	0x00000640


	//   ....[2]....
        /*0074*/ 	.word	0x00003e20


	//   ....[3]....
        /*0078*/ 	.word	0x00003f50


	//   ....[4]....
        /*007c*/ 	.word	0x00003fd0


	//----- nvinfo : EIATTR_MAX_THREADS
	.align		4
.L_3127:
        /*0080*/ 	.byte	0x04, 0x05
        /*0082*/ 	.short	(.L_3129 - .L_3128)
.L_3128:
        /*0084*/ 	.word	0x00000080
        /*0088*/ 	.word	0x00000001
        /*008c*/ 	.word	0x00000001


	//----- nvinfo : EIATTR_CRS_STACK_SIZE
	.align		4
.L_3129:
        /*0090*/ 	.byte	0x04, 0x1e
        /*0092*/ 	.short	(.L_3131 - .L_3130)
.L_3130:
        /*0094*/ 	.word	0x00000000


	//----- nvinfo : EIATTR_CBANK_PARAM_SIZE
	.align		4
.L_3131:
        /*0098*/ 	.byte	0x03, 0x19
        /*009a*/ 	.short	0x0358


	//----- nvinfo : EIATTR_PARAM_CBANK
	.align		4
        /*009c*/ 	.byte	0x04, 0x0a
        /*009e*/ 	.short	(.L_3133 - .L_3132)
	.align		4
.L_3132:
        /*00a0*/ 	.word	index@(.nv.constant0._ZN2at6native16triu_tril_kernelIilLb0ELi2ELb1EEEvNS_4cuda6detail10TensorInfoIT_T0_EENS4_IKS5_S6_EEllS6_)
        /*00a4*/ 	.short	0x0380
        /*00a6*/ 	.short	0x0358


	//----- nvinfo : EIATTR_SW_WAR
	.align		4
.L_3133:
        /*00a8*/ 	.byte	0x04, 0x36
        /*00aa*/ 	.short	(.L_3135 - .L_3134)
.L_3134:
        /*00ac*/ 	.word	0x00000008
.L_3135:


//--------------------- .nv.info._ZN2at6native16triu_tril_kernelIiiLb0ELi2ELb0EEEvNS_4cuda6detail10TensorInfoIT_T0_EENS4_IKS5_S6_EEllS6_ --------------------------
	.section	.nv.info._ZN2at6native16triu_tril_kernelIiiLb0ELi2ELb0EEEvNS_4cuda6detail10TensorInfoIT_T0_EENS4_IKS5_S6_EEllS6_,"",@"SHT_CUDA_INFO"
	.sectionflags	@""
	.align	4


	//----- nvinfo : EIATTR_CUDA_API_VERSION
	.align		4
        /*0000*/ 	.byte	0x04, 0x37
        /*0002*/ 	.short	(.L_3137 - .L_3136)
.L_3136:
        /*0004*/ 	.word	0x00000082


	//----- nvinfo : EIATTR_KPARAM_INFO
	.align		4
.L_3137:
        /*0008*/ 	.byte	0x04, 0x17
        /*000a*/ 	.short	(.L_3139 - .L_3138)
.L_3138:
        /*000c*/ 	.word	0x00000000
        /*0010*/ 	.short	0x0004
        /*0012*/ 	.short	0x01c0
        /*0014*/ 	.byte	0x00, 0xf0, 0x11, 0x00


	//----- nvinfo : EIATTR_KPARAM_INFO
	.align		4
.L_3139:
        /*0018*/ 	.byte	0x04, 0x17
        /*001a*/ 	.short	(.L_3141 - .L_3140)
.L_3140:
        /*001c*/ 	.word	0x00000000
        /*0020*/ 	.short	0x0003
        /*0022*/ 	.short	0x01b8
        /*0024*/ 	.byte	0x00, 0xf0, 0x21, 0x00


	//----- nvinfo : EIATTR_KPARAM_INFO
	.align		4
.L_3141:
        /*0028*/ 	.byte	0x04, 0x17
        /*002a*/ 	.short	(.L_3143 - .L_3142)
.L_3142:
        /*002c*/ 	.word	0x00000000
        /*0030*/ 	.short	0x0002
        /*0032*/ 	.short	0x01b0
        /*0034*/ 	.byte	0x00, 0xf0, 0x21, 0x00


	//----- nvinfo : EIATTR_KPARAM_INFO
	.align		4
.L_3143:
        /*0038*/ 	.byte	0x04, 0x17
        /*003a*/ 	.short	(.L_3145 - .L_3144)
.L_3144:
        /*003c*/ 	.word	0x00000000
        /*0040*/ 	.short	0x0001
        /*0042*/ 	.short	0x00d8
        /*0044*/ 	.byte	0x00, 0xf0, 0x61, 0x03


	//----- nvinfo : EIATTR_KPARAM_INFO
	.align		4
.L_3145:
        /*0048*/ 	.byte	0x04, 0x17
        /*004a*/ 	.short	(.L_3147 - .L_3146)
.L_3146:
        /*004c*/ 	.word	0x00000000
        /*0050*/ 	.short	0x0000
        /*0052*/ 	.short	0x0000
        /*0054*/ 	.byte	0x00, 0xf0, 0x61, 0x03


	//----- nvinfo : EIATTR_SPARSE_MMA_MASK
	.align		4
.L_3147:
        /*0058*/ 	.byte	0x03, 0x50
        /*005a*/ 	.short	0x0000


	//----- nvinfo : EIATTR_MAXREG_COUNT
	.align		4
        /*005c*/ 	.byte	0x03, 0x1b
        /*005e*/ 	.short	0x00ff


	//----- nvinfo : EIATTR_MERCURY_ISA_VERSION
	.align		4
        /*0060*/ 	.byte	0x03, 0x5f
        /*0062*/ 	.short	0x0101


	//----- nvinfo : EIATTR_VRC_CTA_INIT_COUNT
	.align		4
        /*0064*/ 	.byte	0x02, 0x4a
	.zero		1
	.zero		1


	//----- nvinfo : EIATTR_EXIT_INSTR_OFFSETS
	.align		4
        /*0068*/ 	.byte	0x04, 0x1c
        /*006a*/ 	.short	(.L_3149 - .L_3148)


	//   ....[0]....
.L_3148:
        /*006c*/ 	.word	0x000000b0


	//   ....[1]....
        /*0070*/ 	.word	0x00003550


	//   ....[2]....
        /*0074*/ 	.word	0x000035a0


	//   ....[3]....
        /*0078*/ 	.word	0x000035e0


	//----- nvinfo : EIATTR_MAX_THREADS
	.align		4
.L_3149:
        /*007c*/ 	.byte	0x04, 0x05
        /*007e*/ 	.short	(.L_3151 - .L_3150)
.L_3150:
        /*0080*/ 	.word	0x00000080
        /*0084*/ 	.word	0x00000001
        /*0088*/ 	.word	0x00000001


	//----- nvinfo : EIATTR_CRS_STACK_SIZE
	.align		4
.L_3151:
        /*008c*/ 	.byte	0x04, 0x1e
        /*008e*/ 	.short	(.L_3153 - .L_3152)
.L_3152:
        /*0090*/ 	.word	0x00000000


	//----- nvinfo : EIATTR_CBANK_PARAM_SIZE
	.align		4
.L_3153:
        /*0094*/ 	.byte	0x03, 0x19
        /*0096*/ 	.short	0x01c4


	//----- nvinfo : EIATTR_PARAM_CBANK
	.align		4
        /*0098*/ 	.byte	0x04, 0x0a
        /*009a*/ 	.short	(.L_3155 - .L_3154)
	.align		4
.L_3154:
        /*009c*/ 	.word	index@(.nv.constant0._ZN2at6native16triu_tril_kernelIiiLb0ELi2ELb0EEEvNS_4cuda6detail10TensorInfoIT_T0_EENS4_IKS5_S6_EEllS6_)
        /*00a0*/ 	.short	0x0380
        /*00a2*/ 	.short	0x01c4


	//----- nvinfo : EIATTR_SW_WAR
	.align		4
.L_3155:
        /*00a4*/ 	.byte	0x04, 0x36
        /*00a6*/ 	.short	(.L_3157 - .L_3156)
.L_3156:
        /*00a8*/ 	.word	0x00000008
.L_3157:


//--------------------- .nv.info._ZN2at6native16triu_tril_kernelIiiLb0ELi2ELb1EEEvNS_4cuda6detail10TensorInfoIT_T0_EENS4_IKS5_S6_EEllS6_ --------------------------
	.section	.nv.info._ZN2at6native16triu_tril_kernelIiiLb0ELi2ELb1EEEvNS_4cuda6detail10TensorInfoIT_T0_EENS4_IKS5_S6_EEllS6_,"",@"SHT_CUDA_INFO"
	.sectionflags	@""
	.align	4


	//----- nvinfo : EIATTR_CUDA_API_VERSION
	.align		4
        /*0000*/ 	.byte	0x04, 0x37
        /*0002*/ 	.short	(.L_3159 - .L_3158)
.L_3158:
        /*0004*/ 	.word	0x00000082


	//----- nvinfo : EIATTR_KPARAM_INFO
	.align		4
.L_3159:
        /*0008*/ 	.byte	0x04, 0x17
        /*000a*/ 	.short	(.L_3161 - .L_3160)
.L_3160:
        /*000c*/ 	.word	0x00000000
        /*0010*/ 	.short	0x0004
        /*0012*/ 	.short	0x01c0
        /*0014*/ 	.byte	0x00, 0xf0, 0x11, 0x00


	//----- nvinfo : EIATTR_KPARAM_INFO
	.align		4
.L_3161:
        /*0018*/ 	.byte	0x04, 0x17
        /*001a*/ 	.short	(.L_3163 - .L_3162)
.L_3162:
        /*001c*/ 	.word	0x00000000
        /*0020*/ 	.short	0x0003
        /*0022*/ 	.short	0x01b8
        /*0024*/ 	.byte	0x00, 0xf0, 0x21, 0x00


	//----- nvinfo : EIATTR_KPARAM_INFO
	.align		4
.L_3163:
        /*0028*/ 	.byte	0x04, 0x17
        /*002a*/ 	.short	(.L_3165 - .L_3164)
.L_3164:
        /*002c*/ 	.word	0x00000000
        /*0030*/ 	.short	0x0002
        /*0032*/ 	.short	0x01b0
        /*0034*/ 	.byte	0x00, 0xf0, 0x21, 0x00


	//----- nvinfo : EIATTR_KPARAM_INFO
	.align		4
.L_3165:
        /*0038*/ 	.byte	0x04, 0x17
        /*003a*/ 	.short	(.L_3167 - .L_3166)
.L_3166:
        /*003c*/ 	.word	0x00000000
        /*0040*/ 	.short	0x0001
        /*0042*/ 	.short	0x00d8
        /*0044*/ 	.byte	0x00, 0xf0, 0x61, 0x03


	//----- nvinfo : EIATTR_KPARAM_INFO
	.align		4
.L_3167:
        /*0048*/ 	.byte	0x04, 0x17
        /*004a*/ 	.short	(.L_3169 - .L_3168)
.L_3168:
        /*004c*/ 	.word	0x00000000
        /*0050*/ 	.short	0x0000
        /*0052*/ 	.short	0x0000
        /*0054*/ 	.byte	0x00, 0xf0, 0x61, 0x03


	//----- nvinfo : EIATTR_SPARSE_MMA_MASK
	.align		4
.L_3169:
        /*0058*/ 	.byte	0x03, 0x50
        /*005a*/ 	.short	0x0000


	//----- nvinfo : EIATTR_MAXREG_COUNT
	.align		4
        /*005c*/ 	.byte	0x03, 0x1b
        /*005e*/ 	.short	0x00ff


	//----- nvinfo : EIATTR_MERCURY_ISA_VERSION
	.align		4
        /*0060*/ 	.byte	0x03, 0x5f
        /*0062*/ 	.short	0x0101


	//----- nvinfo : EIATTR_VRC_CTA_INIT_COUNT
	.align		4
        /*0064*/ 	.byte	0x02, 0x4a
	.zero		1
	.zero		1


	//----- nvinfo : EIATTR_EXIT_INSTR_OFFSETS
	.align		4
        /*0068*/ 	.byte	0x04, 0x1c
        /*006a*/ 	.short	(.L_3171 - .L_3170)


	//   ....[0]....
.L_3170:
        /*006c*/ 	.word	0x000000b0


	//   ....[1]....
        /*0070*/ 	.word	0x000005a0


	//   ....[2]....
        /*0074*/ 	.word	0x00003360


	//   ....[3]....
        /*0078*/ 	.word	0x00003410


	//   ....[4]....
        /*007c*/ 	.word	0x00003460


	//   ....[5]....
        /*0080*/ 	.word	0x000034c0


	//----- nvinfo : EIATTR_MAX_THREADS
	.align		4
.L_3171:
        /*0084*/ 	.byte	0x04, 0x05
        /*0086*/ 	.short	(.L_3173 - .L_3172)
.L_3172:
        /*0088*/ 	.word	0x00000080
        /*008c*/ 	.word	0x00000001
        /*0090*/ 	.word	0x00000001


	//----- nvinfo : EIATTR_CRS_STACK_SIZE
	.align		4
.L_3173:
        /*0094*/ 	.byte	0x04, 0x1e
        /*0096*/ 	.short	(.L_3175 - .L_3174)
.L_3174:
        /*0098*/ 	.word	0x00000000


	//----- nvinfo : EIATTR_CBANK_PARAM_SIZE
	.align		4
.L_3175:
        /*009c*/ 	.byte	0x03, 0x19
        /*009e*/ 	.short	0x01c4


	//----- nvinfo : EIATTR_PARAM_CBANK
	.align		4
        /*00a0*/ 	.byte	0x04, 0x0a
        /*00a2*/ 	.short	(.L_3177 - .L_3176)
	.align		4
.L_3176:
        /*00a4*/ 	.word	index@(.nv.constant0._ZN2at6native16triu_tril_kernelIiiLb0ELi2ELb1EEEvNS_4cuda6detail10TensorInfoIT_T0_EENS4_IKS5_S6_EEllS6_)
        /*00a8*/ 	.short	0x0380
        /*00aa*/ 	.short	0x01c4


	//----- nvinfo : EIATTR_SW_WAR
	.align		4
.L_3177:
        /*00ac*/ 	.byte	0x04, 0x36
        /*00ae*/ 	.short	(.L_3179 - .L_3178)
.L_3178:
        /*00b0*/ 	.word	0x00000008
.L_3179:


//--------------------- .nv.info._ZN2at6native16triu_tril_kernelIalLb0ELi8ELb0EEEvNS_4cuda6detail10TensorInfoIT_T0_EENS4_IKS5_S6_EEllS6_ --------------------------
	.section	.nv.info._ZN2at6native16triu_tril_kernelIalLb0ELi8ELb0EEEvNS_4cuda6detail10TensorInfoIT_T0_EENS4_IKS5_S6_EEllS6_,"",@"SHT_CUDA_INFO"
	.sectionflags	@""
	.align	4


	//----- nvinfo : EIATTR_CUDA_API_VERSION
	.align		4
        /*0000*/ 	.byte	0x04, 0x37
        /*0002*/ 	.short	(.L_3181 - .L_3180)
.L_3180:
        /*0004*/ 	.word	0x00000082


	//----- nvinfo : EIATTR_KPARAM_INFO
	.align		4
.L_3181:
        /*0008*/ 	.byte	0x04, 0x17
        /*000a*/ 	.short	(.L_3183 - .L_3182)
.L_3182:
        /*000c*/ 	.word	0x00000000
        /*0010*/ 	.short	0x0004
        /*0012*/ 	.short	0x0350
        /*0014*/ 	.byte	0x00, 0xf0, 0x21, 0x00


	//----- nvinfo : EIATTR_KPARAM_INFO
	.align		4
.L_3183:
        /*0018*/ 	.byte	0x04, 0x17
        /*001a*/ 	.short	(.L_3185 - .L_3184)
.L_3184:
        /*001c*/ 	.word	0x00000000
        /*0020*/ 	.short	0x0003
        /*0022*/ 	.short	0x0348
        /*0024*/ 	.byte	0x00, 0xf0, 0x21, 0x00


	//----- nvinfo : EIATTR_KPARAM_INFO
	.align		4
.L_3185:
        /*0028*/ 	.byte	0x04, 0x17
        /*002a*/ 	.short	(.L_3187 - .L_3186)
.L_3186:
        /*002c*/ 	.word	0x00000000
        /*0030*/ 	.short	0x0002
        /*0032*/ 	.short	0x0340
        /*0034*/ 	.byte	0x00, 0xf0, 0x21, 0x00


	//----- nvinfo : EIATTR_KPARAM_INFO
	.align		4
.L_3187:
        /*0038*/ 	.byte	0x04, 0x17
        /*003a*/ 	.short	(.L_3189 - .L_3188)
.L_3188:
        /*003c*/ 	.word	0x00000000
        /*0040*/ 	.short	0x0001
        /*0042*/ 	.short	0x01a0
        /*0044*/ 	.byte	0x00, 0xf0, 0x81, 0x06


	//----- nvinfo : EIATTR_KPARAM_INFO
	.align		4
.L_3189:
        /*0048*/ 	.byte	0x04, 0x17
        /*004a*/ 	.short	(.L_3191 - .L_3190)
.L_3190:
        /*004c*/ 	.word	0x00000000
        /*0050*/ 	.short	0x0000
        /*0052*/ 	.short	0x0000
        /*0054*/ 	.byte	0x00, 0xf0, 0x81, 0x06


	//----- nvinfo : EIATTR_SPARSE_MMA_MASK
	.align		4
.L_3191:
        /*0058*/ 	.byte	0x03, 0x50
        /*005a*/ 	.short	0x0000


	//----- nvinfo : EIATTR_MAXREG_COUNT
	.align		4
        /*005c*/ 	.byte	0x03, 0x1b
        /*005e*/ 	.short	0x00ff


	//----- nvinfo : EIATTR_MERCURY_ISA_VERSION
	.align		4
        /*0060*/ 	.byte	0x03, 0x5f
        /*0062*/ 	.short	0x0101


	//----- nvinfo : EIATTR_VRC_CTA_INIT_COUNT
	.align		4
        /*0064*/ 	.byte	0x02, 0x4a
	.zero		1
	.zero		1


	//----- nvinfo : EIATTR_EXIT_INSTR_OFFSETS
	.align		4
        /*0068*/ 	.byte	0x04, 0x1c
        /*006a*/ 	.short	(.L_3193 - .L_3192)


	//   ....[0]....
.L_3192:
        /*006c*/ 	.word	0x000000b0


	//   ....[1]....
        /*0070*/ 	.word	0x00004e50


	//   ....[2]....
        /*0074*/ 	.word	0x00004ee0


	//   ....[3]....
        /*0078*/ 	.word	0x00004f70


	//   ....[4]....
        /*007c*/ 	.word	0x00004ff0


	//   ....[5]....
        /*0080*/ 	.word	0x00005080


	//   ....[6]....
        /*0084*/ 	.word	0x00005100


	//   ....[7]....
        /*0088*/ 	.word	0x00005190


	//   ....[8]....
        /*008c*/ 	.word	0x00005220


	//   ....[9]....
        /*0090*/ 	.word	0x00005270


	//----- nvinfo : EIATTR_MAX_THREADS
	.align		4
.L_3193:
        /*0094*/ 	.byte	0x04, 0x05
        /*0096*/ 	.short	(.L_3195 - .L_3194)
.L_3194:
        /*0098*/ 	.word	0x00000080
        /*009c*/ 	.word	0x00000001
        /*00a0*/ 	.word	0x00000001


	//----- nvinfo : EIATTR_CRS_STACK_SIZE
	.align		4
.L_3195:
        /*00a4*/ 	.byte	0x04, 0x1e
        /*00a6*/ 	.short	(.L_3197 - .L_3196)
.L_3196:
        /*00a8*/ 	.word	0x00000000


	//----- nvinfo : EIATTR_CBANK_PARAM_SIZE
	.align		4
.L_3197:
        /*00ac*/ 	.byte	0x03, 0x19
        /*00ae*/ 	.short	0x0358


	//----- nvinfo : EIATTR_PARAM_CBANK
	.align		4
        /*00b0*/ 	.byte	0x04, 0x0a
        /*00b2*/ 	.short	(.L_3199 - .L_3198)
	.align		4
.L_3198:
        /*00b4*/ 	.word	index@(.nv.constant0._ZN2at6native16triu_tril_kernelIalLb0ELi8ELb0EEEvNS_4cuda6detail10TensorInfoIT_T0_EENS4_IKS5_S6_EEllS6_)
        /*00b8*/ 	.short	0x0380
        /*00ba*/ 	.short	0x0358


	//----- nvinfo : EIATTR_SW_WAR
	.align		4
.L_3199:
        /*00bc*/ 	.byte	0x04, 0x36
        /*00be*/ 	.short	(.L_3201 - .L_3200)
.L_3200:
        /*00c0*/ 	.word	0x00000008
.L_3201:


//--------------------- .nv.info._ZN2at6native16triu_tril_kernelIalLb0ELi8ELb1EEEvNS_4cuda6detail10TensorInfoIT_T0_EENS4_IKS5_S6_EEllS6_ --------------------------
	.section	.nv.info._ZN2at6native16triu_tril_kernelIalLb0ELi8ELb1EEEvNS_4cuda6detail10TensorInfoIT_T0_EENS4_IKS5_S6_EEllS6_,"",@"SHT_CUDA_INFO"
	.sectionflags	@""
	.align	4


	//----- nvinfo : EIATTR_CUDA_API_VERSION
	.align		4
        /*0000*/ 	.byte	0x04, 0x37
        /*0002*/ 	.short	(.L_3203 - .L_3202)
.L_3202:
        /*0004*/ 	.word	0x00000082


	//----- nvinfo : EIATTR_KPARAM_INFO
	.align		4
.L_3203:
        /*0008*/ 	.byte	0x04, 0x17
        /*000a*/ 	.short	(.L_3205 - .L_3204)
.L_3204:
        /*000c*/ 	.word	0x00000000
        /*0010*/ 	.short	0x0004
        /*0012*/ 	.short	0x0350
        /*0014*/ 	.byte	0x00, 0xf0, 0x21, 0x00


	//----- nvinfo : EIATTR_KPARAM_INFO
	.align		4
.L_3205:
        /*0018*/ 	.byte	0x04, 0x17
        /*001a*/ 	.short	(.L_3207 - .L_3206)
.L_3206:
        /*001c*/ 	.word	0x00000000
        /*0020*/ 	.short	0x0003
        /*0022*/ 	.short	0x0348
        /*0024*/ 	.byte	0x00, 0xf0, 0x21, 0x00


	//----- nvinfo : EIATTR_KPARAM_INFO
	.align		4
.L_3207:
        /*0028*/ 	.byte	0x04, 0x17
        /*002a*/ 	.short	(.L_3209 - .L_3208)
.L_3208:
        /*002c*/ 	.word	0x00000000
        /*0030*/ 	.short	0x0002
        /*0032*/ 	.short	0x0340
        /*0034*/ 	.byte	0x00, 0xf0, 0x21, 0x00


	//----- nvinfo : EIATTR_KPARAM_INFO
	.align		4
.L_3209:
        /*0038*/ 	.byte	0x04, 0x17
        /*003a*/ 	.short	(.L_3211 - .L_3210)
.L_3210:
        /*003c*/ 	.word	0x00000000
        /*0040*/ 	.short	0x0001
        /*0042*/ 	.short	0x01a0
        /*0044*/ 	.byte	0x00, 0xf0, 0x81, 0x06


	//----- nvinfo : EIATTR_KPARAM_INFO
	.align		4
.L_3211:
        /*0048*/ 	.byte	0x04, 0x17
        /*004a*/ 	.short	(.L_3213 - .L_3212)
.L_3212:
        /*004c*/ 	.word	0x00000000
        /*0050*/ 	.short	0x0000
        /*0052*/ 	.short	0x0000
        /*0054*/ 	.byte	0x00, 0xf0, 0x81, 0x06


	//----- nvinfo : EIATTR_SPARSE_MMA_MASK
	.align		4
.L_3213:
        /*0058*/ 	.byte	0x03, 0x50
        /*005a*/ 	.short	0x0000


	//----- nvinfo : EIATTR_MAXREG_COUNT
	.align		4
        /*005c*/ 	.byte	0x03, 0x1b
        /*005e*/ 	.short	0x00ff


	//----- nvinfo : EIATTR_MERCURY_ISA_VERSION
	.align		4
        /*0060*/ 	.byte	0x03, 0x5f
        /*0062*/ 	.short	0x0101


	//----- nvinfo : EIATTR_VRC_CTA_INIT_COUNT
	.align		4
        /*0064*/ 	.byte	0x02, 0x4a
	.zero		1
	.zero		1


	//----- nvinfo : EIATTR_EXIT_INSTR_OFFSETS
	.align		4
        /*0068*/ 	.byte	0x04, 0x1c
        /*006a*/ 	.short	(.L_3215 - .L_3214)


	//   ....[0]....
.L_3214:
        /*006c*/ 	.word	0x000000b0


	//   ....[1]....
        /*0070*/ 	.word	0x00000610


	//   ....[2]....
        /*0074*/ 	.word	0x00003c90


	//   ....[3]....
        /*0078*/ 	.word	0x00003d80


	//   ....[4]....
        /*007c*/ 	.word	0x00003e60


	//   ....[5]....
        /*0080*/ 	.word	0x00003f60


	//   ....[6]....
        /*0084*/ 	.word	0x00004090


	//   ....[7]....
        /*0088*/ 	.word	0x00004190


	//   ....[8]....
        /*008c*/ 	.word	0x000042c0


	//   ....[9]....
        /*0090*/ 	.word	0x00004430


	//   ....[10]....
        /*0094*/ 	.word	0x000044b0


	//----- nvinfo : EIATTR_MAX_THREADS
	.align		4
.L_3215:
        /*0098*/ 	.byte	0x04, 0x05
        /*009a*/ 	.short	(.L_3217 - .L_3216)
.L_3216:
        /*009c*/ 	.word	0x00000080
        /*00a0*/ 	.word	0x00000001
        /*00a4*/ 	.word	0x00000001


	//----- nvinfo : EIATTR_CRS_STACK_SIZE
	.align		4
.L_3217:
        /*00a8*/ 	.byte	0x04, 0x1e
        /*00aa*/ 	.short	(.L_3219 - .L_3218)
.L_3218:
        /*00ac*/ 	.word	0x00000000


	//----- nvinfo : EIATTR_CBANK_PARAM_SIZE
	.align		4
.L_3219:
        /*00b0*/ 	.byte	0x03, 0x19
        /*00b2*/ 	.short	0x0358


	//----- nvinfo : EIATTR_PARAM_CBANK
	.align		4
        /*00b4*/ 	.byte	0x04, 0x0a
        /*00b6*/ 	.short	(.L_3221 - .L_3220)
	.align		4
.L_3220:
        /*00b8*/ 	.word	index@(.nv.constant0._ZN2at6native16triu_tril_kernelIalLb0ELi8ELb1EEEvNS_4cuda6detail10TensorInfoIT_T0_EENS4_IKS5_S6_EEllS6_)
        /*00bc*/ 	.short	0x0380
        /*00be*/ 	.short	0x0358


	//----- nvinfo : EIATTR_SW_WAR
	.align		4
.L_3221:
        /*00c0*/ 	.byte	0x04, 0x36
        /*00c2*/ 	.short	(.L_3223 - .L_3222)
.L_3222:
        /*00c4*/ 	.word	0x00000008
.L_3223:


//--------------------- .nv.info._ZN2at6native16triu_tril_kernelIaiLb0ELi8ELb0EEEvNS_4cuda6detail10TensorInfoIT_T0_EENS4_IKS5_S6_EEllS6_ --------------------------
	.section	.nv.info._ZN2at6native16triu_tril_kernelIaiLb0ELi8ELb0EEEvNS_4cuda6detail10TensorInfoIT_T0_EENS4_IKS5_S6_EEllS6_,"",@"SHT_CUDA_INFO"
	.sectionflags	@""
	.align	4


	//----- nvinfo : EIATTR_CUDA_API_VERSION
	.align		4
        /*0000*/ 	.byte	0x04, 0x37
        /*0002*/ 	.short	(.L_3225 - .L_3224)
.L_3224:
        /*0004*/ 	.word	0x00000082


	//----- nvinfo : EIATTR_KPARAM_INFO
	.align		4
.L_3225:
        /*0008*/ 	.byte	0x04, 0x17
        /*000a*/ 	.short	(.L_3227 - .L_3226)
.L_3226:
        /*000c*/ 	.word	0x00000000
        /*0010*/ 	.short	0x0004
        /*0012*/ 	.short	0x01c0
        /*0014*/ 	.byte	0x00, 0xf0, 0x11, 0x00


	//----- nvinfo : EIATTR_KPARAM_INFO
	.align		4
.L_3227:
        /*0018*/ 	.byte	0x04, 0x17
        /*001a*/ 	.short	(.L_3229 - .L_3228)
.L_3228:
        /*001c*/ 	.word	0x00000000
        /*0020*/ 	.short	0x0003
        /*0022*/ 	.short	0x01b8
        /*0024*/ 	.byte	0x00, 0xf0, 0x21, 0x00


	//----- nvinfo : EIATTR_KPARAM_INFO
	.align		4
.L_3229:
        /*0028*/ 	.byte	0x04, 0x17
        /*002a*/ 	.short	(.L_3231 - .L_3230)
.L_3230:
        /*002c*/ 	.word	0x00000000
        /*0030*/ 	.short	0x0002
        /*0032*/ 	.short	0x01b0
        /*0034*/ 	.byte	0x00, 0xf0, 0x21, 0x00


	//----- nvinfo : EIATTR_KPARAM_INFO
	.align		4
.L_3231:
        /*0038*/ 	.byte	0x04, 0x17
        /*003a*/ 	.short	(.L_3233 - .L_3232)
.L_3232:
        /*003c*/ 	.word	0x00000000
        /*0040*/ 	.short	0x0001
        /*0042*/ 	.short	0x00d8
        /*0044*/ 	.byte	0x00, 0xf0, 0x61, 0x03


	//----- nvinfo : EIATTR_KPARAM_INFO
	.align		4
.L_3233:
        /*0048*/ 	.byte	0x04, 0x17
        /*004a*/ 	.short	(.L_3235 - .L_3234)
.L_3234:
        /*004c*/ 	.word	0x00000000
        /*0050*/ 	.short	0x0000
        /*0052*/ 	.short	0x0000
        /*0054*/ 	.byte	0x00, 0xf0, 0x61, 0x03


	//----- nvinfo : EIATTR_SPARSE_MMA_MASK
	.align		4
.L_3235:
        /*0058*/ 	.byte	0x03, 0x50
        /*005a*/ 	.short	0x0000


	//----- nvinfo : EIATTR_MAXREG_COUNT
	.align		4
        /*005c*/ 	.byte	0x03, 0x1b
        /*005e*/ 	.short	0x00ff


	//----- nvinfo : EIATTR_MERCURY_ISA_VERSION
	.align		4
        /*0060*/ 	.byte	0x03, 0x5f
        /*0062*/ 	.short	0x0101


	//----- nvinfo : EIATTR_VRC_CTA_INIT_COUNT
	.align		4
        /*0064*/ 	.byte	0x02, 0x4a
	.zero		1
	.zero		1


	//----- nvinfo : EIATTR_EXIT_INSTR_OFFSETS
	.align		4
        /*0068*/ 	.byte	0x04, 0x1c
        /*006a*/ 	.short	(.L_3237 - .L_3236)


	//   ....[0]....
.L_3236:
        /*006c*/ 	.word	0x000000b0


	//   ....[1]....
        /*0070*/ 	.word	0x00003bb0


	//   ....[2]....
        /*0074*/ 	.word	0x00003c10


	//   ....[3]....
        /*0078*/ 	.word	0x00003c70


	//   ....[4]....
        /*007c*/ 	.word	0x00003cd0


	//   ....[5]....
        /*0080*/ 	.word	0x00003d30


	//   ....[6]....
        /*0084*/ 	.word	0x00003d90


	//   ....[7]....
        /*0088*/ 	.word	0x00003df0


	//   ....[8]....
        /*008c*/ 	.word	0x00003e50


	//   ....[9]....
        /*0090*/ 	.word	0x00003ea0


	//----- nvinfo : EIATTR_MAX_THREADS
	.align		4
.L_3237:
        /*0094*/ 	.byte	0x04, 0x05
        /*0096*/ 	.short	(.L_3239 - .L_3238)
.L_3238:
        /*0098*/ 	.word	0x00000080
        /*009c*/ 	.word	0x00000001
        /*00a0*/ 	.word	0x00000001


	//----- nvinfo : EIATTR_CRS_STACK_SIZE
	.align		4
.L_3239:
        /*00a4*/ 	.byte	0x04, 0x1e
        /*00a6*/ 	.short	(.L_3241 - .L_3240)
.L_3240:
        /*00a8*/ 	.word	0x00000000


	//----- nvinfo : EIATTR_CBANK_PARAM_SIZE
	.align		4
.L_3241:
        /*00ac*/ 	.byte	0x03, 0x19
        /*00ae*/ 	.short	0x01c4


	//----- nvinfo : EIATTR_PARAM_CBANK
	.align		4
        /*00b0*/ 	.byte	0x04, 0x0a
        /*00b2*/ 	.short	(.L_3243 - .L_3242)
	.align		4
.L_3242:
        /*00b4*/ 	.word	index@(.nv.constant0._ZN2at6native16triu_tril_kernelIaiLb0ELi8ELb0EEEvNS_4cuda6detail10TensorInfoIT_T0_EENS4_IKS5_S6_EEllS6_)
        /*00b8*/ 	.short	0x0380
        /*00ba*/ 	.short	0x01c4


	//----- nvinfo : EIATTR_SW_WAR
	.align		4
.L_3243:
        /*00bc*/ 	.byte	0x04, 0x36
        /*00be*/ 	.short	(.L_3245 - .L_3244)
.L_3244:
        /*00c0*/ 	.word	0x00000008
.L_3245:


//--------------------- .nv.info._ZN2at6native16triu_tril_kernelIaiLb0ELi8ELb1EEEvNS_4cuda6detail10TensorInfoIT_T0_EENS4_IKS5_S6_EEllS6_ --------------------------
	.section	.nv.info._ZN2at6native16triu_tril_kernelIaiLb0ELi8ELb1EEEvNS_4cuda6detail10TensorInfoIT_T0_EENS4_IKS5_S6_EEllS6_,"",@"SHT_CUDA_INFO"
	.sectionflags	@""
	.align	4


	//----- nvinfo : EIATTR_CUDA_API_VERSION
	.align		4
        /*0000*/ 	.byte	0x04, 0x37
        /*0002*/ 	.short	(.L_3247 - .L_3246)
.L_3246:
        /*0004*/ 	.word	0x00000082


	//----- nvinfo : EIATTR_KPARAM_INFO
	.align		4
.L_3247:
        /*0008*/ 	.byte	0x04, 0x17
        /*000a*/ 	.short	(.L_3249 - .L_3248)
.L_3248:
        /*000c*/ 	.word	0x00000000
        /*0010*/ 	.short	0x0004
        /*0012*/ 	.short	0x01c0
        /*0014*/ 	.byte	0x00, 0xf0, 0x11, 0x00


	//----- nvinfo : EIATTR_KPARAM_INFO
	.align		4
.L_3249:
        /*0018*/ 	.byte	0x04, 0x17
        /*001a*/ 	.short	(.L_3251 - .L_3250)
.L_3250:
        /*001c*/ 	.word	0x00000000
        /*0020*/ 	.short	0x0003
        /*0022*/ 	.short	0x01b8
        /*0024*/ 	.byte	0x00, 0xf0, 0x21, 0x00


	//----- nvinfo : EIATTR_KPARAM_INFO
	.align		4
.L_3251:
        /*0028*/ 	.byte	0x04, 0x17
        /*002a*/ 	.short	(.L_3253 - .L_3252)
.L_3252:
        /*002c*/ 	.word	0x00000000
        /*0030*/ 	.short	0x0002
        /*0032*/ 	.short	0x01b0
        /*0034*/ 	.byte	0x00, 0xf0, 0x21, 0x00


	//----- nvinfo : EIATTR_KPARAM_INFO
	.align		4
.L_3253:
        /*0038*/ 	.byte	0x04, 0x17
        /*003a*/ 	.short	(.L_3255 - .L_3254)
.L_3254:
        /*003c*/ 	.word	0x00000000
        /*0040*/ 	.short	0x0001
        /*0042*/ 	.short	0x00d8
        /*0044*/ 	.byte	0x00, 0xf0, 0x61, 0x03


	//----- nvinfo : EIATTR_KPARAM_INFO
	.align		4
.L_3255:
        /*0048*/ 	.byte	0x04, 0x17
        /*004a*/ 	.short	(.L_3257 - .L_3256)
.L_3256:
        /*004c*/ 	.word	0x00000000
        /*0050*/ 	.short	0x0000
        /*0052*/ 	.short	0x0000
        /*0054*/ 	.byte	0x00, 0xf0, 0x61, 0x03


	//----- nvinfo : EIATTR_SPARSE_MMA_MASK
	.align		4
.L_3257:
        /*0058*/ 	.byte	0x03, 0x50
        /*005a*/ 	.short	0x0000


	//----- nvinfo : EIATTR_MAXREG_COUNT
	.align		4
        /*005c*/ 	.byte	0x03, 0x1b
        /*005e*/ 	.short	0x00ff


	//----- nvinfo : EIATTR_MERCURY_ISA_VERSION
	.align		4
        /*0060*/ 	.byte	0x03, 0x5f
        /*0062*/ 	.short	0x0101


	//----- nvinfo : EIATTR_VRC_CTA_INIT_COUNT
	.align		4
        /*0064*/ 	.byte	0x02, 0x4a
	.zero		1
	.zero		1


	//----- nvinfo : EIATTR_EXIT_INSTR_OFFSETS
	.align		4
        /*0068*/ 	.byte	0x04, 0x1c
        /*006a*/ 	.short	(.L_3259 - .L_3258)


	//   ....[0]....
.L_3258:
        /*006c*/ 	.word	0x000000b0


	//   ....[1]....
        /*0070*/ 	.word	0x00000570


	//   ....[2]....
        /*0074*/ 	.word	0x000032e0


	//   ....[3]....
        /*0078*/ 	.word	0x000033a0


	//   ....[4]....
        /*007c*/ 	.word	0x00003460


	//   ....[5]....
        /*0080*/ 	.word	0x00003520


	//   ....[6]....
        /*0084*/ 	.word	0x000035e0


	//   ....[7]....
        /*0088*/ 	.word	0x000036a0


	//   ....[8]....
        /*008c*/ 	.word	0x00003760


	//   ....[9]....
        /*0090*/ 	.word	0x00003820


	//   ....[10]....
        /*0094*/ 	.word	0x00003870


	//   ....[11]....
        /*0098*/ 	.word	0x000038e0


	//----- nvinfo : EIATTR_MAX_THREADS
	.align		4
.L_3259:
        /*009c*/ 	.byte	0x04, 0x05
        /*009e*/ 	.short	(.L_3261 - .L_3260)
.L_3260:
        /*00a0*/ 	.word	0x00000080
        /*00a4*/ 	.word	0x00000001
        /*00a8*/ 	.word	0x00000001


	//----- nvinfo : EIATTR_CRS_STACK_SIZE
	.align		4
.L_3261:
        /*00ac*/ 	.byte	0x04, 0x1e
        /*00ae*/ 	.short	(.L_3263 - .L_3262)
.L_3262:
        /*00b0*/ 	.word	0x00000000


	//----- nvinfo : EIATTR_CBANK_PARAM_SIZE
	.align		4
.L_3263:
        /*00b4*/ 	.byte	0x03, 0x19
        /*00b6*/ 	.short	0x01c4


	//----- nvinfo : EIATTR_PARAM_CBANK
	.align		4
        /*00b8*/ 	.byte	0x04, 0x0a
        /*00ba*/ 	.short	(.L_3265 - .L_3264)
	.align		4
.L_3264:
        /*00bc*/ 	.word	index@(.nv.constant0._ZN2at6native16triu_tril_kernelIaiLb0ELi8ELb1EEEvNS_4cuda6detail10TensorInfoIT_T0_EENS4_IKS5_S6_EEllS6_)
        /*00c0*/ 	.short	0x0380
        /*00c2*/ 	.short	0x01c4


	//----- nvinfo : EIATTR_SW_WAR
	.align		4
.L_3265:
        /*00c4*/ 	.byte	0x04, 0x36
        /*00c6*/ 	.short	(.L_3267 - .L_3266)
.L_3266:
        /*00c8*/ 	.word	0x00000008
.L_3267:


//--------------------- .nv.info._ZN2at6native16triu_tril_kernelIhlLb0ELi8ELb0EEEvNS_4cuda6detail10TensorInfoIT_T0_EENS4_IKS5_S6_EEllS6_ --------------------------
	.section	.nv.info._ZN2at6native16triu_tril_kernelIhlLb0ELi8ELb0EEEvNS_4cuda6detail10TensorInfoIT_T0_EENS4_IKS5_S6_EEllS6_,"",@"SHT_CUDA_INFO"
	.sectionflags	@""
	.align	4


	//----- nvinfo : EIATTR_CUDA_API_VERSION
	.align		4
        /*0000*/ 	.byte	0x04, 0x37
        /*0002*/ 	.short	(.L_3269 - .L_3268)
.L_3268:
        /*0004*/ 	.word	0x00000082


	//----- nvinfo : EIATTR_KPARAM_INFO
	.align		4
.L_3269:
        /*0008*/ 	.byte	0x04, 0x17
        /*000a*/ 	.short	(.L_3271 - .L_3270)
.L_3270:
        /*000c*/ 	.word	0x00000000
        /*0010*/ 	.short	0x0004
        /*0012*/ 	.short	0x0350
        /*0014*/ 	.byte	0x00, 0xf0, 0x21, 0x00


	//----- nvinfo : EIATTR_KPARAM_INFO
	.align		4
.L_3271:
        /*0018*/ 	.byte	0x04, 0x17
        /*001a*/ 	.short	(.L_3273 - .L_3272)
.L_3272:
        /*001c*/ 	.word	0x00000000
        /*0020*/ 	.short	0x0003
        /*0022*/ 	.short	0x0348
        /*0024*/ 	.byte	0x00, 0xf0, 0x21, 0x00


	//----- nvinfo : EIATTR_KPARAM_INFO
	.align		4
.L_3273:
        /*0028*/ 	.byte	0x04, 0x17
        /*002a*/ 	.short	(.L_3275 - .L_3274)
.L_3274:
        /*002c*/ 	.word	0x00000000
        /*0030*/ 	.short	0x0002
        /*0032*/ 	.short	0x0340
        /*0034*/ 	.byte	0x00, 0xf0, 0x21, 0x00


	//----- nvinfo : EIATTR_KPARAM_INFO
	.align		4
.L_3275:
        /*0038*/ 	.byte	0x04, 0x17
        /*003a*/ 	.short	(.L_3277 - .L_3276)
.L_3276:
        /*003c*/ 	.word	0x00000000
        /*0040*/ 	.short	0x0001
        /*0042*/ 	.short	0x01a0
        /*0044*/ 	.byte	0x00, 0xf0, 0x81, 0x06


	//----- nvinfo : EIATTR_KPARAM_INFO
	.align		4
.L_3277:
        /*0048*/ 	.byte	0x04, 0x17
        /*004a*/ 	.short	(.L_3279 - .L_3278)
.L_3278:
        /*004c*/ 	.word	0x00000000
        /*0050*/ 	.short	0x0000
        /*0052*/ 	.short	0x0000
        /*0054*/ 	.byte	0x00, 0xf0, 0x81, 0x06


	//----- nvinfo : EIATTR_SPARSE_MMA_MASK
	.align		4
.L_3279:
        /*0058*/ 	.byte	0x03, 0x50
        /*005a*/ 	.short	0x0000


	//----- nvinfo : EIATTR_MAXREG_COUNT
	.align		4
        /*005c*/ 	.byte	0x03, 0x1b
        /*005e*/ 	.short	0x00ff


	//----- nvinfo : EIATTR_MERCURY_ISA_VERSION
	.align		4
        /*0060*/ 	.byte	0x03, 0x5f
        /*0062*/ 	.short	0x0101


	//----- nvinfo : EIATTR_VRC_CTA_INIT_COUNT
	.align		4
        /*0064*/ 	.byte	0x02, 0x4a
	.zero		1
	.zero		1


	//----- nvinfo : EIATTR_EXIT_INSTR_OFFSETS
	.align		4
        /*0068*/ 	.byte	0x04, 0x1c
        /*006a*/ 	.short	(.L_3281 - .L_3280)


	//   ....[0]....
.L_3280:
        /*006c*/ 	.word	0x000000b0


	//   ....[1]....
        /*0070*/ 	.word	0x00004e50


	//   ....[2]....
        /*0074*/ 	.word	0x00004ee0


	//   ....[3]....
        /*0078*/ 	.word	0x00004f70


	//   ....[4]....
        /*007c*/ 	.word	0x00004ff0


	//   ....[5]....
        /*0080*/ 	.word	0x00005080


	//   ....[6]....
        /*0084*/ 	.word	0x00005100


	//   ....[7]....
        /*0088*/ 	.word	0x00005190


	//   ....[8]....
        /*008c*/ 	.word	0x00005220


	//   ....[9]....
        /*0090*/ 	.word	0x00005270


	//----- nvinfo : EIATTR_MAX_THREADS
	.align		4
.L_3281:
        /*0094*/ 	.byte	0x04, 0x05
        /*0096*/ 	.short	(.L_3283 - .L_3282)
.L_3282:
        /*0098*/ 	.word	0x00000080
        /*009c*/ 	.word	0x00000001
        /*00a0*/ 	.word	0x00000001


	//----- nvinfo : EIATTR_CRS_STACK_SIZE
	.align		4
.L_3283:
        /*00a4*/ 	.byte	0x04, 0x1e
        /*00a6*/ 	.short	(.L_3285 - .L_3284)
.L_3284:
        /*00a8*/ 	.word	0x00000000


	//----- nvinfo : EIATTR_CBANK_PARAM_SIZE
	.align		4
.L_3285:
        /*00ac*/ 	.byte	0x03, 0x19
        /*00ae*/ 	.short	0x0358


	//----- nvinfo : EIATTR_PARAM_CBANK
	.align		4
        /*00b0*/ 	.byte	0x04, 0x0a
        /*00b2*/ 	.short	(.L_3287 - .L_3286)
	.align		4
.L_3286:
        /*00b4*/ 	.word	index@(.nv.constant0._ZN2at6native16triu_tril_kernelIhlLb0ELi8ELb0EEEvNS_4cuda6detail10TensorInfoIT_T0_EENS4_IKS5_S6_EEllS6_)
        /*00b8*/ 	.short	0x0380
        /*00ba*/ 	.short	0x0358


	//----- nvinfo : EIATTR_SW_WAR
	.align		4
.L_3287:
        /*00bc*/ 	.byte	0x04, 0x36
        /*00be*/ 	.short	(.L_3289 - .L_3288)
.L_3288:
        /*00c0*/ 	.word	0x00000008
.L_3289:


//--------------------- .nv.info._ZN2at6native16triu_tril_kernelIhlLb0ELi8ELb1EEEvNS_4cuda6detail10TensorInfoIT_T0_EENS4_IKS5_S6_EEllS6_ --------------------------
	.section	.nv.info._ZN2at6native16triu_tril_kernelIhlLb0ELi8ELb1EEEvNS_4cuda6detail10TensorInfoIT_T0_EENS4_IKS5_S6_EEllS6_,"",@"SHT_CUDA_INFO"
	.sectionflags	@""
	.align	4


	//----- nvinfo : EIATTR_CUDA_API_VERSION
	.align		4
        /*0000*/ 	.byte	0x04, 0x37
        /*0002*/ 	.short	(.L_3291 - .L_3290)
.L_3290:
        /*0004*/ 	.word	0x00000082


	//----- nvinfo : EIATTR_KPARAM_INFO
	.align		4
.L_3291:
        /*0008*/ 	.byte	0x04, 0x17
        /*000a*/ 	.short	(.L_3293 - .L_3292)
.L_3292:
        /*000c*/ 	.word	0x00000000
        /*0010*/ 	.short	0x0004
        /*0012*/ 	.short	0x0350
        /*0014*/ 	.byte	0x00, 0xf0, 0x21, 0x00


	//----- nvinfo : EIATTR_KPARAM_INFO
	.align		4
.L_3293:
        /*0018*/ 	.byte	0x04, 0x17
        /*001a*/ 	.short	(.L_3295 - .L_3294)
.L_3294:
        /*001c*/ 	.word	0x00000000
        /*0020*/ 	.short	0x0003
        /*0022*/ 	.short	0x0348
        /*0024*/ 	.byte	0x00, 0xf0, 0x21, 0x00


	//----- nvinfo : EIATTR_KPARAM_INFO
	.align		4
.L_3295:
        /*0028*/ 	.byte	0x04, 0x17
        /*002a*/ 	.short	(.L_3297 - .L_3296)
.L_3296:
        /*002c*/ 	.word	0x00000000
        /*0030*/ 	.short	0x0002
        /*0032*/ 	.short	0x0340
        /*0034*/ 	.byte	0x00, 0xf0, 0x21, 0x00


	//----- nvinfo : EIATTR_KPARAM_INFO
	.align		4
.L_3297:
        /*0038*/ 	.byte	0x04, 0x17
        /*003a*/ 	.short	(.L_3299 - .L_3298)
.L_3298:
        /*003c*/ 	.word	0x00000000
        /*0040*/ 	.short	0x0001
        /*0042*/ 	.short	0x01a0
        /*0044*/ 	.byte	0x00, 0xf0, 0x81, 0x06


	//----- nvinfo : EIATTR_KPARAM_INFO
	.align		4
.L_3299:
        /*0048*/ 	.byte	0x04, 0x17
        /*004a*/ 	.short	(.L_3301 - .L_3300)
.L_3300:
        /*004c*/ 	.word	0x00000000
        /*0050*/ 	.short	0x0000
        /*0052*/ 	.short	0x0000
        /*0054*/ 	.byte	0x00, 0xf0, 0x81, 0x06


	//----- nvinfo : EIATTR_SPARSE_MMA_MASK
	.align		4
.L_3301:
        /*0058*/ 	.byte	0x03, 0x50
        /*005a*/ 	.short	0x0000


	//----- nvinfo : EIATTR_MAXREG_COUNT
	.align		4
        /*005c*/ 	.byte	0x03, 0x1b
        /*005e*/ 	.short	0x00ff


	//----- nvinfo : EIATTR_MERCURY_ISA_VERSION
	.align		4
        /*0060*/ 	.byte	0x03, 0x5f
        /*0062*/ 	.short	0x0101


	//----- nvinfo : EIATTR_VRC_CTA_INIT_COUNT
	.align		4
        /*0064*/ 	.byte	0x02, 0x4a
	.zero		1
	.zero		1


	//----- nvinfo : EIATTR_EXIT_INSTR_OFFSETS
	.align		4
        /*0068*/ 	.byte	0x04, 0x1c
        /*006a*/ 	.short	(.L_3303 - .L_3302)


	//   ....[0]....
.L_3302:
        /*006c*/ 	.word	0x000000b0


	//   ....[1]....
        /*0070*/ 	.word	0x00000610


	//   ....[2]....
        /*0074*/ 	.word	0x00003c90


	//   ....[3]....
        /*0078*/ 	.word	0x00003d80


	//   ....[4]....
        /*007c*/ 	.word	0x00003e60


	//   ....[5]....
        /*0080*/ 	.word	0x00003f60


	//   ....[6]....
        /*0084*/ 	.word	0x00004090


	//   ....[7]....
        /*0088*/ 	.word	0x00004190


	//   ....[8]....
        /*008c*/ 	.word	0x000042c0


	//   ....[9]....
        /*0090*/ 	.word	0x00004430


	//   ....[10]....
        /*0094*/ 	.word	0x000044b0


	//----- nvinfo : EIATTR_MAX_THREADS
	.align		4
.L_3303:
        /*0098*/ 	.byte	0x04, 0x05
        /*009a*/ 	.short	(.L_3305 - .L_3304)
.L_3304:
        /*009c*/ 	.word	0x00000080
        /*00a0*/ 	.word	0x00000001
        /*00a4*/ 	.word	0x00000001


	//----- nvinfo : EIATTR_CRS_STACK_SIZE
	.align		4
.L_3305:
        /*00a8*/ 	.byte	0x04, 0x1e
        /*00aa*/ 	.short	(.L_3307 - .L_3306)
.L_3306:
        /*00ac*/ 	.word	0x00000000


	//----- nvinfo : EIATTR_CBANK_PARAM_SIZE
	.align		4
.L_3307:
        /*00b0*/ 	.byte	0x03, 0x19
        /*00b2*/ 	.short	0x0358


	//----- nvinfo : EIATTR_PARAM_CBANK
	.align		4
        /*00b4*/ 	.byte	0x04, 0x0a
        /*00b6*/ 	.short	(.L_3309 - .L_3308)
	.align		4
.L_3308:
        /*00b8*/ 	.word	index@(.nv.constant0._ZN2at6native16triu_tril_kernelIhlLb0ELi8ELb1EEEvNS_4cuda6detail10TensorInfoIT_T0_EENS4_IKS5_S6_EEllS6_)
        /*00bc*/ 	.short	0x0380
        /*00be*/ 	.short	0x0358


	//----- nvinfo : EIATTR_SW_WAR
	.align		4
.L_3309:
        /*00c0*/ 	.byte	0x04, 0x36
        /*00c2*/ 	.short	(.L_3311 - .L_3310)
.L_3310:
        /*00c4*/ 	.word	0x00000008
.L_3311:


//--------------------- .nv.info._ZN2at6native16triu_tril_kernelIhiLb0ELi8ELb0EEEvNS_4cuda6detail10TensorInfoIT_T0_EENS4_IKS5_S6_EEllS6_ --------------------------
	.section	.nv.info._ZN2at6native16triu_tril_kernelIhiLb0ELi8ELb0EEEvNS_4cuda6detail10TensorInfoIT_T0_EENS4_IKS5_S6_EEllS6_,"",@"SHT_CUDA_INFO"
	.sectionflags	@""
	.align	4


	//----- nvinfo : EIATTR_CUDA_API_VERSION
	.align		4
        /*0000*/ 	.byte	0x04, 0x37
        /*0002*/ 	.short	(.L_3313 - .L_3312)
.L_3312:
        /*0004*/ 	.word	0x00000082


	//----- nvinfo : EIATTR_KPARAM_INFO
	.align		4
.L_3313:
        /*0008*/ 	.byte	0x04, 0x17
        /*000a*/ 	.short	(.L_3315 - .L_3314)
.L_3314:
        /*000c*/ 	.word	0x00000000
        /*0010*/ 	.short	0x0004
        /*0012*/ 	.short	0x01c0
        /*0014*/ 	.byte	0x00, 0xf0, 0x11, 0x00


	//----- nvinfo : EIATTR_KPARAM_INFO
	.align		4
.L_3315:
        /*0018*/ 	.byte	0x04, 0x17
        /*001a*/ 	.short	(.L_3317 - .L_3316)
.L_3316:
        /*001c*/ 	.word	0x00000000
        /*0020*/ 	.short	0x0003
        /*0022*/ 	.short	0x01b8
        /*0024*/ 	.byte	0x00, 0xf0, 0x21, 0x00


	//----- nvinfo : EIATTR_KPARAM_INFO
	.align		4
.L_3317:
        /*0028*/ 	.byte	0x04, 0x17
        /*002a*/ 	.short	(.L_3319 - .L_3318)
.L_3318:
        /*002c*/ 	.word	0x00000000
        /*0030*/ 	.short	0x0002
        /*0032*/ 	.short	0x01b0
        /*0034*/ 	.byte	0x00, 0xf0, 0x21, 0x00


	//----- nvinfo : EIATTR_KPARAM_INFO
	.align		4
.L_3319:
        /*0038*/ 	.byte	0x04, 0x17
        /*003a*/ 	.short	(.L_3321 - .L_3320)
.L_3320:
        /*003c*/ 	.word	0x00000000
        /*0040*/ 	.short	0x0001
        /*0042*/ 	.short	0x00d8
        /*0044*/ 	.byte	0x00, 0xf0, 0x61, 0x03


	//----- nvinfo : EIATTR_KPARAM_INFO
	.align		4
.L_3321:
        /*0048*/ 	.byte	0x04, 0x17
        /*004a*/ 	.short	(.L_3323 - .L_3322)
.L_3322:
        /*004c*/ 	.word	0x00000000
        /*0050*/ 	.short	0x0000
        /*0052*/ 	.short	0x0000
        /*0054*/ 	.byte	0x00, 0xf0, 0x61, 0x03


	//----- nvinfo : EIATTR_SPARSE_MMA_MASK
	.align		4
.L_3323:
        /*0058*/ 	.byte	0x03, 0x50
        /*005a*/ 	.short	0x0000


	//----- nvinfo : EIATTR_MAXREG_COUNT
	.align		4
        /*005c*/ 	.byte	0x03, 0x1b
        /*005e*/ 	.short	0x00ff


	//----- nvinfo : EIATTR_MERCURY_ISA_VERSION
	.align		4
        /*0060*/ 	.byte	0x03, 0x5f
        /*0062*/ 	.short	0x0101


	//----- nvinfo : EIATTR_VRC_CTA_INIT_COUNT
	.align		4
        /*0064*/ 	.byte	0x02, 0x4a
	.zero		1
	.zero		1


	//----- nvinfo : EIATTR_EXIT_INSTR_OFFSETS
	.align		4
        /*0068*/ 	.byte	0x04, 0x1c
        /*006a*/ 	.short	(.L_3325 - .L_3324)


	//   ....[0]....
.L_3324:
        /*006c*/ 	.word	0x000000b0


	//   ....[1]....
        /*0070*/ 	.word	0x00003bb0


	//   ....[2]....
        /*0074*/ 	.word	0x00003c10


	//   ....[3]....
        /*0078*/ 	.word	0x00003c70


	//   ....[4]....
        /*007c*/ 	.word	0x00003cd0


	//   ....[5]....
        /*0080*/ 	.word	0x00003d30


	//   ....[6]....
        /*0084*/ 	.word	0x00003d90


	//   ....[7]....
        /*0088*/ 	.word	0x00003df0


	//   ....[8]....
        /*008c*/ 	.word	0x00003e50


	//   ....[9]....
        /*0090*/ 	.word	0x00003ea0


	//----- nvinfo : EIATTR_MAX_THREADS
	.align		4
.L_3325:
        /*0094*/ 	.byte	0x04, 0x05
        /*0096*/ 	.short	(.L_3327 - .L_3326)
.L_3326:
        /*0098*/ 	.word	0x00000080
        /*009c*/ 	.word	0x00000001
        /*00a0*/ 	.word	0x00000001


	//----- nvinfo : EIATTR_CRS_STACK_SIZE
	.align		4
.L_3327:
        /*00a4*/ 	.byte	0x04, 0x1e
        /*00a6*/ 	.short	(.L_3329 - .L_3328)
.L_3328:
        /*00a8*/ 	.word	0x00000000


	//----- nvinfo : EIATTR_CBANK_PARAM_SIZE
	.align		4
.L_3329:
        /*00ac*/ 	.byte	0x03, 0x19
        /*00ae*/ 	.short	0x01c4


	//----- nvinfo : EIATTR_PARAM_CBANK
	.align		4
        /*00b0*/ 	.byte	0x04, 0x0a
        /*00b2*/ 	.short	(.L_3331 - .L_3330)
	.align		4
.L_3330:
        /*00b4*/ 	.word	index@(.nv.constant0._ZN2at6native16triu_tril_kernelIhiLb0ELi8ELb0EEEvNS_4cuda6detail10TensorInfoIT_T0_EENS4_IKS5_S6_EEllS6_)
        /*00b8*/ 	.short	0x0380
        /*00ba*/ 	.short	0x01c4


	//----- nvinfo : EIATTR_SW_WAR
	.align		4
.L_3331:
        /*00bc*/ 	.byte	0x04, 0x36
        /*00be*/ 	.short	(.L_3333 - .L_3332)
.L_3332:
        /*00c0*/ 	.word	0x00000008
.L_3333:


//--------------------- .nv.info._ZN2at6native16triu_tril_kernelIhiLb0ELi8ELb1EEEvNS_4cuda6detail10TensorInfoIT_T0_EENS4_IKS5_S6_EEllS6_ --------------------------
	.section	.nv.info._ZN2at6native16triu_tril_kernelIhiLb0ELi8ELb1EEEvNS_4cuda6detail10TensorInfoIT_T0_EENS4_IKS5_S6_EEllS6_,"",@"SHT_CUDA_INFO"
	.sectionflags	@""
	.align	4


	//----- nvinfo : EIATTR_CUDA_API_VERSION
	.align		4
        /*0000*/ 	.byte	0x04, 0x37
        /*0002*/ 	.short	(.L_3335 - .L_3334)
.L_3334:
        /*0004*/ 	.word	0x00000082


	//----- nvinfo : EIATTR_KPARAM_INFO
	.align		4
.L_3335:
        /*0008*/ 	.byte	0x04, 0x17
        /*000a*/ 	.short	(.L_3337 - .L_3336)
.L_3336:
        /*000c*/ 	.word	0x00000000
        /*0010*/ 	.short	0x0004
        /*0012*/ 	.short	0x01c0
        /*0014*/ 	.byte	0x00, 0xf0, 0x11, 0x00


	//----- nvinfo : EIATTR_KPARAM_INFO
	.align		4
.L_3337:
        /*0018*/ 	.byte	0x04, 0x17
        /*001a*/ 	.short	(.L_3339 - .L_3338)
.L_3338:
        /*001c*/ 	.word	0x00000000
        /*0020*/ 	.short	0x0003
        /*0022*/ 	.short	0x01b8
        /*0024*/ 	.byte	0x00, 0xf0, 0x21, 0x00


	//----- nvinfo : EIATTR_KPARAM_INFO
	.align		4
.L_3339:
        /*0028*/ 	.byte	0x04, 0x17
        /*002a*/ 	.short	(.L_3341 - .L_3340)
.L_3340:
        /*002c*/ 	.word	0x00000000
        /*0030*/ 	.short	0x0002
        /*0032*/ 	.short	0x01b0
        /*0034*/ 	.byte	0x00, 0xf0, 0x21, 0x00


	//----- nvinfo : EIATTR_KPARAM_INFO
	.align		4
.L_3341:
        /*0038*/ 	.byte	0x04, 0x17
        /*003a*/ 	.short	(.L_3343 - .L_3342)
.L_3342:
        /*003c*/ 	.word	0x00000000
        /*0040*/ 	.short	0x0001
        /*0042*/ 	.short	0x00d8
        /*0044*/ 	.byte	0x00, 0xf0, 0x61, 0x03


	//----- nvinfo : EIATTR_KPARAM_INFO
	.align		4
.L_3343:
        /*0048*/ 	.byte	0x04, 0x17
        /*004a*/ 	.short	(.L_3345 - .L_3344)
.L_3344:
        /*004c*/ 	.word	0x00000000
        /*0050*/ 	.short	0x0000
        /*0052*/ 	.short	0x0000
        /*0054*/ 	.byte	0x00, 0xf0, 0x61, 0x03


	//----- nvinfo : EIATTR_SPARSE_MMA_MASK
	.align		4
.L_3345:
        /*0058*/ 	.byte	0x03, 0x50
        /*005a*/ 	.short	0x0000


	//----- nvinfo : EIATTR_MAXREG_COUNT
	.align		4
        /*005c*/ 	.byte	0x03, 0x1b
        /*005e*/ 	.short	0x00ff


	//----- nvinfo : EIATTR_MERCURY_ISA_VERSION
	.align		4
        /*0060*/ 	.byte	0x03, 0x5f
        /*0062*/ 	.short	0x0101


	//----- nvinfo : EIATTR_VRC_CTA_INIT_COUNT
	.align		4
        /*0064*/ 	.byte	0x02, 0x4a
	.zero		1
	.zero		1


	//----- nvinfo : EIATTR_EXIT_INSTR_OFFSETS
	.align		4
        /*0068*/ 	.byte	0x04, 0x1c
        /*006a*/ 	.short	(.L_3347 - .L_3346)


	//   ....[0]....
.L_3346:
        /*006c*/ 	.word	0x000000b0


	//   ....[1]....
        /*0070*/ 	.word	0x00000570


	//   ....[2]....
        /*0074*/ 	.word	0x000032e0


	//   ....[3]....
        /*0078*/ 	.word	0x000033a0


	//   ....[4]....
        /*007c*/ 	.word	0x00003460


	//   ....[5]....
        /*0080*/ 	.word	0x00003520


	//   ....[6]....
        /*0084*/ 	.word	0x000035e0


	//   ....[7]....
        /*0088*/ 	.word	0x000036a0


	//   ....[8]....
        /*008c*/ 	.word	0x00003760


	//   ....[9]....
        /*0090*/ 	.word	0x00003820


	//   ....[10]....
        /*0094*/ 	.word	0x00003870


	//   ....[11]....
        /*0098*/ 	.word	0x000038e0


	//----- nvinfo : EIATTR_MAX_THREADS
	.align		4
.L_3347:
        /*009c*/ 	.byte	0x04, 0x05
        /*009e*/ 	.short	(.L_3349 - .L_3348)
.L_3348:
        /*00a0*/ 	.word	0x00000080
        /*00a4*/ 	.word	0x00000001
        /*00a8*/ 	.word	0x00000001


	//----- nvinfo : EIATTR_CRS_STACK_SIZE
	.align		4
.L_3349:
        /*00ac*/ 	.byte	0x04, 0x1e
        /*00ae*/ 	.short	(.L_3351 - .L_3350)
.L_3350:
        /*00b0*/ 	.word	0x00000000


	//----- nvinfo : EIATTR_CBANK_PARAM_SIZE
	.align		4
.L_3351:
        /*00b4*/ 	.byte	0x03, 0x19
        /*00b6*/ 	.short	0x01c4


	//----- nvinfo : EIATTR_PARAM_CBANK
	.align		4
        /*00b8*/ 	.byte	0x04, 0x0a
        /*00ba*/ 	.short	(.L_3353 - .L_3352)
	.align		4
.L_3352:
        /*00bc*/ 	.word	index@(.nv.constant0._ZN2at6native16triu_tril_kernelIhiLb0ELi8ELb1EEEvNS_4cuda6detail10TensorInfoIT_T0_EENS4_IKS5_S6_EEllS6_)
        /*00c0*/ 	.short	0x0380
        /*00c2*/ 	.short	0x01c4


	//----- nvinfo : EIATTR_SW_WAR
	.align		4
.L_3353:
        /*00c4*/ 	.byte	0x04, 0x36
        /*00c6*/ 	.short	(.L_3355 - .L_3354)
.L_3354:
        /*00c8*/ 	.word	0x00000008
.L_3355:


//--------------------- .nv.callgraph             --------------------------
	.section	.nv.callgraph,"",@"SHT_CUDA_CALLGRAPH"
	.align	4
	.sectionentsize	8
	.align		4
        /*0000*/ 	.word	0x00000000
	.align		4
        /*0004*/ 	.word	0xffffffff
	.align		4
        /*0008*/ 	.word	0x00000000
	.align		4
        /*000c*/ 	.word	0xfffffffe
	.align		4
        /*0010*/ 	.word	0x00000000
	.align		4
        /*0014*/ 	.word	0xfffffffd
	.align		4
        /*0018*/ 	.word	0x00000000
	.align		4
        /*001c*/ 	.word	0xfffffffc


//--------------------- .nv.constant4             --------------------------
	.section	.nv.constant4,"a",@progbits
	.align	8
	.align		8
.nv.constant4:
        /*0000*/ 	.dword	_ZN47_INTERNAL_e1ca6bac_16_TriangularOps_cu_eef3a9e24cuda3std3__45__cpo5beginE
	.align		8
        /*0008*/ 	.dword	_ZN47_INTERNAL_e1ca6bac_16_TriangularOps_cu_eef3a9e24cuda3std3__45__cpo3endE
	.align		8
        /*0010*/ 	.dword	_ZN47_INTERNAL_e1ca6bac_16_TriangularOps_cu_eef3a9e24cuda3std3__45__cpo6cbeginE
	.align		8
        /*0018*/ 	.dword	_ZN47_INTERNAL_e1ca6bac_16_TriangularOps_cu_eef3a9e24cuda3std3__45__cpo4cendE
	.align		8
        /*0020*/ 	.dword	_ZN47_INTERNAL_e1ca6bac_16_TriangularOps_cu_eef3a9e24cuda3std3__45__cpo6rbeginE
	.align		8
        /*0028*/ 	.dword	_ZN47_INTERNAL_e1ca6bac_16_TriangularOps_cu_eef3a9e24cuda3std3__45__cpo4rendE
	.align		8
        /*0030*/ 	.dword	_ZN47_INTERNAL_e1ca6bac_16_TriangularOps_cu_eef3a9e24cuda3std3__45__cpo7crbeginE
	.align		8
        /*0038*/ 	.dword	_ZN47_INTERNAL_e1ca6bac_16_TriangularOps_cu_eef3a9e24cuda3std3__45__cpo5crendE
	.align		8
        /*0040*/ 	.dword	_ZN47_INTERNAL_e1ca6bac_16_TriangularOps_cu_eef3a9e24cuda3std3__449_GLOBAL__N__e1ca6bac_16_TriangularOps_cu_eef3a9e26ignoreE
	.align		8
        /*0048*/ 	.dword	_ZN47_INTERNAL_e1ca6bac_16_TriangularOps_cu_eef3a9e24cuda3std3__419piecewise_constructE
	.align		8
        /*0050*/ 	.dword	_ZN47_INTERNAL_e1ca6bac_16_TriangularOps_cu_eef3a9e24cuda3std3__48in_placeE
	.align		8
        /*0058*/ 	.dword	_ZN47_INTERNAL_e1ca6bac_16_TriangularOps_cu_eef3a9e24cuda3std3__420unreachable_sentinelE
	.align		8
        /*0060*/ 	.dword	_ZN47_INTERNAL_e1ca6bac_16_TriangularOps_cu_eef3a9e24cuda3std6ranges3__45__cpo4swapE
	.align		8
        /*0068*/ 	.dword	_ZN47_INTERNAL_e1ca6bac_16_TriangularOps_cu_eef3a9e24cuda3std6ranges3__45__cpo9iter_moveE
	.align		8
        /*0070*/ 	.dword	_ZN47_INTERNAL_e1ca6bac_16_TriangularOps_cu_eef3a9e24cuda3std6ranges3__45__cpo5beginE
	.align		8
        /*0078*/ 	.dword	_ZN47_INTERNAL_e1ca6bac_16_TriangularOps_cu_eef3a9e24cuda3std6ranges3__45__cpo3endE
	.align		8
        /*0080*/ 	.dword	_ZN47_INTERNAL_e1ca6bac_16_TriangularOps_cu_eef3a9e24cuda3std6ranges3__45__cpo6cbeginE
	.align		8
        /*0088*/ 	.dword	_ZN47_INTERNAL_e1ca6bac_16_TriangularOps_cu_eef3a9e24cuda3std6ranges3__45__cpo4cendE
	.align		8
        /*0090*/ 	.dword	_ZN47_INTERNAL_e1ca6bac_16_TriangularOps_cu_eef3a9e24cuda3std6ranges3__45__cpo7advanceE
	.align		8
        /*0098*/ 	.dword	_ZN47_INTERNAL_e1ca6bac_16_TriangularOps_cu_eef3a9e24cuda3std6ranges3__45__cpo9iter_swapE
	.align		8
        /*00a0*/ 	.dword	_ZN47_INTERNAL_e1ca6bac_16_TriangularOps_cu_eef3a9e24cuda3std6ranges3__45__cpo4nextE
	.align		8
        /*00a8*/ 	.dword	_ZN47_INTERNAL_e1ca6bac_16_TriangularOps_cu_eef3a9e24cuda3std6ranges3__45__cpo4prevE
	.align		8
        /*00b0*/ 	.dword	_ZN47_INTERNAL_e1ca6bac_16_TriangularOps_cu_eef3a9e24cuda3std6ranges3__45__cpo4dataE
	.align		8
        /*00b8*/ 	.dword	_ZN47_INTERNAL_e1ca6bac_16_TriangularOps_cu_eef3a9e24cuda3std6ranges3__45__cpo5cdataE
	.align		8
        /*00c0*/ 	.dword	_ZN47_INTERNAL_e1ca6bac_16_TriangularOps_cu_eef3a9e24cuda3std6ranges3__45__cpo4sizeE
	.align		8
        /*00c8*/ 	.dword	_ZN47_INTERNAL_e1ca6bac_16_TriangularOps_cu_eef3a9e24cuda3std6ranges3__45__cpo5ssizeE
	.align		8
        /*00d0*/ 	.dword	_ZN47_INTERNAL_e1ca6bac_16_TriangularOps_cu_eef3a9e24cuda3std6ranges3__45__cpo8distanceE
	.align		8
        /*00d8*/ 	.dword	_ZN47_INTERNAL_e1ca6bac_16_TriangularOps_cu_eef3a9e26thrust24THRUST_300001_SM_1000_NS6system6detail10sequential3seqE


//--------------------- .text._ZN2at6native16triu_tril_kernelIblLb1ELi8ELb0EEEvNS_4cuda6detail10TensorInfoIT_T0_EENS4_IKS5_S6_EEllS6_ --------------------------
	.section	.text._ZN2at6native16triu_tril_kernelIblLb1ELi8ELb0EEEvNS_4cuda6detail10TensorInfoIT_T0_EENS4_IKS5_S6_EEllS6_,"ax",@progbits
	.align	128
        .global         _ZN2at6native16triu_tril_kernelIblLb1ELi8ELb0EEEvNS_4cuda6detail10TensorInfoIT_T0_EENS4_IKS5_S6_EEllS6_
        .type           _ZN2at6native16triu_tril_kernelIblLb1ELi8ELb0EEEvNS_4cuda6detail10TensorInfoIT_T0_EENS4_IKS5_S6_EEllS6_,@function
        .size           _ZN2at6native16triu_tril_kernelIblLb1ELi8ELb0EEEvNS_4cuda6detail10TensorInfoIT_T0_EENS4_IKS5_S6_EEllS6_,(.L_x_6291 - _ZN2at6native16triu_tril_kernelIblLb1ELi8ELb0EEEvNS_4cuda6detail10TensorInfoIT_T0_EENS4_IKS5_S6_EEllS6_)
        .other          _ZN2at6native16triu_tril_kernelIblLb1ELi8ELb0EEEvNS_4cuda6detail10TensorInfoIT_T0_EENS4_IKS5_S6_EEllS6_,@"STO_CUDA_ENTRY STV_DEFAULT"
_ZN2at6native16triu_tril_kernelIblLb1ELi8ELb0EEEvNS_4cuda6detail10TensorInfoIT_T0_EENS4_IKS5_S6_EEllS6_:
.text._ZN2at6native16triu_tril_kernelIblLb1ELi8ELb0EEEvNS_4cuda6detail10TensorInfoIT_T0_EENS4_IKS5_S6_EEllS6_:
[----:B------:R-:W-:Y:S01]  /*0000*/  LDC R1, c[0x0][0x37c] ;  /* 0x0000df00ff017b82 */ /* 0x000fe20000000800 */
[----:B------:R-:W0:Y:S07]  /*0010*/  S2R R2, SR_TID.X ;  /* 0x0000000000027919 */ /* 0x000e2e0000002100 */
[----:B------:R-:W0:Y:S01]  /*0020*/  S2UR UR4, SR_CTAID.X ;  /* 0x00000000000479c3 */ /* 0x000e220000002500 */
[----:B------:R-:W1:Y:S01]  /*0030*/  LDCU.64 UR6, c[0x0][0x6c8] ;  /* 0x0000d900ff0677ac */ /* 0x000e620008000a00 */
[----:B------:R-:W-:-:S06]  /*0040*/  IMAD.MOV.U32 R3, RZ, RZ, RZ ;  /* 0x000000ffff037224 */ /* 0x000fcc00078e00ff */
[----:B------:R-:W0:Y:S02]  /*0050*/  LDC R5, c[0x0][0x360] ;  /* 0x0000d800ff057b82 */ /* 0x000e240000000800 */
[----:B0-----:R-:W-:-:S04]  /*0060*/  IMAD.WIDE.U32 R2, R5, UR4, R2 ;  /* 0x0000000405027c25 */ /* 0x001fc8000f8e0002 */
[C---:B------:R-:W-:Y:S01]  /*0070*/  IMAD.SHL.U32 R6, R2.reuse, 0x8, RZ ;  /* 0x0000000802067824 */ /* 0x040fe200078e00ff */
[----:B------:R-:W-:-:S04]  /*0080*/  SHF.L.U64.HI R7, R2, 0x3, R3 ;  /* 0x0000000302077819 */ /* 0x000fc80000010203 */
[----:B-1----:R-:W-:-:S04]  /*0090*/  ISETP.GE.U32.AND P0, PT, R6, UR6, PT ;  /* 0x0000000606007c0c */ /* 0x002fc8000bf06070 */
[----:B------:R-:W-:-:S13]  /*00a0*/  ISETP.GE.AND.EX P0, PT, R7, UR7, PT, P0 ;  /* 0x0000000707007c0c */ /* 0x000fda000bf06300 */
[----:B------:R-:W-:Y:S05]  /*00b0*/  @P0 EXIT ;  /* 0x000000000000094d */ /* 0x000fea0003800000 */
[----:B------:R-:W0:Y:S01]  /*00c0*/  LDCU UR4, c[0x0][0x6d4] ;  /* 0x0000da80ff0477ac */ /* 0x000e220008000800 */
[----:B------:R-:W-:Y:S01]  /*00d0*/  BSSY.RECONVERGENT B0, `(.L_x_0) ;  /* 0x000002c000007945 */ /* 0x000fe20003800200 */
[----:B0-----:R-:W-:-:S04]  /*00e0*/  LOP3.LUT R0, R7, UR4, RZ, 0xfc, !PT ;  /* 0x0000000407007c12 */ /* 0x001fc8000f8efcff */
[----:B------:R-:W-:-:S13]  /*00f0*/  ISETP.NE.U32.AND P0, PT, R0, RZ, PT ;  /* 0x000000ff0000720c */ /* 0x000fda0003f05070 */
[----:B------:R-:W-:Y:S05]  /*0100*/  @P0 BRA `(.L_x_1) ;  /* 0x0000000000600947 */ /* 0x000fea0003800000 */
[----:B------:R-:W0:Y:S01]  /*0110*/  LDCU UR4, c[0x0][0x6d0] ;  /* 0x0000da00ff0477ac */ /* 0x000e220008000800 */
[----:B------:R-:W-:Y:S02]  /*0120*/  HFMA2 R15, -RZ, RZ, 0, 0 ;  /* 0x00000000ff0f7431 */ /* 0x000fe400000001ff */
[----:B------:R-:W-:Y:S01]  /*0130*/  IMAD.MOV.U32 R7, RZ, RZ, RZ ;  /* 0x000000ffff077224 */ /* 0x000fe200078e00ff */
[----:B0-----:R-:W0:Y:S01]  /*0140*/  I2F.U32.RP R0, UR4 ;  /* 0x0000000400007d06 */ /* 0x001e220008209000 */
[----:B------:R-:W-:-:S07]  /*0150*/  ISETP.NE.U32.AND P2, PT, RZ, UR4, PT ;  /* 0x00000004ff007c0c */ /* 0x000fce000bf45070 */
[----:B0-----:R-:W0:Y:S02]  /*0160*/  MUFU.RCP R0, R0 ;  /* 0x0000000000007308 */ /* 0x001e240000001000 */
[----:B0-----:R-:W-:-:S06]  /*0170*/  IADD3 R2, PT, PT, R0, 0xffffffe, RZ ;  /* 0x0ffffffe00027810 */ /* 0x001fcc0007ffe0ff */
[----:B------:R0:W1:Y:S02]  /*0180*/  F2I.FTZ.U32.TRUNC.NTZ R3, R2 ;  /* 0x0000000200037305 */ /* 0x000064000021f000 */
[----:B0-----:R-:W-:Y:S02]  /*0190*/  IMAD.MOV.U32 R2, RZ, RZ, RZ ;  /* 0x000000ffff027224 */ /* 0x001fe400078e00ff */
[----:B-1----:R-:W-:-:S04]  /*01a0*/  IMAD.MOV R5, RZ, RZ, -R3 ;  /* 0x000000ffff057224 */ /* 0x002fc800078e0a03 */
[----:B------:R-:W-:-:S04]  /*01b0*/  IMAD R5, R5, UR4, RZ ;  /* 0x0000000405057c24 */ /* 0x000fc8000f8e02ff */
[----:B------:R-:W-:-:S06]  /*01c0*/  IMAD.HI.U32 R3, R3, R5, R2 ;  /* 0x0000000503037227 */ /* 0x000fcc00078e0002 */
[----:B------:R-:W-:-:S05]  /*01d0*/  IMAD.HI.U32 R14, R3, R6, RZ ;  /* 0x00000006030e7227 */ /* 0x000fca00078e00ff */
[----:B------:R-:W-:-:S05]  /*01e0*/  IADD3 R3, PT, PT, -R14, RZ, RZ ;  /* 0x000000ff0e037210 */ /* 0x000fca0007ffe1ff */
[----:B------:R-:W-:-:S05]  /*01f0*/  IMAD R3, R3, UR4, R6 ;  /* 0x0000000403037c24 */ /* 0x000fca000f8e0206 */
[----:B------:R-:W-:-:S13]  /*0200*/  ISETP.GE.U32.AND P0, PT, R3, UR4, PT ;  /* 0x0000000403007c0c */ /* 0x000fda000bf06070 */
[----:B------:R-:W-:Y:S02]  /*0210*/  @P0 VIADD R3, R3, -UR4 ;  /* 0x8000000403030c36 */ /* 0x000fe40008000000 */
[----:B------:R-:W-:-:S03]  /*0220*/  @P0 VIADD R14, R14, 0x1 ;  /* 0x000000010e0e0836 */ /* 0x000fc60000000000 */
[----:B------:R-:W-:-:S13]  /*0230*/  ISETP.GE.U32.AND P1, PT, R3, UR4, PT ;  /* 0x0000000403007c0c */ /* 0x000fda000bf26070 */
[----:B------:R-:W-:Y:S02]  /*0240*/  @P1 IADD3 R14, PT, PT, R14, 0x1, RZ ;  /* 0x000000010e0e1810 */ /* 0x000fe40007ffe0ff */
[----:B------:R-:W-:-:S05]  /*0250*/  @!P2 LOP3.LUT R14, RZ, UR4, RZ, 0x33, !PT ;  /* 0x00000004ff0eac12 */ /* 0x000fca000f8e33ff */
[----:B------:R-:W-:-:S04]  /*0260*/  IMAD.MOV R3, RZ, RZ, -R14 ;  /* 0x000000ffff037224 */ /* 0x000fc800078e0a0e */
[----:B------:R-:W-:Y:S01]  /*0270*/  IMAD R6, R3, UR4, R6 ;  /* 0x0000000403067c24 */ /* 0x000fe2000f8e0206 */
[----:B------:R-:W-:Y:S06]  /*0280*/  BRA `(.L_x_2) ;  /* 0x0000000000407947 */ /* 0x000fec0003800000 */
.L_x_1:
[----:B------:R-:W0:Y:S01]  /*0290*/  LDCU.64 UR4, c[0x0][0x6d0] ;  /* 0x0000da00ff0477ac */ /* 0x000e220008000a00 */
[----:B------:R-:W-:Y:S01]  /*02a0*/  IMAD.MOV.U32 R21, RZ, RZ, R6 ;  /* 0x000000ffff157224 */ /* 0x000fe200078e0006 */
[----:B------:R-:W-:Y:S01]  /*02b0*/  MOV R8, 0x300 ;  /* 0x0000030000087802 */ /* 0x000fe20000000f00 */
[----:B------:R-:W-:Y:S02]  /*02c0*/  IMAD.MOV.U32 R24, RZ, RZ, R7 ;  /* 0x000000ffff187224 */ /* 0x000fe400078e0007 */
[----:B0-----:R-:W-:Y:S01]  /*02d0*/  IMAD.U32 R5, RZ, RZ, UR4 ;  /* 0x00000004ff057e24 */ /* 0x001fe2000f8e00ff */
[----:B------:R-:W-:-:S07]  /*02e0*/  MOV R4, UR5 ;  /* 0x0000000500047c02 */ /* 0x000fce0008000f00 */
[----:B------:R-:W-:Y:S05]  /*02f0*/  CALL.REL.NOINC `($__internal_0_$__cuda_sm20_div_s64) ;  /* 0x0000004c00fc7944 */ /* 0x000fea0003c00000 */
[----:B------:R-:W0:Y:S01]  /*0300*/  LDCU.64 UR4, c[0x0][0x6d0] ;  /* 0x0000da00ff0477ac */ /* 0x000e220008000a00 */
[----:B------:R-:W-:Y:S01]  /*0310*/  IADD3 R3, P0, PT, RZ, -R10, RZ ;  /* 0x8000000aff037210 */ /* 0x000fe20007f1e0ff */
[----:B------:R-:W-:Y:S02]  /*0320*/  IMAD.MOV.U32 R14, RZ, RZ, R10 ;  /* 0x000000ffff0e7224 */ /* 0x000fe400078e000a */
[--C-:B------:R-:W-:Y:S02]  /*0330*/  IMAD.MOV.U32 R15, RZ, RZ, R11.reuse ;  /* 0x000000ffff0f7224 */ /* 0x100fe400078e000b */
[----:B------:R-:W-:-:S04]  /*0340*/  IMAD.X R0, RZ, RZ, ~R11, P0 ;  /* 0x000000ffff007224 */ /* 0x000fc800000e0e0b */
[----:B0-----:R-:W-:Y:S02]  /*0350*/  IMAD R0, R0, UR4, RZ ;  /* 0x0000000400007c24 */ /* 0x001fe4000f8e02ff */
[----:B------:R-:W-:-:S04]  /*0360*/  IMAD.WIDE.U32 R6, R3, UR4, R6 ;  /* 0x0000000403067c25 */ /* 0x000fc8000f8e0006 */
[----:B------:R-:W-:-:S05]  /*0370*/  IMAD R3, R3, UR5, R0 ;  /* 0x0000000503037c24 */ /* 0x000fca000f8e0200 */
[----:B------:R-:W-:-:S07]  /*0380*/  IADD3 R7, PT, PT, R7, R3, RZ ;  /* 0x0000000307077210 */ /* 0x000fce0007ffe0ff */
.L_x_2:
[----:B------:R-:W-:Y:S05]  /*0390*/  BSYNC.RECONVERGENT B0 ;  /* 0x0000000000007941 */ /* 0x000fea0003800200 */
.L_x_0:
[----:B------:R-:W0:Y:S01]  /*03a0*/  LDC R3, c[0x0][0x6b8] ;  /* 0x0001ae00ff037b82 */ /* 0x000e220000000800 */
[----:B------:R-:W-:Y:S01]  /*03b0*/  BSSY.RECONVERGENT B0, `(.L_x_3) ;  /* 0x000002f000007945 */ /* 0x000fe20003800200 */
[----:B0-----:R-:W-:-:S06]  /*03c0*/  SHF.L.U32 R3, R3, 0x3, RZ ;  /* 0x0000000303037819 */ /* 0x001fcc00000006ff */
[----:B------:R-:W0:Y:S02]  /*03d0*/  LDC.64 R12, c[0x0][R3+0x518] ;  /* 0x00014600030c7b82 */ /* 0x000e240000000a00 */
[----:B0-----:R-:W-:-:S04]  /*03e0*/  LOP3.LUT R0, R15, R13, RZ, 0xfc, !PT ;  /* 0x0000000d0f007212 */ /* 0x001fc800078efcff */
[----:B------:R-:W-:-:S13]  /*03f0*/  ISETP.NE.U32.AND P0, PT, R0, RZ, PT ;  /* 0x000000ff0000720c */ /* 0x000fda0003f05070 */
[----:B------:R-:W-:Y:S05]  /*0400*/  @P0 BRA `(.L_x_4) ;  /* 0x0000000000600947 */ /* 0x000fea0003800000 */
[----:B------:R-:W0:Y:S01]  /*0410*/  I2F.U32.RP R0, R12 ;  /* 0x0000000c00007306 */ /* 0x000e220000209000 */
[----:B------:R-:W-:Y:S01]  /*0420*/  IMAD.MOV R9, RZ, RZ, -R12 ;  /* 0x000000ffff097224 */ /* 0x000fe200078e0a0c */
[----:B------:R-:W-:Y:S01]  /*0430*/  ISETP.NE.U32.AND P2, PT, R12, RZ, PT ;  /* 0x000000ff0c00720c */ /* 0x000fe20003f45070 */
[----:B------:R-:W-:Y:S01]  /*0440*/  IMAD.MOV.U32 R2, RZ, RZ, RZ ;  /* 0x000000ffff027224 */ /* 0x000fe200078e00ff */
[----:B------:R-:W-:-:S04]  /*0450*/  MOV R13, RZ ;  /* 0x000000ff000d7202 */ /* 0x000fc80000000f00 */
[----:B0-----:R-:W0:Y:S02]  /*0460*/  MUFU.RCP R0, R0 ;  /* 0x0000000000007308 */ /* 0x001e240000001000 */
[----:B0-----:R-:W-:-:S06]  /*0470*/  VIADD R4, R0, 0xffffffe ;  /* 0x0ffffffe00047836 */ /* 0x001fcc0000000000 */
[----:B------:R0:W1:Y:S02]  /*0480*/  F2I.FTZ.U32.TRUNC.NTZ R5, R4 ;  /* 0x0000000400057305 */ /* 0x000064000021f000 */
[----:B0-----:R-:W-:Y:S02]  /*0490*/  HFMA2 R4, -RZ, RZ, 0, 0 ;  /* 0x00000000ff047431 */ /* 0x001fe400000001ff */
[----:B-1----:R-:W-:-:S04]  /*04a0*/  IMAD R9, R9, R5, RZ ;  /* 0x0000000509097224 */ /* 0x002fc800078e02ff */
[----:B------:R-:W-:-:S06]  /*04b0*/  IMAD.HI.U32 R5, R5, R9, R4 ;  /* 0x0000000905057227 */ /* 0x000fcc00078e0004 */
[----:B------:R-:W-:-:S04]  /*04c0*/  IMAD.HI.U32 R5, R5, R14, RZ ;  /* 0x0000000e05057227 */ /* 0x000fc800078e00ff */
[----:B------:R-:W-:-:S04]  /*04d0*/  IMAD.MOV R9, RZ, RZ, -R5 ;  /* 0x000000ffff097224 */ /* 0x000fc800078e0a05 */
[----:B------:R-:W-:-:S05]  /*04e0*/  IMAD R9, R12, R9, R14 ;  /* 0x000000090c097224 */ /* 0x000fca00078e020e */
[----:B------:R-:W-:-:S13]  /*04f0*/  ISETP.GE.U32.AND P0, PT, R9, R12, PT ;  /* 0x0000000c0900720c */ /* 0x000fda0003f06070 */
[----:B------:R-:W-:Y:S01]  /*0500*/  @P0 IMAD.IADD R9, R9, 0x1, -R12 ;  /* 0x0000000109090824 */ /* 0x000fe200078e0a0c */
[----:B------:R-:W-:-:S04]  /*0510*/  @P0 IADD3 R5, PT, PT, R5, 0x1, RZ ;  /* 0x0000000105050810 */ /* 0x000fc80007ffe0ff */
[----:B------:R-:W-:-:S13]  /*0520*/  ISETP.GE.U32.AND P1, PT, R9, R12, PT ;  /* 0x0000000c0900720c */ /* 0x000fda0003f26070 */
[----:B------:R-:W-:Y:S01]  /*0530*/  @P1 VIADD R5, R5, 0x1 ;  /* 0x0000000105051836 */ /* 0x000fe20000000000 */
[----:B------:R-:W-:-:S05]  /*0540*/  @!P2 LOP3.LUT R5, RZ, R12, RZ, 0x33, !PT ;  /* 0x0000000cff05a212 */ /* 0x000fca00078e33ff */
[----:B------:R-:W-:-:S04]  /*0550*/  IMAD.MOV R9, RZ, RZ, -R5 ;  /* 0x000000ffff097224 */ /* 0x000fc800078e0a05 */
[----:B------:R-:W-:Y:S02]  /*0560*/  IMAD R0, R12, R9, R14 ;  /* 0x000000090c007224 */ /* 0x000fe400078e020e */
[----:B------:R-:W-:Y:S01]  /*0570*/  IMAD.MOV.U32 R12, RZ, RZ, R5 ;  /* 0x000000ffff0c7224 */ /* 0x000fe200078e0005 */
[----:B------:R-:W-:Y:S06]  /*0580*/  BRA `(.L_x_5) ;  /* 0x0000000000447947 */ /* 0x000fec0003800000 */
.L_x_4:
[----:B------:R-:W-:Y:S01]  /*0590*/  MOV R21, R14 ;  /* 0x0000000e00157202 */ /* 0x000fe20000000f00 */
[----:B------:R-:W-:Y:S01]  /*05a0*/  IMAD.MOV.U32 R24, RZ, RZ, R15 ;  /* 0x000000ffff187224 */ /* 0x000fe200078e000f */
[----:B------:R-:W-:Y:S01]  /*05b0*/  MOV R4, R13 ;  /* 0x0000000d00047202 */ /* 0x000fe20000000f00 */
[----:B------:R-:W-:Y:S01]  /*05c0*/  IMAD.MOV.U32 R5, RZ, RZ, R12 ;  /* 0x000000ffff057224 */ /* 0x000fe200078e000c */
[----:B------:R-:W-:-:S07]  /*05d0*/  MOV R8, 0x5f0 ;  /* 0x000005f000087802 */ /* 0x000fce0000000f00 */
[----:B------:R-:W-:Y:S05]  /*05e0*/  CALL.REL.NOINC `($__internal_0_$__cuda_sm20_div_s64) ;  /* 0x0000004c00407944 */ /* 0x000fea0003c00000 */
[----:B------:R-:W-:Y:S01]  /*05f0*/  IADD3 R17, P0, PT, RZ, -R10, RZ ;  /* 0x8000000aff117210 */ /* 0x000fe20007f1e0ff */
[----:B------:R-:W-:Y:S01]  /*0600*/  IMAD.MOV.U32 R4, RZ, RZ, R14 ;  /* 0x000000ffff047224 */ /* 0x000fe200078e000e */
[----:B------:R-:W-:-:S03]  /*0610*/  MOV R5, R15 ;  /* 0x0000000f00057202 */ /* 0x000fc60000000f00 */
[----:B------:R-:W-:Y:S02]  /*0620*/  IMAD.X R9, RZ, RZ, ~R11, P0 ;  /* 0x000000ffff097224 */ /* 0x000fe400000e0e0b */
[----:B------:R-:W-:-:S04]  /*0630*/  IMAD.WIDE.U32 R4, R12, R17, R4 ;  /* 0x000000110c047225 */ /* 0x000fc800078e0004 */
[----:B------:R-:W-:Y:S02]  /*0640*/  IMAD R9, R9, R12, RZ ;  /* 0x0000000c09097224 */ /* 0x000fe400078e02ff */
[----:B------:R-:W-:Y:S02]  /*0650*/  IMAD.MOV.U32 R12, RZ, RZ, R10 ;  /* 0x000000ffff0c7224 */ /* 0x000fe400078e000a */
[----:B------:R-:W-:Y:S02]  /*0660*/  IMAD R9, R13, R17, R9 ;  /* 0x000000110d097224 */ /* 0x000fe400078e0209 */
[----:B------:R-:W-:Y:S02]  /*0670*/  IMAD.MOV.U32 R0, RZ, RZ, R4 ;  /* 0x000000ffff007224 */ /* 0x000fe400078e0004 */
[----:B------:R-:W-:Y:S01]  /*0680*/  IMAD.MOV.U32 R13, RZ, RZ, R11 ;  /* 0x000000ffff0d7224 */ /* 0x000fe200078e000b */
[----:B------:R-:W-:-:S07]  /*0690*/  IADD3 R2, PT, PT, R5, R9, RZ ;  /* 0x0000000905027210 */ /* 0x000fce0007ffe0ff */
.L_x_5:
[----:B------:R-:W-:Y:S05]  /*06a0*/  BSYNC.RECONVERGENT B0 ;  /* 0x0000000000007941 */ /* 0x000fea0003800200 */
.L_x_3:
[----:B------:R-:W0:Y:S01]  /*06b0*/  LDC.64 R10, c[0x0][R3+0x448] ;  /* 0x00011200030a7b82 */ /* 0x000e220000000a00 */
[----:B------:R-:W1:Y:S07]  /*06c0*/  LDCU UR6, c[0x0][0x6b8] ;  /* 0x0000d700ff0677ac */ /* 0x000e6e0008000800 */
[----:B------:R-:W2:Y:S08]  /*06d0*/  LDC.64 R14, c[0x0][R3+0x5e8] ;  /* 0x00017a00030e7b82 */ /* 0x000eb00000000a00 */
[----:B------:R-:W3:Y:S01]  /*06e0*/  LDC.64 R8, c[0x0][R3+0x5e0] ;  /* 0x0001780003087b82 */ /* 0x000ee20000000a00 */
[----:B-1----:R-:W-:-:S07]  /*06f0*/  UISETP.GE.AND UP0, UPT, UR6, 0x3, UPT ;  /* 0x000000030600788c */ /* 0x002fce000bf06270 */
[----:B------:R-:W1:Y:S01]  /*0700*/  LDC.64 R4, c[0x0][R3+0x440] ;  /* 0x0001100003047b82 */ /* 0x000e620000000a00 */
[----:B0-----:R-:W-:-:S04]  /*0710*/  IMAD R11, R11, R6, RZ ;  /* 0x000000060b0b7224 */ /* 0x001fc800078e02ff */
[C---:B------:R-:W-:Y:S02]  /*0720*/  IMAD R19, R10.reuse, R7, R11 ;  /* 0x000000070a137224 */ /* 0x040fe400078e020b */
[----:B------:R-:W-:-:S04]  /*0730*/  IMAD.WIDE.U32 R10, R10, R6, RZ ;  /* 0x000000060a0a7225 */ /* 0x000fc800078e00ff */
[----:B--2---:R-:W-:Y:S01]  /*0740*/  IMAD R15, R15, R6, RZ ;  /* 0x000000060f0f7224 */ /* 0x004fe200078e02ff */
[----:B------:R-:W-:-:S03]  /*0750*/  IADD3 R11, PT, PT, R11, R19, RZ ;  /* 0x000000130b0b7210 */ /* 0x000fc60007ffe0ff */
[C---:B------:R-:W-:Y:S02]  /*0760*/  IMAD R17, R14.reuse, R7, R15 ;  /* 0x000000070e117224 */ /* 0x040fe400078e020f */
[----:B------:R-:W-:-:S04]  /*0770*/  IMAD.WIDE.U32 R14, R14, R6, RZ ;  /* 0x000000060e0e7225 */ /* 0x000fc800078e00ff */
[-C--:B---3--:R-:W-:Y:S02]  /*0780*/  IMAD R9, R9, R0.reuse, RZ ;  /* 0x0000000009097224 */ /* 0x088fe400078e02ff */
[----:B------:R-:W-:Y:S02]  /*0790*/  IMAD.IADD R15, R15, 0x1, R17 ;  /* 0x000000010f0f7824 */ /* 0x000fe400078e0211 */
[----:B-1----:R-:W-:Y:S02]  /*07a0*/  IMAD R5, R5, R0, RZ ;  /* 0x0000000005057224 */ /* 0x002fe400078e02ff */
[-C--:B------:R-:W-:Y:S02]  /*07b0*/  IMAD R17, R8, R2.reuse, R9 ;  /* 0x0000000208117224 */ /* 0x080fe400078e0209 */
[----:B------:R-:W-:Y:S02]  /*07c0*/  IMAD R19, R4, R2, R5 ;  /* 0x0000000204137224 */ /* 0x000fe400078e0205 */
[----:B------:R-:W-:-:S04]  /*07d0*/  IMAD.WIDE.U32 R8, R8, R0, R14 ;  /* 0x0000000008087225 */ /* 0x000fc800078e000e */
[----:B------:R-:W-:-:S04]  /*07e0*/  IMAD.WIDE.U32 R4, R4, R0, R10 ;  /* 0x0000000004047225 */ /* 0x000fc800078e000a */
[----:B------:R-:W-:Y:S01]  /*07f0*/  IMAD.IADD R14, R9, 0x1, R17 ;  /* 0x00000001090e7824 */ /* 0x000fe200078e0211 */
[----:B------:R-:W-:Y:S01]  /*0800*/  IADD3 R16, PT, PT, R5, R19, RZ ;  /* 0x0000001305107210 */ /* 0x000fe20007ffe0ff */
[----:B------:R-:W-:Y:S02]  /*0810*/  IMAD.MOV.U32 R15, RZ, RZ, R8 ;  /* 0x000000ffff0f7224 */ /* 0x000fe400078e0008 */
[----:B------:R-:W-:Y:S01]  /*0820*/  IMAD.MOV.U32 R17, RZ, RZ, R4 ;  /* 0x000000ffff117224 */ /* 0x000fe200078e0004 */
[----:B------:R-:W-:Y:S06]  /*0830*/  BRA.U !UP0, `(.L_x_6) ;  /* 0x0000003d08287547 */ /* 0x000fec000b800000 */
[----:B------:R-:W-:-:S04]  /*0840*/  UIADD3 UR6, UPT, UPT, UR6, -0x3, URZ ;  /* 0xfffffffd06067890 */ /* 0x000fc8000fffe0ff */
[----:B------:R-:W-:Y:S02]  /*0850*/  UISETP.GE.U32.AND UP0, UPT, UR6, 0x7, UPT ;  /* 0x000000070600788c */ /* 0x000fe4000bf06070 */
[----:B------:R-:W-:Y:S02]  /*0860*/  UIADD3 UR7, UPT, UPT, UR6, 0x1, URZ ;  /* 0x0000000106077890 */ /* 0x000fe4000fffe0ff */
[----:B------:R-:W-:-:S05]  /*0870*/  UMOV UR5, UR6 ;  /* 0x0000000600057c82 */ /* 0x000fca0008000000 */
[----:B------:R-:W-:Y:S05]  /*0880*/  BRA.U !UP0, `(.L_x_7) ;  /* 0x0000002108107547 */ /* 0x000fea000b800000 */
[----:B------:R-:W-:Y:S02]  /*0890*/  USHF.L.U32 UR4, UR6, 0x3, URZ ;  /* 0x0000000306047899 */ /* 0x000fe400080006ff */
[----:B------:R-:W-:Y:S02]  /*08a0*/  ULOP3.LUT UR14, UR7, 0xfffffff8, URZ, 0xc0, !UPT ;  /* 0xfffffff8070e7892 */ /* 0x000fe4000f8ec0ff */
[----:B------:R-:W-:Y:S02]  /*08b0*/  UIADD3 UR9, UPT, UPT, UR4, 0x1a0, URZ ;  /* 0x000001a004097890 */ /* 0x000fe4000fffe0ff */
[----:B------:R-:W-:Y:S01]  /*08c0*/  UIADD3 UR8, UPT, UPT, UR4, 0xd0, URZ ;  /* 0x000000d004087890 */ /* 0x000fe2000fffe0ff */
[----:B------:R-:W-:Y:S02]  /*08d0*/  UMOV UR5, UR6 ;  /* 0x0000000600057c82 */ /* 0x000fe40008000000 */
[----:B------:R-:W-:-:S09]  /*08e0*/  UMOV UR4, URZ ;  /* 0x000000ff00047c82 */ /* 0x000fd20008000000 */
.L_x_32:
[----:B------:R-:W0:Y:S01]  /*08f0*/  LDCU.64 UR10, c[0x0][UR9+0x388] ;  /* 0x00007100090a77ac */ /* 0x000e220008000a00 */
[----:B------:R-:W-:Y:S01]  /*0900*/  BSSY.RECONVERGENT B0, `(.L_x_8) ;  /* 0x000002e000007945 */ /* 0x000fe20003800200 */
[----:B0-----:R-:W-:-:S04]  /*0910*/  LOP3.LUT R4, R13, UR11, RZ, 0xfc, !PT ;  /* 0x0000000b0d047c12 */ /* 0x001fc8000f8efcff */
[----:B------:R-:W-:-:S13]  /*0920*/  ISETP.NE.U32.AND P0, PT, R4, RZ, PT ;  /* 0x000000ff0400720c */ /* 0x000fda0003f05070 */
[----:B------:R-:W-:Y:S05]  /*0930*/  @P0 BRA `(.L_x_9) ;  /* 0x00000000005c0947 */ /* 0x000fea0003800000 */
[----:B------:R-:W0:Y:S01]  /*0940*/  I2F.U32.RP R8, UR10 ;  /* 0x0000000a00087d06 */ /* 0x000e220008209000 */
[----:B------:R-:W-:Y:S01]  /*0950*/  IADD3 R9, PT, PT, RZ, -UR10, RZ ;  /* 0x8000000aff097c10 */ /* 0x000fe2000fffe0ff */
[----:B------:R-:W-:Y:S01]  /*0960*/  IMAD.MOV.U32 R13, RZ, RZ, RZ ;  /* 0x000000ffff0d7224 */ /* 0x000fe200078e00ff */
[----:B------:R-:W-:-:S05]  /*0970*/  ISETP.NE.U32.AND P2, PT, RZ, UR10, PT ;  /* 0x0000000aff007c0c */ /* 0x000fca000bf45070 */
[----:B0-----:R-:W0:Y:S02]  /*0980*/  MUFU.RCP R8, R8 ;  /* 0x0000000800087308 */ /* 0x001e240000001000 */
[----:B0-----:R-:W-:-:S06]  /*0990*/  VIADD R4, R8, 0xffffffe ;  /* 0x0ffffffe08047836 */ /* 0x001fcc0000000000 */
[----:B------:R0:W1:Y:S02]  /*09a0*/  F2I.FTZ.U32.TRUNC.NTZ R5, R4 ;  /* 0x0000000400057305 */ /* 0x000064000021f000 */
[----:B0-----:R-:W-:Y:S02]  /*09b0*/  IMAD.MOV.U32 R4, RZ, RZ, RZ ;  /* 0x000000ffff047224 */ /* 0x001fe400078e00ff */
[----:B-1----:R-:W-:-:S04]  /*09c0*/  IMAD R9, R9, R5, RZ ;  /* 0x0000000509097224 */ /* 0x002fc800078e02ff */
[----:B------:R-:W-:-:S06]  /*09d0*/  IMAD.HI.U32 R5, R5, R9, R4 ;  /* 0x0000000905057227 */ /* 0x000fcc00078e0004 */
[----:B------:R-:W-:-:S04]  /*09e0*/  IMAD.HI.U32 R5, R5, R12, RZ ;  /* 0x0000000c05057227 */ /* 0x000fc800078e00ff */
[----:B------:R-:W-:-:S04]  /*09f0*/  IMAD.MOV R9, RZ, RZ, -R5 ;  /* 0x000000ffff097224 */ /* 0x000fc800078e0a05 */
[----:B------:R-:W-:-:S05]  /*0a00*/  IMAD R9, R9, UR10, R12 ;  /* 0x0000000a09097c24 */ /* 0x000fca000f8e020c */
[----:B------:R-:W-:-:S13]  /*0a10*/  ISETP.GE.U32.AND P0, PT, R9, UR10, PT ;  /* 0x0000000a09007c0c */ /* 0x000fda000bf06070 */
[----:B------:R-:W-:Y:S01]  /*0a20*/  @P0 IADD3 R9, PT, PT, R9, -UR10, RZ ;  /* 0x8000000a09090c10 */ /* 0x000fe2000fffe0ff */
[----:B------:R-:W-:-:S03]  /*0a30*/  @P0 VIADD R5, R5, 0x1 ;  /* 0x0000000105050836 */ /* 0x000fc60000000000 */
[----:B------:R-:W-:-:S13]  /*0a40*/  ISETP.GE.U32.AND P1, PT, R9, UR10, PT ;  /* 0x0000000a09007c0c */ /* 0x000fda000bf26070 */
[----:B------:R-:W-:Y:S01]  /*0a50*/  @P1 VIADD R5, R5, 0x1 ;  /* 0x0000000105051836 */ /* 0x000fe20000000000 */
[----:B------:R-:W-:-:S04]  /*0a60*/  @!P2 LOP3.LUT R5, RZ, UR10, RZ, 0x33, !PT ;  /* 0x0000000aff05ac12 */ /* 0x000fc8000f8e33ff */
[----:B------:R-:W-:-:S05]  /*0a70*/  IADD3 R9, PT, PT, -R5, RZ, RZ ;  /* 0x000000ff05097210 */ /* 0x000fca0007ffe1ff */
[----:B------:R-:W-:Y:S02]  /*0a80*/  IMAD R9, R9, UR10, R12 ;  /* 0x0000000a09097c24 */ /* 0x000fe4000f8e020c */
[----:B------:R-:W-:Y:S01]  /*0a90*/  IMAD.MOV.U32 R12, RZ, RZ, R5 ;  /* 0x000000ffff0c7224 */ /* 0x000fe200078e0005 */
[----:B------:R-:W-:Y:S06]  /*0aa0*/  BRA `(.L_x_10) ;  /* 0x00000000004c7947 */ /* 0x000fec0003800000 */
.L_x_9:
[----:B------:R-:W-:Y:S01]  /*0ab0*/  MOV R4, UR10 ;  /* 0x0000000a00047c02 */ /* 0x000fe20008000f00 */
[----:B------:R-:W-:Y:S01]  /*0ac0*/  IMAD.U32 R5, RZ, RZ, UR11 ;  /* 0x0000000bff057e24 */ /* 0x000fe2000f8e00ff */
[----:B------:R-:W-:Y:S01]  /*0ad0*/  MOV R9, UR11 ;  /* 0x0000000b00097c02 */ /* 0x000fe20008000f00 */
[----:B------:R-:W-:Y:S01]  /*0ae0*/  IMAD.U32 R8, RZ, RZ, UR10 ;  /* 0x0000000aff087e24 */ /* 0x000fe2000f8e00ff */
[----:B------:R-:W-:Y:S01]  /*0af0*/  MOV R8, 0xb50 ;  /* 0x00000b5000087802 */ /* 0x000fe20000000f00 */
[----:B------:R-:W-:Y:S01]  /*0b00*/  IMAD.MOV.U32 R5, RZ, RZ, R4 ;  /* 0x000000ffff057224 */ /* 0x000fe200078e0004 */
[----:B------:R-:W-:Y:S01]  /*0b10*/  MOV R4, R9 ;  /* 0x0000000900047202 */ /* 0x000fe20000000f00 */
[----:B------:R-:W-:Y:S02]  /*0b20*/  IMAD.MOV.U32 R21, RZ, RZ, R12 ;  /* 0x000000ffff157224 */ /* 0x000fe400078e000c */
[----:B------:R-:W-:-:S07]  /*0b30*/  IMAD.MOV.U32 R24, RZ, RZ, R13 ;  /* 0x000000ffff187224 */ /* 0x000fce00078e000d */
[----:B------:R-:W-:Y:S05]  /*0b40*/  CALL.REL.NOINC `($__internal_0_$__cuda_sm20_div_s64) ;  /* 0x0000004400e87944 */ /* 0x000fea0003c00000 */
[----:B------:R-:W-:-:S05]  /*0b50*/  IADD3 R9, P0, PT, RZ, -R10, RZ ;  /* 0x8000000aff097210 */ /* 0x000fca0007f1e0ff */
[----:B------:R-:W-:Y:S02]  /*0b60*/  IMAD.X R8, RZ, RZ, ~R11, P0 ;  /* 0x000000ffff087224 */ /* 0x000fe400000e0e0b */
[----:B------:R-:W-:-:S04]  /*0b70*/  IMAD.WIDE.U32 R4, R9, UR10, R12 ;  /* 0x0000000a09047c25 */ /* 0x000fc8000f8e000c */
[----:B------:R-:W-:Y:S02]  /*0b80*/  IMAD R8, R8, UR10, RZ ;  /* 0x0000000a08087c24 */ /* 0x000fe4000f8e02ff */
[----:B------:R-:W-:Y:S02]  /*0b90*/  IMAD.MOV.U32 R12, RZ, RZ, R10 ;  /* 0x000000ffff0c7224 */ /* 0x000fe400078e000a */
[----:B------:R-:W-:Y:S01]  /*0ba0*/  IMAD R13, R9, UR11, R8 ;  /* 0x0000000b090d7c24 */ /* 0x000fe2000f8e0208 */
[----:B------:R-:W-:-:S03]  /*0bb0*/  MOV R9, R4 ;  /* 0x0000000400097202 */ /* 0x000fc60000000f00 */
[----:B------:R-:W-:Y:S01]  /*0bc0*/  IMAD.IADD R4, R5, 0x1, R13 ;  /* 0x0000000105047824 */ /* 0x000fe200078e020d */
[----:B------:R-:W-:-:S07]  /*0bd0*/  MOV R13, R11 ;  /* 0x0000000b000d7202 */ /* 0x000fce0000000f00 */
.L_x_10:
[----:B------:R-:W-:Y:S05]  /*0be0*/  BSYNC.RECONVERGENT B0 ;  /* 0x0000000000007941 */ /* 0x000fea0003800200 */
.L_x_8:
[----:B------:R-:W0:Y:S01]  /*0bf0*/  LDCU.64 UR16, c[0x0][UR9+0x380] ;  /* 0x00007000091077ac */ /* 0x000e220008000a00 */
[-C--:B------:R-:W-:Y:S01]  /*0c00*/  LOP3.LUT R17, R17, R16.reuse, RZ, 0x3c, !PT ;  /* 0x0000001011117212 */ /* 0x080fe200078e3cff */
[----:B------:R-:W-:Y:S01]  /*0c10*/  IMAD.MOV.U32 R26, RZ, RZ, R15 ;  /* 0x000000ffff1a7224 */ /* 0x000fe200078e000f */
[----:B------:R-:W-:Y:S01]  /*0c20*/  BSSY.RECONVERGENT B0, `(.L_x_11) ;  /* 0x000003d000007945 */ /* 0x000fe20003800200 */
[----:B------:R-:W1:Y:S01]  /*0c30*/  LDCU.64 UR10, c[0x0][UR9+0x450] ;  /* 0x00008a00090a77ac */ /* 0x000e620008000a00 */
[C---:B------:R-:W-:Y:S01]  /*0c40*/  LOP3.LUT R16, R17.reuse, R16, RZ, 0x3c, !PT ;  /* 0x0000001011107212 */ /* 0x040fe200078e3cff */
[----:B------:R-:W-:Y:S01]  /*0c50*/  IMAD.MOV.U32 R27, RZ, RZ, R14 ;  /* 0x000000ffff1b7224 */ /* 0x000fe200078e000e */
[----:B------:R-:W2:Y:S02]  /*0c60*/  LDCU.64 UR12, c[0x0][UR8+0x380] ;  /* 0x00007000080c77ac */ /* 0x000ea40008000a00 */
[----:B------:R-:W-:Y:S02]  /*0c70*/  LOP3.LUT R17, R17, R16, RZ, 0x3c, !PT ;  /* 0x0000001011117212 */ /* 0x000fe400078e3cff */
[----:B0-----:R-:W-:-:S04]  /*0c80*/  LOP3.LUT R8, R13, UR17, RZ, 0xfc, !PT ;  /* 0x000000110d087c12 */ /* 0x001fc8000f8efcff */
[----:B------:R-:W-:Y:S01]  /*0c90*/  ISETP.NE.U32.AND P0, PT, R8, RZ, PT ;  /* 0x000000ff0800720c */ /* 0x000fe20003f05070 */
[C---:B-1----:R-:W-:Y:S02]  /*0ca0*/  IMAD R5, R9.reuse, UR11, RZ ;  /* 0x0000000b09057c24 */ /* 0x042fe4000f8e02ff */
[----:B------:R-:W-:-:S04]  /*0cb0*/  IMAD.WIDE.U32 R26, R9, UR10, R26 ;  /* 0x0000000a091a7c25 */ /* 0x000fc8000f8e001a */
[C---:B--2---:R-:W-:Y:S02]  /*0cc0*/  IMAD R11, R9.reuse, UR13, RZ ;  /* 0x0000000d090b7c24 */ /* 0x044fe4000f8e02ff */
[----:B------:R-:W-:Y:S02]  /*0cd0*/  IMAD R5, R4, UR10, R5 ;  /* 0x0000000a04057c24 */ /* 0x000fe4000f8e0205 */
[----:B------:R-:W-:-:S03]  /*0ce0*/  IMAD.WIDE.U32 R16, R9, UR12, R16 ;  /* 0x0000000c09107c25 */ /* 0x000fc6000f8e0010 */
[----:B------:R-:W-:Y:S01]  /*0cf0*/  IADD3 R15, PT, PT, R27, R5, RZ ;  /* 0x000000051b0f7210 */ /* 0x000fe20007ffe0ff */
[----:B------:R-:W-:-:S04]  /*0d00*/  IMAD R11, R4, UR12, R11 ;  /* 0x0000000c040b7c24 */ /* 0x000fc8000f8e020b */
[----:B------:R-:W-:Y:S01]  /*0d10*/  IMAD.IADD R14, R17, 0x1, R11 ;  /* 0x00000001110e7824 */ /* 0x000fe200078e020b */
[----:B------:R-:W-:Y:S06]  /*0d20*/  @P0 BRA `(.L_x_12) ;  /* 0x00000000005c0947 */ /* 0x000fec0003800000 */
        /* <DEDUP_REMOVED lines=23> */
.L_x_12:
        /* <DEDUP_REMOVED lines=10> */
[----:B------:R-:W-:Y:S01]  /*0f40*/  IADD3 R9, P0, PT, RZ, -R10, RZ ;  /* 0x8000000aff097210 */ /* 0x000fe20007f1e0ff */
[----:B------:R-:W-:Y:S01]  /*0f50*/  IMAD.MOV.U32 R5, RZ, RZ, R13 ;  /* 0x000000ffff057224 */ /* 0x000fe200078e000d */
[----:B------:R-:W-:Y:S01]  /*0f60*/  MOV R4, R12 ;  /* 0x0000000c00047202 */ /* 0x000fe20000000f00 */
[----:B------:R-:W-:Y:S02]  /*0f70*/  IMAD.MOV.U32 R12, RZ, RZ, R10 ;  /* 0x000000ffff0c7224 */ /* 0x000fe400078e000a */
[----:B------:R-:W-:Y:S02]  /*0f80*/  IMAD.X R8, RZ, RZ, ~R11, P0 ;  /* 0x000000ffff087224 */ /* 0x000fe400000e0e0b */
[----:B------:R-:W-:-:S04]  /*0f90*/  IMAD.WIDE.U32 R4, R9, UR16, R4 ;  /* 0x0000001009047c25 */ /* 0x000fc8000f8e0004 */
[----:B------:R-:W-:Y:S02]  /*0fa0*/  IMAD R8, R8, UR16, RZ ;  /* 0x0000001008087c24 */ /* 0x000fe4000f8e02ff */
[----:B------:R-:W-:Y:S02]  /*0fb0*/  IMAD.MOV.U32 R13, RZ, RZ, R11 ;  /* 0x000000ffff0d7224 */ /* 0x000fe400078e000b */
[----:B------:R-:W-:Y:S02]  /*0fc0*/  IMAD R9, R9, UR17, R8 ;  /* 0x0000001109097c24 */ /* 0x000fe4000f8e0208 */
[----:B------:R-:W-:-:S03]  /*0fd0*/  IMAD.MOV.U32 R8, RZ, RZ, R4 ;  /* 0x000000ffff087224 */ /* 0x000fc600078e0004 */
[----:B------:R-:W-:-:S07]  /*0fe0*/  IADD3 R4, PT, PT, R5, R9, RZ ;  /* 0x0000000905047210 */ /* 0x000fce0007ffe0ff */
.L_x_13:
[----:B------:R-:W-:Y:S05]  /*0ff0*/  BSYNC.RECONVERGENT B0 ;  /* 0x0000000000007941 */ /* 0x000fea0003800200 */
.L_x_11:
[----:B------:R-:W0:Y:S01]  /*1000*/  LDCU.64 UR16, c[0x0][UR9+0x378] ;  /* 0x00006f00091077ac */ /* 0x000e220008000a00 */
[----:B------:R-:W-:Y:S01]  /*1010*/  MOV R27, R15 ;  /* 0x0000000f001b7202 */ /* 0x000fe20000000f00 */
[----:B------:R-:W-:Y:S01]  /*1020*/  IMAD.MOV.U32 R17, RZ, RZ, R14 ;  /* 0x000000ffff117224 */ /* 0x000fe200078e000e */
[----:B------:R-:W-:Y:S01]  /*1030*/  BSSY.RECONVERGENT B0, `(.L_x_14) ;  /* 0x000003a000007945 */ /* 0x000fe20003800200 */
[----:B------:R-:W1:Y:S01]  /*1040*/  LDCU.64 UR12, c[0x0][UR8+0x378] ;  /* 0x00006f00080c77ac */ /* 0x000e620008000a00 */
[----:B------:R-:W2:Y:S01]  /*1050*/  LDCU.64 UR10, c[0x0][UR9+0x448] ;  /* 0x00008900090a77ac */ /* 0x000ea20008000a00 */
[----:B0-----:R-:W-:-:S04]  /*1060*/  LOP3.LUT R10, R13, UR17, RZ, 0xfc, !PT ;  /* 0x000000110d0a7c12 */ /* 0x001fc8000f8efcff */
[----:B------:R-:W-:Y:S01]  /*1070*/  ISETP.NE.U32.AND P0, PT, R10, RZ, PT ;  /* 0x000000ff0a00720c */ /* 0x000fe20003f05070 */
[C---:B-1----:R-:W-:Y:S02]  /*1080*/  IMAD R9, R8.reuse, UR13, RZ ;  /* 0x0000000d08097c24 */ /* 0x042fe4000f8e02ff */
[----:B------:R-:W-:-:S04]  /*1090*/  IMAD.WIDE.U32 R16, R8, UR12, R16 ;  /* 0x0000000c08107c25 */ /* 0x000fc8000f8e0010 */
[----:B--2---:R-:W-:Y:S02]  /*10a0*/  IMAD R5, R8, UR11, RZ ;  /* 0x0000000b08057c24 */ /* 0x004fe4000f8e02ff */
[----:B------:R-:W-:Y:S02]  /*10b0*/  IMAD R9, R4, UR12, R9 ;  /* 0x0000000c04097c24 */ /* 0x000fe4000f8e0209 */
[----:B------:R-:W-:-:S03]  /*10c0*/  IMAD.WIDE.U32 R26, R8, UR10, R26 ;  /* 0x0000000a081a7c25 */ /* 0x000fc6000f8e001a */
[----:B------:R-:W-:Y:S01]  /*10d0*/  IADD3 R14, PT, PT, R17, R9, RZ ;  /* 0x00000009110e7210 */ /* 0x000fe20007ffe0ff */
[----:B------:R-:W-:-:S04]  /*10e0*/  IMAD R5, R4, UR10, R5 ;  /* 0x0000000a04057c24 */ /* 0x000fc8000f8e0205 */
[----:B------:R-:W-:Y:S01]  /*10f0*/  IMAD.IADD R15, R27, 0x1, R5 ;  /* 0x000000011b0f7824 */ /* 0x000fe200078e0205 */
[----:B------:R-:W-:Y:S06]  /*1100*/  @P0 BRA `(.L_x_15) ;  /* 0x00000000005c0947 */ /* 0x000fec0003800000 */
[----:B------:R-:W0:Y:S01]  /*1110*/  I2F.U32.RP R8, UR16 ;  /* 0x0000001000087d06 */ /* 0x000e220008209000 */
[----:B------:R-:W-:Y:S01]  /*1120*/  IMAD R9, RZ, RZ, -UR16 ;  /* 0x80000010ff097e24 */ /* 0x000fe2000f8e02ff */
[----:B------:R-:W-:Y:S01]  /*1130*/  ISETP.NE.U32.AND P2, PT, RZ, UR16, PT ;  /* 0x00000010ff007c0c */ /* 0x000fe2000bf45070 */
[----:B------:R-:W-:-:S05]  /*1140*/  IMAD.MOV.U32 R13, RZ, RZ, RZ ;  /* 0x000000ffff0d7224 */ /* 0x000fca00078e00ff */
        /* <DEDUP_REMOVED lines=8> */
[----:B------:R-:W-:-:S05]  /*11d0*/  IMAD R9, R9, UR16, R12 ;  /* 0x0000001009097c24 */ /* 0x000fca000f8e020c */
[----:B------:R-:W-:-:S13]  /*11e0*/  ISETP.GE.U32.AND P0, PT, R9, UR16, PT ;  /* 0x0000001009007c0c */ /* 0x000fda000bf06070 */
[----:B------:R-:W-:Y:S01]  /*11f0*/  @P0 VIADD R9, R9, -UR16 ;  /* 0x8000001009090c36 */ /* 0x000fe20008000000 */
[----:B------:R-:W-:-:S04]  /*1200*/  @P0 IADD3 R5, PT, PT, R5, 0x1, RZ ;  /* 0x0000000105050810 */ /* 0x000fc80007ffe0ff */
[----:B------:R-:W-:-:S13]  /*1210*/  ISETP.GE.U32.AND P1, PT, R9, UR16, PT ;  /* 0x0000001009007c0c */ /* 0x000fda000bf26070 */
[----:B------:R-:W-:Y:S01]  /*1220*/  @P1 VIADD R5, R5, 0x1 ;  /* 0x0000000105051836 */ /* 0x000fe20000000000 */
[----:B------:R-:W-:-:S05]  /*1230*/  @!P2 LOP3.LUT R5, RZ, UR16, RZ, 0x33, !PT ;  /* 0x00000010ff05ac12 */ /* 0x000fca000f8e33ff */
[----:B------:R-:W-:-:S04]  /*1240*/  IMAD.MOV R9, RZ, RZ, -R5 ;  /* 0x000000ffff097224 */ /* 0x000fc800078e0a05 */
[----:B------:R-:W-:Y:S01]  /*1250*/  IMAD R8, R9, UR16, R12 ;  /* 0x0000001009087c24 */ /* 0x000fe2000f8e020c */
[----:B------:R-:W-:Y:S01]  /*1260*/  MOV R12, R5 ;  /* 0x00000005000c7202 */ /* 0x000fe20000000f00 */
[----:B------:R-:W-:Y:S06]  /*1270*/  BRA `(.L_x_16) ;  /* 0x0000000000547947 */ /* 0x000fec0003800000 */
.L_x_15:
[----:B------:R-:W-:Y:S01]  /*1280*/  IMAD.U32 R4, RZ, RZ, UR16 ;  /* 0x00000010ff047e24 */ /* 0x000fe2000f8e00ff */
[----:B------:R-:W-:Y:S01]  /*1290*/  MOV R5, UR17 ;  /* 0x0000001100057c02 */ /* 0x000fe20008000f00 */
[----:B------:R-:W-:Y:S01]  /*12a0*/  IMAD.U32 R9, RZ, RZ, UR17 ;  /* 0x00000011ff097e24 */ /* 0x000fe2000f8e00ff */
[----:B------:R-:W-:Y:S01]  /*12b0*/  MOV R21, R12 ;  /* 0x0000000c00157202 */ /* 0x000fe20000000f00 */
[----:B------:R-:W-:Y:S01]  /*12c0*/  IMAD.U32 R8, RZ, RZ, UR16 ;  /* 0x00000010ff087e24 */ /* 0x000fe2000f8e00ff */
[----:B------:R-:W-:Y:S01]  /*12d0*/  MOV R24, R13 ;  /* 0x0000000d00187202 */ /* 0x000fe20000000f00 */
[----:B------:R-:W-:Y:S01]  /*12e0*/  IMAD.MOV.U32 R5, RZ, RZ, R4 ;  /* 0x000000ffff057224 */ /* 0x000fe200078e0004 */
[----:B------:R-:W-:Y:S01]  /*12f0*/  MOV R8, 0x1320 ;  /* 0x0000132000087802 */ /* 0x000fe20000000f00 */
[----:B------:R-:W-:-:S07]  /*1300*/  IMAD.MOV.U32 R4, RZ, RZ, R9 ;  /* 0x000000ffff047224 */ /* 0x000fce00078e0009 */
[----:B------:R-:W-:Y:S05]  /*1310*/  CALL.REL.NOINC `($__internal_0_$__cuda_sm20_div_s64) ;  /* 0x0000003c00f47944 */ /* 0x000fea0003c00000 */
[-C--:B------:R-:W-:Y:S01]  /*1320*/  IADD3 R9, P0, PT, RZ, -R10.reuse, RZ ;  /* 0x8000000aff097210 */ /* 0x080fe20007f1e0ff */
[----:B------:R-:W-:Y:S01]  /*1330*/  IMAD.MOV.U32 R4, RZ, RZ, R12 ;  /* 0x000000ffff047224 */ /* 0x000fe200078e000c */
[----:B------:R-:W-:Y:S01]  /*1340*/  MOV R5, R13 ;  /* 0x0000000d00057202 */ /* 0x000fe20000000f00 */
[--C-:B------:R-:W-:Y:S01]  /*1350*/  IMAD.MOV.U32 R13, RZ, RZ, R11.reuse ;  /* 0x000000ffff0d7224 */ /* 0x100fe200078e000b */
[----:B------:R-:W-:Y:S01]  /*1360*/  MOV R12, R10 ;  /* 0x0000000a000c7202 */ /* 0x000fe20000000f00 */
[----:B------:R-:W-:Y:S02]  /*1370*/  IMAD.X R8, RZ, RZ, ~R11, P0 ;  /* 0x000000ffff087224 */ /* 0x000fe400000e0e0b */
[----:B------:R-:W-:-:S04]  /*1380*/  IMAD.WIDE.U32 R4, R9, UR16, R4 ;  /* 0x0000001009047c25 */ /* 0x000fc8000f8e0004 */
[----:B------:R-:W-:-:S04]  /*1390*/  IMAD R8, R8, UR16, RZ ;  /* 0x0000001008087c24 */ /* 0x000fc8000f8e02ff */
[----:B------:R-:W-:Y:S02]  /*13a0*/  IMAD R9, R9, UR17, R8 ;  /* 0x0000001109097c24 */ /* 0x000fe4000f8e0208 */
[----:B------:R-:W-:Y:S02]  /*13b0*/  IMAD.MOV.U32 R8, RZ, RZ, R4 ;  /* 0x000000ffff087224 */ /* 0x000fe400078e0004 */
[----:B------:R-:W-:-:S07]  /*13c0*/  IMAD.IADD R4, R5, 0x1, R9 ;  /* 0x0000000105047824 */ /* 0x000fce00078e0209 */
.L_x_16:
[----:B------:R-:W-:Y:S05]  /*13d0*/  BSYNC.RECONVERGENT B0 ;  /* 0x0000000000007941 */ /* 0x000fea0003800200 */
.L_x_14:
        /* <DEDUP_REMOVED lines=10> */
[C---:B--2---:R-:W-:Y:S02]  /*1480*/  IMAD R9, R8.reuse, UR13, RZ ;  /* 0x0000000d08097c24 */ /* 0x044fe4000f8e02ff */
[----:B------:R-:W-:-:S04]  /*1490*/  IMAD.WIDE.U32 R16, R8, UR12, R16 ;  /* 0x0000000c08107c25 */ /* 0x000fc8000f8e0010 */
[C---:B------:R-:W-:Y:S02]  /*14a0*/  IMAD R5, R4.reuse, UR10, R5 ;  /* 0x0000000a04057c24 */ /* 0x040fe4000f8e0205 */
[----:B------:R-:W-:Y:S02]  /*14b0*/  IMAD R9, R4, UR12, R9 ;  /* 0x0000000c04097c24 */ /* 0x000fe4000f8e0209 */
[----:B------:R-:W-:Y:S02]  /*14c0*/  IMAD.IADD R15, R27, 0x1, R5 ;  /* 0x000000011b0f7824 */ /* 0x000fe400078e0205 */
[----:B------:R-:W-:Y:S01]  /*14d0*/  IMAD.IADD R14, R17, 0x1, R9 ;  /* 0x00000001110e7824 */ /* 0x000fe200078e0209 */
[----:B------:R-:W-:Y:S06]  /*14e0*/  @P0 BRA `(.L_x_18) ;  /* 0x00000000005c0947 */ /* 0x000fec0003800000 */
[----:B------:R-:W0:Y:S01]  /*14f0*/  I2F.U32.RP R8, UR16 ;  /* 0x0000001000087d06 */ /* 0x000e220008209000 */
[----:B------:R-:W-:Y:S01]  /*1500*/  IMAD R9, RZ, RZ, -UR16 ;  /* 0x80000010ff097e24 */ /* 0x000fe2000f8e02ff */
[----:B------:R-:W-:Y:S01]  /*1510*/  ISETP.NE.U32.AND P2, PT, RZ, UR16, PT ;  /* 0x00000010ff007c0c */ /* 0x000fe2000bf45070 */
[----:B------:R-:W-:-:S05]  /*1520*/  IMAD.MOV.U32 R13, RZ, RZ, RZ ;  /* 0x000000ffff0d7224 */ /* 0x000fca00078e00ff */
[----:B0-----:R-:W0:Y:S02]  /*1530*/  MUFU.RCP R8, R8 ;  /* 0x0000000800087308 */ /* 0x001e240000001000 */
[----:B0-----:R-:W-:-:S06]  /*1540*/  IADD3 R4, PT, PT, R8, 0xffffffe, RZ ;  /* 0x0ffffffe08047810 */ /* 0x001fcc0007ffe0ff */
        /* <DEDUP_REMOVED lines=11> */
[----:B------:R-:W-:Y:S02]  /*1600*/  @P1 IADD3 R5, PT, PT, R5, 0x1, RZ ;  /* 0x0000000105051810 */ /* 0x000fe40007ffe0ff */
[----:B------:R-:W-:-:S05]  /*1610*/  @!P2 LOP3.LUT R5, RZ, UR16, RZ, 0x33, !PT ;  /* 0x00000010ff05ac12 */ /* 0x000fca000f8e33ff */
[----:B------:R-:W-:-:S04]  /*1620*/  IMAD.MOV R9, RZ, RZ, -R5 ;  /* 0x000000ffff097224 */ /* 0x000fc800078e0a05 */
[----:B------:R-:W-:Y:S01]  /*1630*/  IMAD R8, R9, UR16, R12 ;  /* 0x0000001009087c24 */ /* 0x000fe2000f8e020c */
[----:B------:R-:W-:Y:S01]  /*1640*/  MOV R12, R5 ;  /* 0x00000005000c7202 */ /* 0x000fe20000000f00 */
[----:B------:R-:W-:Y:S06]  /*1650*/  BRA `(.L_x_19) ;  /* 0x0000000000547947 */ /* 0x000fec0003800000 */
.L_x_18:
[----:B------:R-:W-:Y:S01]  /*1660*/  MOV R4, UR16 ;  /* 0x0000001000047c02 */ /* 0x000fe20008000f00 */
[----:B------:R-:W-:Y:S01]  /*1670*/  IMAD.U32 R9, RZ, RZ, UR17 ;  /* 0x00000011ff097e24 */ /* 0x000fe2000f8e00ff */
[----:B------:R-:W-:Y:S01]  /*1680*/  MOV R8, UR16 ;  /* 0x0000001000087c02 */ /* 0x000fe20008000f00 */
[----:B------:R-:W-:Y:S01]  /*1690*/  IMAD.U32 R5, RZ, RZ, UR17 ;  /* 0x00000011ff057e24 */ /* 0x000fe2000f8e00ff */
        /* <DEDUP_REMOVED lines=8> */
[----:B------:R-:W-:Y:S01]  /*1720*/  MOV R5, R13 ;  /* 0x0000000d00057202 */ /* 0x000fe20000000f00 */
[----:B------:R-:W-:Y:S01]  /*1730*/  IMAD.MOV.U32 R12, RZ, RZ, R10 ;  /* 0x000000ffff0c7224 */ /* 0x000fe200078e000a */
[-C--:B------:R-:W-:Y:S02]  /*1740*/  IADD3.X R8, PT, PT, RZ, ~R11.reuse, RZ, P0, !PT ;  /* 0x8000000bff087210 */ /* 0x080fe400007fe4ff */
[----:B------:R-:W-:Y:S01]  /*1750*/  MOV R13, R11 ;  /* 0x0000000b000d7202 */ /* 0x000fe20000000f00 */
[----:B------:R-:W-:-:S04]  /*1760*/  IMAD.WIDE.U32 R4, R9, UR16, R4 ;  /* 0x0000001009047c25 */ /* 0x000fc8000f8e0004 */
[----:B------:R-:W-:-:S04]  /*1770*/  IMAD R8, R8, UR16, RZ ;  /* 0x0000001008087c24 */ /* 0x000fc8000f8e02ff */
[----:B------:R-:W-:Y:S02]  /*1780*/  IMAD R9, R9, UR17, R8 ;  /* 0x0000001109097c24 */ /* 0x000fe4000f8e0208 */
[----:B------:R-:W-:-:S03]  /*1790*/  IMAD.MOV.U32 R8, RZ, RZ, R4 ;  /* 0x000000ffff087224 */ /* 0x000fc600078e0004 */
[----:B------:R-:W-:-:S07]  /*17a0*/  IADD3 R4, PT, PT, R5, R9, RZ ;  /* 0x0000000905047210 */ /* 0x000fce0007ffe0ff */
.L_x_19:
[----:B------:R-:W-:Y:S05]  /*17b0*/  BSYNC.RECONVERGENT B0 ;  /* 0x0000000000007941 */ /* 0x000fea0003800200 */
.L_x_17:
        /* <DEDUP_REMOVED lines=19> */
[----:B------:R-:W-:Y:S01]  /*18f0*/  HFMA2 R13, -RZ, RZ, 0, 0 ;  /* 0x00000000ff0d7431 */ /* 0x000fe200000001ff */
[----:B------:R-:W-:-:S05]  /*1900*/  ISETP.NE.U32.AND P2, PT, RZ, UR16, PT ;  /* 0x00000010ff007c0c */ /* 0x000fca000bf45070 */
[----:B0-----:R-:W0:Y:S02]  /*1910*/  MUFU.RCP R8, R8 ;  /* 0x0000000800087308 */ /* 0x001e240000001000 */
[----:B0-----:R-:W-:-:S06]  /*1920*/  VIADD R4, R8, 0xffffffe ;  /* 0x0ffffffe08047836 */ /* 0x001fcc0000000000 */
[----:B------:R0:W1:Y:S02]  /*1930*/  F2I.FTZ.U32.TRUNC.NTZ R5, R4 ;  /* 0x0000000400057305 */ /* 0x000064000021f000 */
[----:B0-----:R-:W-:Y:S02]  /*1940*/  IMAD.MOV.U32 R4, RZ, RZ, RZ ;  /* 0x000000ffff047224 */ /* 0x001fe400078e00ff */
[----:B-1----:R-:W-:-:S04]  /*1950*/  IMAD R9, R9, R5, RZ ;  /* 0x0000000509097224 */ /* 0x002fc800078e02ff */
[----:B------:R-:W-:-:S06]  /*1960*/  IMAD.HI.U32 R5, R5, R9, R4 ;  /* 0x0000000905057227 */ /* 0x000fcc00078e0004 */
[----:B------:R-:W-:-:S05]  /*1970*/  IMAD.HI.U32 R5, R5, R12, RZ ;  /* 0x0000000c05057227 */ /* 0x000fca00078e00ff */
[----:B------:R-:W-:-:S05]  /*1980*/  IADD3 R9, PT, PT, -R5, RZ, RZ ;  /* 0x000000ff05097210 */ /* 0x000fca0007ffe1ff */
[----:B------:R-:W-:-:S05]  /*1990*/  IMAD R9, R9, UR16, R12 ;  /* 0x0000001009097c24 */ /* 0x000fca000f8e020c */
[----:B------:R-:W-:-:S13]  /*19a0*/  ISETP.GE.U32.AND P0, PT, R9, UR16, PT ;  /* 0x0000001009007c0c */ /* 0x000fda000bf06070 */
[----:B------:R-:W-:Y:S01]  /*19b0*/  @P0 VIADD R9, R9, -UR16 ;  /* 0x8000001009090c36 */ /* 0x000fe20008000000 */
[----:B------:R-:W-:-:S04]  /*19c0*/  @P0 IADD3 R5, PT, PT, R5, 0x1, RZ ;  /* 0x0000000105050810 */ /* 0x000fc80007ffe0ff */
[----:B------:R-:W-:-:S13]  /*19d0*/  ISETP.GE.U32.AND P1, PT, R9, UR16, PT ;  /* 0x0000001009007c0c */ /* 0x000fda000bf26070 */
[----:B------:R-:W-:Y:S01]  /*19e0*/  @P1 VIADD R5, R5, 0x1 ;  /* 0x0000000105051836 */ /* 0x000fe20000000000 */
[----:B------:R-:W-:-:S04]  /*19f0*/  @!P2 LOP3.LUT R5, RZ, UR16, RZ, 0x33, !PT ;  /* 0x00000010ff05ac12 */ /* 0x000fc8000f8e33ff */
[----:B------:R-:W-:-:S05]  /*1a00*/  IADD3 R9, PT, PT, -R5, RZ, RZ ;  /* 0x000000ff05097210 */ /* 0x000fca0007ffe1ff */
[----:B------:R-:W-:Y:S02]  /*1a10*/  IMAD R8, R9, UR16, R12 ;  /* 0x0000001009087c24 */ /* 0x000fe4000f8e020c */
[----:B------:R-:W-:Y:S01]  /*1a20*/  IMAD.MOV.U32 R12, RZ, RZ, R5 ;  /* 0x000000ffff0c7224 */ /* 0x000fe200078e0005 */
[----:B------:R-:W-:Y:S06]  /*1a30*/  BRA `(.L_x_22) ;  /* 0x0000000000547947 */ /* 0x000fec0003800000 */
.L_x_21:
[----:B------:R-:W-:Y:S01]  /*1a40*/  IMAD.U32 R4, RZ, RZ, UR16 ;  /* 0x00000010ff047e24 */ /* 0x000fe2000f8e00ff */
[----:B------:R-:W-:Y:S01]  /*1a50*/  MOV R9, UR17 ;  /* 0x0000001100097c02 */ /* 0x000fe20008000f00 */
[----:B------:R-:W-:Y:S01]  /*1a60*/  IMAD.U32 R8, RZ, RZ, UR16 ;  /* 0x00000010ff087e24 */ /* 0x000fe2000f8e00ff */
[----:B------:R-:W-:Y:S01]  /*1a70*/  MOV R5, UR17 ;  /* 0x0000001100057c02 */ /* 0x000fe20008000f00 */
[----:B------:R-:W-:Y:S01]  /*1a80*/  IMAD.MOV.U32 R21, RZ, RZ, R12 ;  /* 0x000000ffff157224 */ /* 0x000fe200078e000c */
[----:B------:R-:W-:Y:S01]  /*1a90*/  MOV R5, R4 ;  /* 0x0000000400057202 */ /* 0x000fe20000000f00 */
[----:B------:R-:W-:Y:S01]  /*1aa0*/  IMAD.MOV.U32 R4, RZ, RZ, R9 ;  /* 0x000000ffff047224 */ /* 0x000fe200078e0009 */
[----:B------:R-:W-:Y:S02]  /*1ab0*/  MOV R24, R13 ;  /* 0x0000000d00187202 */ /* 0x000fe40000000f00 */
[----:B------:R-:W-:-:S07]  /*1ac0*/  MOV R8, 0x1ae0 ;  /* 0x00001ae000087802 */ /* 0x000fce0000000f00 */
[----:B------:R-:W-:Y:S05]  /*1ad0*/  CALL.REL.NOINC `($__internal_0_$__cuda_sm20_div_s64) ;  /* 0x0000003800047944 */ /* 0x000fea0003c00000 */
[----:B------:R-:W-:Y:S01]  /*1ae0*/  IADD3 R9, P0, PT, RZ, -R10, RZ ;  /* 0x8000000aff097210 */ /* 0x000fe20007f1e0ff */
[----:B------:R-:W-:Y:S01]  /*1af0*/  IMAD.MOV.U32 R5, RZ, RZ, R13 ;  /* 0x000000ffff057224 */ /* 0x000fe200078e000d */
[----:B------:R-:W-:Y:S01]  /*1b00*/  MOV R4, R12 ;  /* 0x0000000c00047202 */ /* 0x000fe20000000f00 */
[--C-:B------:R-:W-:Y:S01]  /*1b10*/  IMAD.MOV.U32 R13, RZ, RZ, R11.reuse ;  /* 0x000000ffff0d7224 */ /* 0x100fe200078e000b */
[----:B------:R-:W-:Y:S01]  /*1b20*/  MOV R12, R10 ;  /* 0x0000000a000c7202 */ /* 0x000fe20000000f00 */
[----:B------:R-:W-:Y:S02]  /*1b30*/  IMAD.X R8, RZ, RZ, ~R11, P0 ;  /* 0x000000ffff087224 */ /* 0x000fe400000e0e0b */
[----:B------:R-:W-:-:S04]  /*1b40*/  IMAD.WIDE.U32 R4, R9, UR16, R4 ;  /* 0x0000001009047c25 */ /* 0x000fc8000f8e0004 */
[----:B------:R-:W-:-:S04]  /*1b50*/  IMAD R8, R8, UR16, RZ ;  /* 0x0000001008087c24 */ /* 0x000fc8000f8e02ff */
[----:B------:R-:W-:Y:S01]  /*1b60*/  IMAD R9, R9, UR17, R8 ;  /* 0x0000001109097c24 */ /* 0x000fe2000f8e0208 */
[----:B------:R-:W-:-:S03]  /*1b70*/  MOV R8, R4 ;  /* 0x0000000400087202 */ /* 0x000fc60000000f00 */
[----:B------:R-:W-:-:S07]  /*1b80*/  IMAD.IADD R4, R5, 0x1, R9 ;  /* 0x0000000105047824 */ /* 0x000fce00078e0209 */
.L_x_22:
[----:B------:R-:W-:Y:S05]  /*1b90*/  BSYNC.RECONVERGENT B0 ;  /* 0x0000000000007941 */ /* 0x000fea0003800200 */
.L_x_20:
        /* <DEDUP_REMOVED lines=40> */
.L_x_24:
        /* <DEDUP_REMOVED lines=21> */
.L_x_25:
[----:B------:R-:W-:Y:S05]  /*1f70*/  BSYNC.RECONVERGENT B0 ;  /* 0x0000000000007941 */ /* 0x000fea0003800200 */
.L_x_23:
        /* <DEDUP_REMOVED lines=40> */
.L_x_27:
        /* <DEDUP_REMOVED lines=21> */
.L_x_28:
[----:B------:R-:W-:Y:S05]  /*2350*/  BSYNC.RECONVERGENT B0 ;  /* 0x0000000000007941 */ /* 0x000fea0003800200 */
.L_x_26:
        /* <DEDUP_REMOVED lines=20> */
[----:B------:R-:W-:Y:S01]  /*24a0*/  IMAD.MOV.U32 R10, RZ, RZ, RZ ;  /* 0x000000ffff0a7224 */ /* 0x000fe200078e00ff */
[----:B------:R-:W-:-:S04]  /*24b0*/  MOV R13, RZ ;  /* 0x000000ff000d7202 */ /* 0x000fc80000000f00 */
        /* <DEDUP_REMOVED lines=19> */
.L_x_30:
        /* <DEDUP_REMOVED lines=17> */
[----:B------:R-:W-:Y:S02]  /*2700*/  IMAD R8, R8, UR16, RZ ;  /* 0x0000001008087c24 */ /* 0x000fe4000f8e02ff */
[----:B------:R-:W-:Y:S02]  /*2710*/  IMAD.MOV.U32 R19, RZ, RZ, R4 ;  /* 0x000000ffff137224 */ /* 0x000fe400078e0004 */
[----:B------:R-:W-:-:S05]  /*2720*/  IMAD R9, R9, UR17, R8 ;  /* 0x0000001109097c24 */ /* 0x000fca000f8e0208 */
[----:B------:R-:W-:-:S07]  /*2730*/  IADD3 R10, PT, PT, R5, R9, RZ ;  /* 0x00000009050a7210 */ /* 0x000fce0007ffe0ff */
.L_x_31:
[----:B------:R-:W-:Y:S05]  /*2740*/  BSYNC.RECONVERGENT B0 ;  /* 0x0000000000007941 */ /* 0x000fea0003800200 */
.L_x_29:
[----:B------:R-:W0:Y:S01]  /*2750*/  LDCU.64 UR10, c[0x0][UR9+0x418] ;  /* 0x00008300090a77ac */ /* 0x000e220008000a00 */
[----:B------:R-:W-:Y:S01]  /*2760*/  MOV R8, R26 ;  /* 0x0000001a00087202 */ /* 0x000fe20000000f00 */
[----:B------:R-:W-:Y:S01]  /*2770*/  IMAD.MOV.U32 R9, RZ, RZ, R15 ;  /* 0x000000ffff097224 */ /* 0x000fe200078e000f */
[----:B------:R-:W-:Y:S01]  /*2780*/  MOV R4, R16 ;  /* 0x0000001000047202 */ /* 0x000fe20000000f00 */
[----:B------:R-:W1:Y:S01]  /*2790*/  LDCU.64 UR12, c[0x0][UR8+0x348] ;  /* 0x00006900080c77ac */ /* 0x000e620008000a00 */
[----:B------:R-:W-:Y:S01]  /*27a0*/  IMAD.MOV.U32 R5, RZ, RZ, R14 ;  /* 0x000000ffff057224 */ /* 0x000fe200078e000e */
[----:B------:R-:W-:Y:S02]  /*27b0*/  UIADD3 UR14, UP0, UPT, UR14, -0x8, URZ ;  /* 0xfffffff80e0e7890 */ /* 0x000fe4000ff1e0ff */
[----:B------:R-:W-:Y:S02]  /*27c0*/  UIADD3 UR5, UPT, UPT, UR5, -0x8, URZ ;  /* 0xfffffff805057890 */ /* 0x000fe4000fffe0ff */
[----:B------:R-:W-:-:S02]  /*27d0*/  UIADD3.X UR4, UPT, UPT, UR4, -0x1, URZ, UP0, !UPT ;  /* 0xffffffff04047890 */ /* 0x000fc400087fe4ff */
[----:B------:R-:W-:Y:S02]  /*27e0*/  UISETP.NE.U32.AND UP0, UPT, UR14, URZ, UPT ;  /* 0x000000ff0e00728c */ /* 0x000fe4000bf05070 */
[----:B------:R-:W-:Y:S02]  /*27f0*/  UIADD3 UR9, UPT, UPT, UR9, -0x40, URZ ;  /* 0xffffffc009097890 */ /* 0x000fe4000fffe0ff */
[----:B------:R-:W-:Y:S01]  /*2800*/  UISETP.NE.AND.EX UP0, UPT, UR4, URZ, UPT, UP0 ;  /* 0x000000ff0400728c */ /* 0x000fe2000bf05300 */
[----:B0-----:R-:W-:Y:S01]  /*2810*/  IMAD.WIDE.U32 R8, R19, UR10, R8 ;  /* 0x0000000a13087c25 */ /* 0x001fe2000f8e0008 */
[----:B------:R-:W-:-:S03]  /*2820*/  UIADD3 UR8, UPT, UPT, UR8, -0x40, URZ ;  /* 0xffffffc008087890 */ /* 0x000fc6000fffe0ff */
[----:B-1----:R-:W-:Y:S01]  /*2830*/  IMAD.WIDE.U32 R4, R19, UR12, R4 ;  /* 0x0000000c13047c25 */ /* 0x002fe2000f8e0004 */
[----:B------:R-:W-:-:S03]  /*2840*/  MOV R15, R8 ;  /* 0x00000008000f7202 */ /* 0x000fc60000000f00 */
[C---:B------:R-:W-:Y:S01]  /*2850*/  IMAD R11, R19.reuse, UR11, RZ ;  /* 0x0000000b130b7c24 */ /* 0x040fe2000f8e02ff */
[----:B------:R-:W-:Y:S01]  /*2860*/  MOV R17, R4 ;  /* 0x0000000400117202 */ /* 0x000fe20000000f00 */
[----:B------:R-:W-:Y:S02]  /*2870*/  IMAD R19, R19, UR13, RZ ;  /* 0x0000000d13137c24 */ /* 0x000fe4000f8e02ff */
[C---:B------:R-:W-:Y:S02]  /*2880*/  IMAD R11, R10.reuse, UR10, R11 ;  /* 0x0000000a0a0b7c24 */ /* 0x040fe4000f8e020b */
[----:B------:R-:W-:Y:S02]  /*2890*/  IMAD R19, R10, UR12, R19 ;  /* 0x0000000c0a137c24 */ /* 0x000fe4000f8e0213 */
[----:B------:R-:W-:Y:S02]  /*28a0*/  IMAD.IADD R14, R9, 0x1, R11 ;  /* 0x00000001090e7824 */ /* 0x000fe400078e020b */
[----:B------:R-:W-:Y:S01]  /*28b0*/  IMAD.IADD R16, R5, 0x1, R19 ;  /* 0x0000000105107824 */ /* 0x000fe200078e0213 */
[----:B------:R-:W-:Y:S06]  /*28c0*/  BRA.U UP0, `(.L_x_32) ;  /* 0xffffffe100087547 */ /* 0x000fec000b83ffff */
.L_x_7:
[----:B------:R-:W-:-:S04]  /*28d0*/  ULOP3.LUT UR4, UR7, 0x7, URZ, 0xc0, !UPT ;  /* 0x0000000707047892 */ /* 0x000fc8000f8ec0ff */
[----:B------:R-:W-:-:S04]  /*28e0*/  UISETP.NE.U32.AND UP0, UPT, UR4, URZ, UPT ;  /* 0x000000ff0400728c */ /* 0x000fc8000bf05070 */
[----:B------:R-:W-:-:S09]  /*28f0*/  UISETP.NE.AND.EX UP0, UPT, URZ, URZ, UPT, UP0 ;  /* 0x000000ffff00728c */ /* 0x000fd2000bf05300 */
[----:B------:R-:W-:Y:S05]  /*2900*/  BRA.U !UP0, `(.L_x_6) ;  /* 0x0000001908f47547 */ /* 0x000fea000b800000 */
[----:B------:R-:W-:-:S04]  /*2910*/  UISETP.GE.U32.AND UP0, UPT, UR4, 0x4, UPT ;  /* 0x000000040400788c */ /* 0x000fc8000bf06070 */
[----:B------:R-:W-:-:S09]  /*2920*/  UISETP.GE.U32.AND.EX UP0, UPT, URZ, URZ, UPT, UP0 ;  /* 0x000000ffff00728c */ /* 0x000fd2000bf06100 */
[----:B------:R-:W-:Y:S05]  /*2930*/  BRA.U !UP0, `(.L_x_33) ;  /* 0x0000000d08f87547 */ /* 0x000fea000b800000 */
[----:B------:R-:W-:Y:S01]  /*2940*/  USHF.L.U32 UR4, UR5, 0x3, URZ ;  /* 0x0000000305047899 */ /* 0x000fe200080006ff */
[----:B------:R-:W-:Y:S11]  /*2950*/  BSSY.RECONVERGENT B0, `(.L_x_34) ;  /* 0x0000030000007945 */ /* 0x000ff60003800200 */
[----:B------:R-:W0:Y:S01]  /*2960*/  LDCU.64 UR8, c[0x0][UR4+0x528] ;  /* 0x0000a500040877ac */ /* 0x000e220008000a00 */
[----:B------:R-:W-:Y:S01]  /*2970*/  UIADD3 UR4, UPT, UPT, UR4, 0x1a0, URZ ;  /* 0x000001a004047890 */ /* 0x000fe2000fffe0ff */
[----:B0-----:R-:W-:-:S04]  /*2980*/  LOP3.LUT R4, R13, UR9, RZ, 0xfc, !PT ;  /* 0x000000090d047c12 */ /* 0x001fc8000f8efcff */
[----:B------:R-:W-:-:S13]  /*2990*/  ISETP.NE.U32.AND P0, PT, R4, RZ, PT ;  /* 0x000000ff0400720c */ /* 0x000fda0003f05070 */
[----:B------:R-:W-:Y:S05]  /*29a0*/  @P0 BRA `(.L_x_35) ;  /* 0x00000000005c0947 */ /* 0x000fea0003800000 */
        /* <DEDUP_REMOVED lines=23> */
.L_x_35:
        /* <DEDUP_REMOVED lines=10> */
[----:B------:R-:W-:-:S04]  /*2bc0*/  IADD3 R9, P0, PT, RZ, -R10, RZ ;  /* 0x8000000aff097210 */ /* 0x000fc80007f1e0ff */
[----:B------:R-:W-:Y:S01]  /*2bd0*/  IADD3.X R8, PT, PT, RZ, ~R11, RZ, P0, !PT ;  /* 0x8000000bff087210 */ /* 0x000fe200007fe4ff */
[----:B------:R-:W-:-:S04]  /*2be0*/  IMAD.WIDE.U32 R4, R9, UR8, R12 ;  /* 0x0000000809047c25 */ /* 0x000fc8000f8e000c */
[----:B------:R-:W-:Y:S02]  /*2bf0*/  IMAD R8, R8, UR8, RZ ;  /* 0x0000000808087c24 */ /* 0x000fe4000f8e02ff */
[----:B------:R-:W-:Y:S02]  /*2c00*/  IMAD.MOV.U32 R12, RZ, RZ, R10 ;  /* 0x000000ffff0c7224 */ /* 0x000fe400078e000a */
[----:B------:R-:W-:Y:S02]  /*2c10*/  IMAD R13, R9, UR9, R8 ;  /* 0x00000009090d7c24 */ /* 0x000fe4000f8e0208 */
[----:B------:R-:W-:-:S03]  /*2c20*/  IMAD.MOV.U32 R9, RZ, RZ, R4 ;  /* 0x000000ffff097224 */ /* 0x000fc600078e0004 */
[----:B------:R-:W-:Y:S02]  /*2c30*/  IADD3 R4, PT, PT, R5, R13, RZ ;  /* 0x0000000d05047210 */ /* 0x000fe40007ffe0ff */
[----:B------:R-:W-:-:S07]  /*2c40*/  MOV R13, R11 ;  /* 0x0000000b000d7202 */ /* 0x000fce0000000f00 */
.L_x_36:
[----:B------:R-:W-:Y:S05]  /*2c50*/  BSYNC.RECONVERGENT B0 ;  /* 0x0000000000007941 */ /* 0x000fea0003800200 */
.L_x_34:
[----:B------:R-:W-:Y:S01]  /*2c60*/  USHF.L.U32 UR10, UR5, 0x3, URZ ;  /* 0x00000003050a7899 */ /* 0x000fe200080006ff */
[----:B------:R-:W-:Y:S01]  /*2c70*/  IMAD.MOV.U32 R26, RZ, RZ, R15 ;  /* 0x000000ffff1a7224 */ /* 0x000fe200078e000f */
[----:B------:R-:W0:Y:S01]  /*2c80*/  LDCU.64 UR14, c[0x0][UR4+0x380] ;  /* 0x00007000040e77ac */ /* 0x000e220008000a00 */
[----:B------:R-:W-:Y:S01]  /*2c90*/  MOV R27, R14 ;  /* 0x0000000e001b7202 */ /* 0x000fe20000000f00 */
[----:B------:R-:W-:Y:S01]  /*2ca0*/  IMAD.MOV.U32 R14, RZ, RZ, R17 ;  /* 0x000000ffff0e7224 */ /* 0x000fe200078e0011 */
[----:B------:R-:W-:Y:S01]  /*2cb0*/  MOV R15, R16 ;  /* 0x00000010000f7202 */ /* 0x000fe20000000f00 */
[----:B------:R-:W1:Y:S01]  /*2cc0*/  LDCU.64 UR8, c[0x0][UR4+0x450] ;  /* 0x00008a00040877ac */ /* 0x000e620008000a00 */
[----:B------:R-:W-:Y:S05]  /*2cd0*/  BSSY.RECONVERGENT B0, `(.L_x_37) ;  /* 0x0000039000007945 */ /* 0x000fea0003800200 */
        /* <DEDUP_REMOVED lines=8> */
[----:B------:R-:W-:-:S03]  /*2d60*/  IMAD R5, R4, UR8, R5 ;  /* 0x0000000804057c24 */ /* 0x000fc6000f8e0205 */
[----:B------:R-:W-:Y:S01]  /*2d70*/  IADD3 R17, PT, PT, R15, R11, RZ ;  /* 0x0000000b0f117210 */ /* 0x000fe20007ffe0ff */
        /* <DEDUP_REMOVED lines=25> */
.L_x_38:
        /* <DEDUP_REMOVED lines=12> */
[----:B------:R-:W-:Y:S02]  /*2fd0*/  MOV R4, R12 ;  /* 0x0000000c00047202 */ /* 0x000fe40000000f00 */
[----:B------:R-:W-:Y:S01]  /*2fe0*/  MOV R12, R10 ;  /* 0x0000000a000c7202 */ /* 0x000fe20000000f00 */
[----:B------:R-:W-:Y:S02]  /*2ff0*/  IMAD.X R8, RZ, RZ, ~R11, P0 ;  /* 0x000000ffff087224 */ /* 0x000fe400000e0e0b */
[----:B------:R-:W-:-:S04]  /*3000*/  IMAD.WIDE.U32 R4, R9, UR14, R4 ;  /* 0x0000000e09047c25 */ /* 0x000fc8000f8e0004 */
[----:B------:R-:W-:-:S04]  /*3010*/  IMAD R8, R8, UR14, RZ ;  /* 0x0000000e08087c24 */ /* 0x000fc8000f8e02ff */
[----:B------:R-:W-:Y:S01]  /*3020*/  IMAD R13, R9, UR15, R8 ;  /* 0x0000000f090d7c24 */ /* 0x000fe2000f8e0208 */
[----:B------:R-:W-:-:S03]  /*3030*/  MOV R9, R4 ;  /* 0x0000000400097202 */ /* 0x000fc60000000f00 */
[----:B------:R-:W-:Y:S02]  /*3040*/  IMAD.IADD R4, R5, 0x1, R13 ;  /* 0x0000000105047824 */ /* 0x000fe400078e020d */
[----:B------:R-:W-:-:S07]  /*3050*/  IMAD.MOV.U32 R13, RZ, RZ, R11 ;  /* 0x000000ffff0d7224 */ /* 0x000fce00078e000b */
.L_x_39:
[----:B------:R-:W-:Y:S05]  /*3060*/  BSYNC.RECONVERGENT B0 ;  /* 0x0000000000007941 */ /* 0x000fea0003800200 */
.L_x_37:
        /* <DEDUP_REMOVED lines=40> */
.L_x_41:
        /* <DEDUP_REMOVED lines=14> */
[----:B------:R-:W-:Y:S01]  /*33d0*/  IADD3.X R8, PT, PT, RZ, ~R11, RZ, P0, !PT ;  /* 0x8000000bff087210 */ /* 0x000fe200007fe4ff */
[----:B------:R-:W-:-:S04]  /*33e0*/  IMAD.WIDE.U32 R4, R9, UR14, R4 ;  /* 0x0000000e09047c25 */ /* 0x000fc8000f8e0004 */
[----:B------:R-:W-:-:S04]  /*33f0*/  IMAD R8, R8, UR14, RZ ;  /* 0x0000000e08087c24 */ /* 0x000fc8000f8e02ff */
[----:B------:R-:W-:Y:S02]  /*3400*/  IMAD R13, R9, UR15, R8 ;  /* 0x0000000f090d7c24 */ /* 0x000fe4000f8e0208 */
[----:B------:R-:W-:-:S03]  /*3410*/  IMAD.MOV.U32 R9, RZ, RZ, R4 ;  /* 0x000000ffff097224 */ /* 0x000fc600078e0004 */
[----:B------:R-:W-:Y:S02]  /*3420*/  IADD3 R4, PT, PT, R5, R13, RZ ;  /* 0x0000000d05047210 */ /* 0x000fe40007ffe0ff */
[----:B------:R-:W-:-:S07]  /*3430*/  MOV R13, R11 ;  /* 0x0000000b000d7202 */ /* 0x000fce0000000f00 */
.L_x_42:
[----:B------:R-:W-:Y:S05]  /*3440*/  BSYNC.RECONVERGENT B0 ;  /* 0x0000000000007941 */ /* 0x000fea0003800200 */
.L_x_40:
        /* <DEDUP_REMOVED lines=22> */
[----:B0-----:R-:W-:Y:S02]  /*35b0*/  VIADD R4, R8, 0xffffffe ;  /* 0x0ffffffe08047836 */ /* 0x001fe40000000000 */
[----:B------:R-:W-:-:S04]  /*35c0*/  HFMA2 R8, -RZ, RZ, 0, 0 ;  /* 0x00000000ff087431 */ /* 0x000fc800000001ff */
        /* <DEDUP_REMOVED lines=17> */
.L_x_44:
        /* <DEDUP_REMOVED lines=15> */
[----:B------:R-:W-:Y:S02]  /*37d0*/  IMAD.MOV.U32 R13, RZ, RZ, R11 ;  /* 0x000000ffff0d7224 */ /* 0x000fe400078e000b */
[----:B------:R-:W-:-:S04]  /*37e0*/  IMAD.WIDE.U32 R4, R9, UR14, R4 ;  /* 0x0000000e09047c25 */ /* 0x000fc8000f8e0004 */
[----:B------:R-:W-:-:S04]  /*37f0*/  IMAD R8, R8, UR14, RZ ;  /* 0x0000000e08087c24 */ /* 0x000fc8000f8e02ff */
[----:B------:R-:W-:-:S05]  /*3800*/  IMAD R9, R9, UR15, R8 ;  /* 0x0000000f09097c24 */ /* 0x000fca000f8e0208 */
[----:B------:R-:W-:-:S07]  /*3810*/  IADD3 R8, PT, PT, R5, R9, RZ ;  /* 0x0000000905087210 */ /* 0x000fce0007ffe0ff */
.L_x_45:
[----:B------:R-:W-:Y:S05]  /*3820*/  BSYNC.RECONVERGENT B0 ;  /* 0x0000000000007941 */ /* 0x000fea0003800200 */
.L_x_43:
[----:B------:R-:W0:Y:S01]  /*3830*/  LDCU.64 UR8, c[0x0][UR4+0x438] ;  /* 0x00008700040877ac */ /* 0x000e220008000a00 */
[----:B------:R-:W-:Y:S01]  /*3840*/  MOV R28, R16 ;  /* 0x00000010001c7202 */ /* 0x000fe20000000f00 */
[----:B------:R-:W-:Y:S01]  /*3850*/  IMAD.MOV.U32 R26, RZ, RZ, R14 ;  /* 0x000000ffff1a7224 */ /* 0x000fe200078e000e */
[----:B------:R-:W1:Y:S01]  /*3860*/  LDCU.64 UR10, c[0x0][UR10+0x438] ;  /* 0x000087000a0a77ac */ /* 0x000e620008000a00 */
[----:B------:R-:W-:Y:S01]  /*3870*/  UIADD3 UR5, UPT, UPT, UR5, -0x4, URZ ;  /* 0xfffffffc05057890 */ /* 0x000fe2000fffe0ff */
[C---:B0-----:R-:W-:Y:S02]  /*3880*/  IMAD R5, R4.reuse, UR9, RZ ;  /* 0x0000000904057c24 */ /* 0x041fe4000f8e02ff */
[----:B------:R-:W-:-:S04]  /*3890*/  IMAD.WIDE.U32 R28, R4, UR8, R28 ;  /* 0x00000008041c7c25 */ /* 0x000fc8000f8e001c */
[C---:B-1----:R-:W-:Y:S01]  /*38a0*/  IMAD R9, R4.reuse, UR11, RZ ;  /* 0x0000000b04097c24 */ /* 0x042fe2000f8e02ff */
[----:B------:R-:W-:Y:S01]  /*38b0*/  MOV R15, R28 ;  /* 0x0000001c000f7202 */ /* 0x000fe20000000f00 */
[----:B------:R-:W-:-:S04]  /*38c0*/  IMAD.WIDE.U32 R26, R4, UR10, R26 ;  /* 0x0000000a041a7c25 */ /* 0x000fc8000f8e001a */
[C---:B------:R-:W-:Y:S01]  /*38d0*/  IMAD R5, R8.reuse, UR8, R5 ;  /* 0x0000000808057c24 */ /* 0x040fe2000f8e0205 */
[----:B------:R-:W-:Y:S01]  /*38e0*/  MOV R17, R26 ;  /* 0x0000001a00117202 */ /* 0x000fe20000000f00 */
[----:B------:R-:W-:Y:S02]  /*38f0*/  IMAD R9, R8, UR10, R9 ;  /* 0x0000000a08097c24 */ /* 0x000fe4000f8e0209 */
[----:B------:R-:W-:Y:S02]  /*3900*/  IMAD.IADD R14, R29, 0x1, R5 ;  /* 0x000000011d0e7824 */ /* 0x000fe400078e0205 */
[----:B------:R-:W-:-:S07]  /*3910*/  IMAD.IADD R16, R27, 0x1, R9 ;  /* 0x000000011b107824 */ /* 0x000fce00078e0209 */
.L_x_33:
[----:B------:R-:W-:-:S04]  /*3920*/  ULOP3.LUT UR7, UR7, 0x3, URZ, 0xc0, !UPT ;  /* 0x0000000307077892 */ /* 0x000fc8000f8ec0ff */
[----:B------:R-:W-:-:S04]  /*3930*/  UISETP.NE.U32.AND UP0, UPT, UR7, URZ, UPT ;  /* 0x000000ff0700728c */ /* 0x000fc8000bf05070 */
[----:B------:R-:W-:-:S09]  /*3940*/  UISETP.NE.AND.EX UP0, UPT, URZ, URZ, UPT, UP0 ;  /* 0x000000ffff00728c */ /* 0x000fd2000bf05300 */
[----:B------:R-:W-:Y:S05]  /*3950*/  BRA.U !UP0, `(.L_x_6) ;  /* 0x0000000908e07547 */ /* 0x000fea000b800000 */
[----:B------:R-:W-:-:S04]  /*3960*/  UISETP.NE.U32.AND UP0, UPT, UR7, 0x1, UPT ;  /* 0x000000010700788c */ /* 0x000fc8000bf05070 */
[----:B------:R-:W-:-:S09]  /*3970*/  UISETP.NE.AND.EX UP0, UPT, URZ, URZ, UPT, UP0 ;  /* 0x000000ffff00728c */ /* 0x000fd2000bf05300 */
        /* <DEDUP_REMOVED lines=31> */
.L_x_48:
        /* <DEDUP_REMOVED lines=19> */
.L_x_49:
[----:B------:R-:W-:Y:S05]  /*3ca0*/  BSYNC.RECONVERGENT B0 ;  /* 0x0000000000007941 */ /* 0x000fea0003800200 */
.L_x_47:
[----:B------:R-:W-:Y:S01]  /*3cb0*/  USHF.L.U32 UR10, UR5, 0x3, URZ ;  /* 0x00000003050a7899 */ /* 0x000fe200080006ff */
[----:B------:R-:W-:Y:S01]  /*3cc0*/  LOP3.LUT R17, R17, R16, RZ, 0x3c, !PT ;  /* 0x0000001011117212 */ /* 0x000fe200078e3cff */
[----:B------:R-:W0:Y:S01]  /*3cd0*/  LDCU.64 UR14, c[0x0][UR4+0x380] ;  /* 0x00007000040e77ac */ /* 0x000e220008000a00 */
[----:B------:R-:W-:Y:S01]  /*3ce0*/  LOP3.LUT R15, R15, R14, RZ, 0x3c, !PT ;  /* 0x0000000e0f0f7212 */ /* 0x000fe200078e3cff */
[----:B------:R-:W-:Y:S01]  /*3cf0*/  BSSY.RECONVERGENT B0, `(.L_x_50) ;  /* 0x000003e000007945 */ /* 0x000fe20003800200 */
[----:B------:R-:W-:Y:S01]  /*3d00*/  LOP3.LUT R16, R17, R16, RZ, 0x3c, !PT ;  /* 0x0000001011107212 */ /* 0x000fe200078e3cff */
[----:B------:R-:W1:Y:S01]  /*3d10*/  LDCU.64 UR8, c[0x0][UR4+0x450] ;  /* 0x00008a00040877ac */ /* 0x000e620008000a00 */
[----:B------:R-:W-:Y:S02]  /*3d20*/  LOP3.LUT R14, R15, R14, RZ, 0x3c, !PT ;  /* 0x0000000e0f0e7212 */ /* 0x000fe400078e3cff */
[----:B------:R-:W-:Y:S02]  /*3d30*/  LOP3.LUT R17, R17, R16, RZ, 0x3c, !PT ;  /* 0x0000001011117212 */ /* 0x000fe400078e3cff */
[----:B------:R-:W-:Y:S01]  /*3d40*/  LOP3.LUT R15, R15, R14, RZ, 0x3c, !PT ;  /* 0x0000000e0f0f7212 */ /* 0x000fe200078e3cff */
        /* <DEDUP_REMOVED lines=36> */
.L_x_51:
        /* <DEDUP_REMOVED lines=20> */
.L_x_52:
[----:B------:R-:W-:Y:S05]  /*40d0*/  BSYNC.RECONVERGENT B0 ;  /* 0x0000000000007941 */ /* 0x000fea0003800200 */
.L_x_50:
        /* <DEDUP_REMOVED lines=15> */
.L_x_46:
[----:B------:R-:W-:-:S04]  /*41d0*/  ULOP3.LUT UR4, UR6, 0x1, URZ, 0xc0, !UPT ;  /* 0x0000000106047892 */ /* 0x000fc8000f8ec0ff */
[----:B------:R-:W-:-:S04]  /*41e0*/  UISETP.NE.U32.AND UP0, UPT, UR4, 0x1, UPT ;  /* 0x000000010400788c */ /* 0x000fc8000bf05070 */
[----:B------:R-:W-:-:S09]  /*41f0*/  UISETP.NE.U32.AND.EX UP0, UPT, URZ, URZ, UPT, UP0 ;  /* 0x000000ffff00728c */ /* 0x000fd2000bf05100 */
[----:B------:R-:W-:Y:S05]  /*4200*/  BRA.U !UP0, `(.L_x_6) ;  /* 0x0000000108b47547 */ /* 0x000fea000b800000 */
[----:B------:R-:W-:Y:S01]  /*4210*/  USHF.L.U32 UR6, UR5, 0x3, URZ ;  /* 0x0000000305067899 */ /* 0x000fe200080006ff */
[----:B------:R-:W-:Y:S11]  /*4220*/  BSSY.RECONVERGENT B0, `(.L_x_53) ;  /* 0x000001b000007945 */ /* 0x000ff60003800200 */
[----:B------:R-:W0:Y:S02]  /*4230*/  LDCU.64 UR8, c[0x0][UR6+0x528] ;  /* 0x0000a500060877ac */ /* 0x000e240008000a00 */
[----:B0-----:R-:W-:-:S04]  /*4240*/  LOP3.LUT R4, R13, UR9, RZ, 0xfc, !PT ;  /* 0x000000090d047c12 */ /* 0x001fc8000f8efcff */
[----:B------:R-:W-:-:S13]  /*4250*/  ISETP.NE.U32.AND P0, PT, R4, RZ, PT ;  /* 0x000000ff0400720c */ /* 0x000fda0003f05070 */
[----:B------:R-:W-:Y:S05]  /*4260*/  @P0 BRA `(.L_x_54) ;  /* 0x0000000000500947 */ /* 0x000fea0003800000 */
[----:B------:R-:W0:Y:S01]  /*4270*/  I2F.U32.RP R8, UR8 ;  /* 0x0000000800087d06 */ /* 0x000e220008209000 */
[----:B------:R-:W-:Y:S01]  /*4280*/  IMAD R9, RZ, RZ, -UR8 ;  /* 0x80000008ff097e24 */ /* 0x000fe2000f8e02ff */
[----:B------:R-:W-:-:S06]  /*4290*/  ISETP.NE.U32.AND P1, PT, RZ, UR8, PT ;  /* 0x00000008ff007c0c */ /* 0x000fcc000bf25070 */
        /* <DEDUP_REMOVED lines=8> */
[----:B------:R-:W-:Y:S02]  /*4320*/  IMAD R12, R5, UR8, R12 ;  /* 0x00000008050c7c24 */ /* 0x000fe4000f8e020c */
[----:B------:R-:W-:-:S03]  /*4330*/  IMAD.MOV.U32 R5, RZ, RZ, RZ ;  /* 0x000000ffff057224 */ /* 0x000fc600078e00ff */
[----:B------:R-:W-:-:S13]  /*4340*/  ISETP.GE.U32.AND P0, PT, R12, UR8, PT ;  /* 0x000000080c007c0c */ /* 0x000fda000bf06070 */
[----:B------:R-:W-:-:S04]  /*4350*/  @P0 IADD3 R12, PT, PT, R12, -UR8, RZ ;  /* 0x800000080c0c0c10 */ /* 0x000fc8000fffe0ff */
[----:B------:R-:W-:-:S13]  /*4360*/  ISETP.GE.U32.AND P0, PT, R12, UR8, PT ;  /* 0x000000080c007c0c */ /* 0x000fda000bf06070 */
[----:B------:R-:W-:Y:S01]  /*4370*/  @P0 VIADD R12, R12, -UR8 ;  /* 0x800000080c0c0c36 */ /* 0x000fe20008000000 */
[----:B------:R-:W-:-:S04]  /*4380*/  @!P1 LOP3.LUT R12, RZ, UR8, RZ, 0x33, !PT ;  /* 0x00000008ff0c9c12 */ /* 0x000fc8000f8e33ff */
[----:B------:R-:W-:Y:S01]  /*4390*/  MOV R4, R12 ;  /* 0x0000000c00047202 */ /* 0x000fe20000000f00 */
[----:B------:R-:W-:Y:S06]  /*43a0*/  BRA `(.L_x_55) ;  /* 0x0000000000087947 */ /* 0x000fec0003800000 */
.L_x_54:
[----:B------:R-:W-:-:S07]  /*43b0*/  MOV R10, 0x43d0 ;  /* 0x000043d0000a7802 */ /* 0x000fce0000000f00 */
[----:B------:R-:W-:Y:S05]  /*43c0*/  CALL.REL.NOINC `($__internal_1_$__cuda_sm20_rem_s64) ;  /* 0x0000001400147944 */ /* 0x000fea0003c00000 */
.L_x_55:
[----:B------:R-:W-:Y:S05]  /*43d0*/  BSYNC.RECONVERGENT B0 ;  /* 0x0000000000007941 */ /* 0x000fea0003800200 */
.L_x_53:
[----:B------:R-:W0:Y:S01]  /*43e0*/  LDCU.64 UR8, c[0x0][UR6+0x5f0] ;  /* 0x0000be00060877ac */ /* 0x000e220008000a00 */
[----:B------:R-:W-:Y:S01]  /*43f0*/  MOV R8, R15 ;  /* 0x0000000f00087202 */ /* 0x000fe20000000f00 */
[----:B------:R-:W-:Y:S01]  /*4400*/  IMAD.MOV.U32 R9, RZ, RZ, R14 ;  /* 0x000000ffff097224 */ /* 0x000fe200078e000e */
[----:B------:R-:W-:Y:S01]  /*4410*/  MOV R10, R17 ;  /* 0x00000011000a7202 */ /* 0x000fe20000000f00 */
[----:B------:R-:W1:Y:S01]  /*4420*/  LDCU.64 UR4, c[0x0][UR6+0x450] ;  /* 0x00008a00060477ac */ /* 0x000e620008000a00 */
[----:B------:R-:W-:Y:S02]  /*4430*/  IMAD.MOV.U32 R11, RZ, RZ, R16 ;  /* 0x000000ffff0b7224 */ /* 0x000fe400078e0010 */
[C---:B0-----:R-:W-:Y:S02]  /*4440*/  IMAD R13, R4.reuse, UR9, RZ ;  /* 0x00000009040d7c24 */ /* 0x041fe4000f8e02ff */
[----:B------:R-:W-:-:S04]  /*4450*/  IMAD.WIDE.U32 R8, R4, UR8, R8 ;  /* 0x0000000804087c25 */ /* 0x000fc8000f8e0008 */
[C---:B-1----:R-:W-:Y:S02]  /*4460*/  IMAD R15, R4.reuse, UR5, RZ ;  /* 0x00000005040f7c24 */ /* 0x042fe4000f8e02ff */
[----:B------:R-:W-:Y:S02]  /*4470*/  IMAD R13, R5, UR8, R13 ;  /* 0x00000008050d7c24 */ /* 0x000fe4000f8e020d */
[----:B------:R-:W-:-:S04]  /*4480*/  IMAD.WIDE.U32 R10, R4, UR4, R10 ;  /* 0x00000004040a7c25 */ /* 0x000fc8000f8e000a */
[----:B------:R-:W-:Y:S01]  /*4490*/  IMAD R5, R5, UR4, R15 ;  /* 0x0000000405057c24 */ /* 0x000fe2000f8e020f */
[----:B------:R-:W-:Y:S01]  /*44a0*/  MOV R15, R8 ;  /* 0x00000008000f7202 */ /* 0x000fe20000000f00 */
[----:B------:R-:W-:Y:S01]  /*44b0*/  IMAD.IADD R14, R9, 0x1, R13 ;  /* 0x00000001090e7824 */ /* 0x000fe200078e020d */
[----:B------:R-:W-:Y:S01]  /*44c0*/  MOV R17, R10 ;  /* 0x0000000a00117202 */ /* 0x000fe20000000f00 */
[----:B------:R-:W-:-:S07]  /*44d0*/  IMAD.IADD R16, R11, 0x1, R5 ;  /* 0x000000010b107824 */ /* 0x000fce00078e0205 */
.L_x_6:
[----:B------:R-:W0:Y:S01]  /*44e0*/  LDCU.64 UR6, c[0x0][0x6c0] ;  /* 0x0000d800ff0677ac */ /* 0x000e220008000a00 */
[----:B------:R-:W-:Y:S01]  /*44f0*/  IADD3 R0, P0, PT, R6, -R0, RZ ;  /* 0x8000000006007210 */ /* 0x000fe20007f1e0ff */
[----:B------:R-:W-:Y:S01]  /*4500*/  BSSY.RECONVERGENT B0, `(.L_x_56) ;  /* 0x0000098000007945 */ /* 0x000fe20003800200 */
[----:B------:R-:W-:Y:S01]  /*4510*/  PRMT R12, RZ, 0x7610, R12 ;  /* 0x00007610ff0c7816 */ /* 0x000fe2000000000c */
[----:B------:R-:W1:Y:S01]  /*4520*/  LDCU.64 UR4, c[0x0][0x358] ;  /* 0x00006b00ff0477ac */ /* 0x000e620008000a00 */
[----:B------:R-:W-:Y:S02]  /*4530*/  IADD3 R4, P1, PT, R0, 0x8, RZ ;  /* 0x0000000800047810 */ /* 0x000fe40007f3e0ff */
[----:B------:R-:W-:Y:S02]  /*4540*/  IADD3.X R2, PT, PT, R7, ~R2, RZ, P0, !PT ;  /* 0x8000000207027210 */ /* 0x000fe400007fe4ff */
[----:B------:R-:W-:Y:S02]  /*4550*/  PRMT R13, RZ, 0x7610, R13 ;  /* 0x00007610ff0d7816 */ /* 0x000fe4000000000d */
[----:B------:R-:W-:-:S02]  /*4560*/  PRMT R18, RZ, 0x7610, R18 ;  /* 0x00007610ff127816 */ /* 0x000fc40000000012 */
[----:B------:R-:W-:Y:S02]  /*4570*/  PRMT R19, RZ, 0x7610, R19 ;  /* 0x00007610ff137816 */ /* 0x000fe40000000013 */
[----:B------:R-:W-:Y:S02]  /*4580*/  PRMT R10, RZ, 0x7610, R10 ;  /* 0x00007610ff0a7816 */ /* 0x000fe4000000000a */
[----:B------:R-:W-:Y:S02]  /*4590*/  PRMT R11, RZ, 0x7610, R11 ;  /* 0x00007610ff0b7816 */ /* 0x000fe4000000000b */
[----:B0-----:R-:W-:Y:S01]  /*45a0*/  ISETP.GE.U32.AND P0, PT, R4, UR6, PT ;  /* 0x0000000604007c0c */ /* 0x001fe2000bf06070 */
[----:B------:R-:W-:Y:S01]  /*45b0*/  IMAD.X R4, RZ, RZ, R2, P1 ;  /* 0x000000ffff047224 */ /* 0x000fe200008e0602 */
[----:B------:R-:W-:Y:S02]  /*45c0*/  PRMT R20, RZ, 0x7610, R20 ;  /* 0x00007610ff147816 */ /* 0x000fe40000000014 */
[----:B------:R-:W-:-:S02]  /*45d0*/  PRMT R21, RZ, 0x7610, R21 ;  /* 0x00007610ff157816 */ /* 0x000fc40000000015 */
[----:B------:R-:W-:-:S13]  /*45e0*/  ISETP.GE.AND.EX P0, PT, R4, UR7, PT, P0 ;  /* 0x0000000704007c0c */ /* 0x000fda000bf06300 */
[----:B-1----:R-:W-:Y:S05]  /*45f0*/  @!P0 BRA `(.L_x_57) ;  /* 0x0000000800208947 */ /* 0x002fea0003800000 */
[----:B------:R-:W0:Y:S01]  /*4600*/  LDC.64 R10, c[0x0][R3+0x520] ;  /* 0x00014800030a7b82 */ /* 0x000e220000000a00 */
[----:B------:R-:W-:Y:S01]  /*4610*/  BSSY.RECONVERGENT B1, `(.L_x_58) ;  /* 0x000005b000017945 */ /* 0x000fe20003800200 */
[----:B------:R-:W-:Y:S02]  /*4620*/  PRMT R4, RZ, 0x7610, R4 ;  /* 0x00007610ff047816 */ /* 0x000fe40000000004 */
[----:B------:R-:W-:Y:S02]  /*4630*/  PRMT R22, RZ, 0x7610, R22 ;  /* 0x00007610ff167816 */ /* 0x000fe40000000016 */
[----:B------:R-:W-:Y:S02]  /*4640*/  PRMT R18, RZ, 0x7610, R18 ;  /* 0x00007610ff127816 */ /* 0x000fe40000000012 */
[----:B------:R-:W-:Y:S02]  /*4650*/  PRMT R5, RZ, 0x7610, R5 ;  /* 0x00007610ff057816 */ /* 0x000fe40000000005 */
[----:B------:R-:W-:-:S02]  /*4660*/  PRMT R8, RZ, 0x7610, R8 ;  /* 0x00007610ff087816 */ /* 0x000fc40000000008 */
[----:B------:R-:W-:Y:S02]  /*4670*/  PRMT R9, RZ, 0x7610, R9 ;  /* 0x00007610ff097816 */ /* 0x000fe40000000009 */
[----:B------:R-:W-:Y:S02]  /*4680*/  PRMT R20, RZ, 0x7610, R20 ;  /* 0x00007610ff147816 */ /* 0x000fe40000000014 */
[----:B------:R-:W-:Y:S02]  /*4690*/  PRMT R21, RZ, 0x7610, R21 ;  /* 0x00007610ff157816 */ /* 0x000fe40000000015 */
[----:B0-----:R-:W-:-:S04]  /*46a0*/  ISETP.GE.U32.AND P0, PT, R6, R10, PT ;  /* 0x0000000a0600720c */ /* 0x001fc80003f06070 */
[----:B------:R-:W-:-:S13]  /*46b0*/  ISETP.GE.AND.EX P0, PT, R7, R11, PT, P0 ;  /* 0x0000000b0700720c */ /* 0x000fda0003f06300 */
[----:B------:R-:W-:Y:S05]  /*46c0*/  @P0 BRA `(.L_x_59) ;  /* 0x00000004003c0947 */ /* 0x000fea0003800000 */
[----:B------:R-:W0:Y:S02]  /*46d0*/  LDCU.64 UR8, c[0x0][0x520] ;  /* 0x0000a400ff0877ac */ /* 0x000e240008000a00 */
[----:B0-----:R-:W-:-:S04]  /*46e0*/  IADD3 R12, P0, PT, R15, UR8, RZ ;  /* 0x000000080f0c7c10 */ /* 0x001fc8000ff1e0ff */
[----:B------:R-:W-:-:S05]  /*46f0*/  IADD3.X R13, PT, PT, R14, UR9, RZ, P0, !PT ;  /* 0x000000090e0d7c10 */ /* 0x000fca00087fe4ff */
[----:B------:R0:W5:Y:S01]  /*4700*/  LDG.E.U8 R21, desc[UR4][R12.64] ;  /* 0x000000040c157981 */ /* 0x000162000c1e1100 */
[----:B------:R-:W-:-:S04]  /*4710*/  IADD3 R15, P1, PT, R6, 0x1, RZ ;  /* 0x00000001060f7810 */ /* 0x000fc80007f3e0ff */
[----:B------:R-:W-:Y:S02]  /*4720*/  ISETP.GE.U32.AND P0, PT, R15, R10, PT ;  /* 0x0000000a0f00720c */ /* 0x000fe40003f06070 */
[----:B------:R-:W-:-:S04]  /*4730*/  IADD3.X R15, PT, PT, RZ, R7, RZ, P1, !PT ;  /* 0x00000007ff0f7210 */ /* 0x000fc80000ffe4ff */
[----:B------:R-:W-:-:S13]  /*4740*/  ISETP.GE.U32.AND.EX P0, PT, R15, R11, PT, P0 ;  /* 0x0000000b0f00720c */ /* 0x000fda0003f06100 */
[----:B0-----:R-:W-:Y:S05]  /*4750*/  @P0 BRA `(.L_x_59) ;  /* 0x0000000400180947 */ /* 0x001fea0003800000 */
[----:B------:R-:W0:Y:S02]  /*4760*/  LDC.64 R14, c[0x0][R3+0x5e8] ;  /* 0x00017a00030e7b82 */ /* 0x000e240000000a00 */
[----:B0-----:R-:W-:-:S05]  /*4770*/  IADD3 R24, P0, PT, R14, R12, RZ ;  /* 0x0000000c0e187210 */ /* 0x001fca0007f1e0ff */
[----:B------:R-:W-:-:S05]  /*4780*/  IMAD.X R25, R15, 0x1, R13, P0 ;  /* 0x000000010f197824 */ /* 0x000fca00000e060d */
[----:B------:R0:W5:Y:S01]  /*4790*/  LDG.E.U8 R20, desc[UR4][R24.64] ;  /* 0x0000000418147981 */ /* 0x000162000c1e1100 */
[----:B------:R-:W-:Y:S02]  /*47a0*/  IADD3 R5, P1, PT, R6, 0x2, RZ ;  /* 0x0000000206057810 */ /* 0x000fe40007f3e0ff */
[----:B------:R-:W-:Y:S02]  /*47b0*/  PRMT R22, RZ, 0x7610, R22 ;  /* 0x00007610ff167816 */ /* 0x000fe40000000016 */
[----:B------:R-:W-:Y:S02]  /*47c0*/  ISETP.GE.U32.AND P0, PT, R5, R10, PT ;  /* 0x0000000a0500720c */ /* 0x000fe40003f06070 */
[----:B------:R-:W-:Y:S02]  /*47d0*/  IADD3.X R5, PT, PT, RZ, R7, RZ, P1, !PT ;  /* 0x00000007ff057210 */ /* 0x000fe40000ffe4ff */
[----:B------:R-:W-:Y:S02]  /*47e0*/  PRMT R18, RZ, 0x7610, R18 ;  /* 0x00007610ff127816 */ /* 0x000fe40000000012 */
[----:B------:R-:W-:-:S02]  /*47f0*/  ISETP.GE.U32.AND.EX P0, PT, R5, R11, PT, P0 ;  /* 0x0000000b0500720c */ /* 0x000fc40003f06100 */
[----:B------:R-:W-:Y:S02]  /*4800*/  PRMT R5, RZ, 0x7610, R5 ;  /* 0x00007610ff057816 */ /* 0x000fe40000000005 */
[----:B------:R-:W-:Y:S02]  /*4810*/  PRMT R8, RZ, 0x7610, R8 ;  /* 0x00007610ff087816 */ /* 0x000fe40000000008 */
[----:B------:R-:W-:-:S07]  /*4820*/  PRMT R9, RZ, 0x7610, R9 ;  /* 0x00007610ff097816 */ /* 0x000fce0000000009 */
[----:B0-----:R-:W-:Y:S05]  /*4830*/  @P0 BRA `(.L_x_59) ;  /* 0x0000000000e00947 */ /* 0x001fea0003800000 */
[----:B------:R-:W-:-:S04]  /*4840*/  LEA R24, P0, R14, R12, 0x1 ;  /* 0x0000000c0e187211 */ /* 0x000fc800078008ff */
[----:B------:R-:W-:-:S05]  /*4850*/  LEA.HI.X R25, R14, R13, R15, 0x1, P0 ;  /* 0x0000000d0e197211 */ /* 0x000fca00000f0c0f */
[----:B------:R0:W5:Y:S01]  /*4860*/  LDG.E.U8 R9, desc[UR4][R24.64] ;  /* 0x0000000418097981 */ /* 0x000162000c1e1100 */
[----:B------:R-:W-:Y:S02]  /*4870*/  IADD3 R5, P1, PT, R6, 0x3, RZ ;  /* 0x0000000306057810 */ /* 0x000fe40007f3e0ff */
[----:B------:R-:W-:Y:S02]  /*4880*/  PRMT R22, RZ, 0x7610, R22 ;  /* 0x00007610ff167816 */ /* 0x000fe40000000016 */
[----:B------:R-:W-:Y:S01]  /*4890*/  ISETP.GE.U32.AND P0, PT, R5, R10, PT ;  /* 0x0000000a0500720c */ /* 0x000fe20003f06070 */
[----:B------:R-:W-:Y:S01]  /*48a0*/  IMAD.X R5, RZ, RZ, R7, P1 ;  /* 0x000000ffff057224 */ /* 0x000fe200008e0607 */
[----:B------:R-:W-:Y:S02]  /*48b0*/  PRMT R18, RZ, 0x7610, R18 ;  /* 0x00007610ff127816 */ /* 0x000fe40000000012 */
[----:B------:R-:W-:Y:S02]  /*48c0*/  PRMT R8, RZ, 0x7610, R8 ;  /* 0x00007610ff087816 */ /* 0x000fe40000000008 */
[----:B------:R-:W-:-:S02]  /*48d0*/  ISETP.GE.U32.AND.EX P0, PT, R5, R11, PT, P0 ;  /* 0x0000000b0500720c */ /* 0x000fc40003f06100 */
[----:B------:R-:W-:-:S11]  /*48e0*/  PRMT R5, RZ, 0x7610, R5 ;  /* 0x00007610ff057816 */ /* 0x000fd60000000005 */
[----:B0-----:R-:W-:Y:S05]  /*48f0*/  @P0 BRA `(.L_x_59) ;  /* 0x0000000000b00947 */ /* 0x001fea0003800000 */
[----:B------:R-:W-:Y:S02]  /*4900*/  IMAD R5, R15, 0x3, RZ ;  /* 0x000000030f057824 */ /* 0x000fe400078e02ff */
[----:B------:R-:W-:-:S05]  /*4910*/  IMAD.WIDE.U32 R18, R14, 0x3, R12 ;  /* 0x000000030e127825 */ /* 0x000fca00078e000c */
[----:B------:R-:W-:Y:S02]  /*4920*/  IADD3 R19, PT, PT, R19, R5, RZ ;  /* 0x0000000513137210 */ /* 0x000fe40007ffe0ff */
[----:B------:R-:W-:Y:S02]  /*4930*/  IADD3 R5, P1, PT, R6, 0x4, RZ ;  /* 0x0000000406057810 */ /* 0x000fe40007f3e0ff */
[----:B------:R-:W-:Y:S01]  /*4940*/  PRMT R22, RZ, 0x7610, R22 ;  /* 0x00007610ff167816 */ /* 0x000fe20000000016 */
[----:B------:R0:W5:Y:S01]  /*4950*/  LDG.E.U8 R8, desc[UR4][R18.64] ;  /* 0x0000000412087981 */ /* 0x000162000c1e1100 */
[----:B------:R-:W-:Y:S01]  /*4960*/  ISETP.GE.U32.AND P0, PT, R5, R10, PT ;  /* 0x0000000a0500720c */ /* 0x000fe20003f06070 */
[----:B------:R-:W-:-:S05]  /*4970*/  IMAD.X R5, RZ, RZ, R7, P1 ;  /* 0x000000ffff057224 */ /* 0x000fca00008e0607 */
[----:B------:R-:W-:Y:S02]  /*4980*/  ISETP.GE.U32.AND.EX P0, PT, R5, R11, PT, P0 ;  /* 0x0000000b0500720c */ /* 0x000fe40003f06100 */
[----:B------:R-:W-:Y:S02]  /*4990*/  PRMT R5, RZ, 0x7610, R5 ;  /* 0x00007610ff057816 */ /* 0x000fe40000000005 */
[----:B0-----:R-:W-:-:S09]  /*49a0*/  PRMT R18, RZ, 0x7610, R18 ;  /* 0x00007610ff127816 */ /* 0x001fd20000000012 */
[----:B------:R-:W-:Y:S05]  /*49b0*/  @P0 BRA `(.L_x_59) ;  /* 0x0000000000800947 */ /* 0x000fea0003800000 */
[----:B------:R-:W-:Y:S02]  /*49c0*/  LEA R18, P0, R14, R12, 0x2 ;  /* 0x0000000c0e127211 */ /* 0x000fe400078010ff */
[----:B------:R-:W-:Y:S02]  /*49d0*/  IADD3 R23, P1, PT, R6, 0x5, RZ ;  /* 0x0000000506177810 */ /* 0x000fe40007f3e0ff */
[----:B------:R-:W-:Y:S02]  /*49e0*/  LEA.HI.X R19, R14, R13, R15, 0x2, P0 ;  /* 0x0000000d0e137211 */ /* 0x000fe400000f140f */
[----:B------:R-:W-:Y:S02]  /*49f0*/  ISETP.GE.U32.AND P0, PT, R23, R10, PT ;  /* 0x0000000a1700720c */ /* 0x000fe40003f06070 */
[----:B------:R-:W-:Y:S01]  /*4a00*/  IADD3.X R23, PT, PT, RZ, R7, RZ, P1, !PT ;  /* 0x00000007ff177210 */ /* 0x000fe20000ffe4ff */
[----:B------:R0:W5:Y:S01]  /*4a10*/  LDG.E.U8 R5, desc[UR4][R18.64] ;  /* 0x0000000412057981 */ /* 0x000162000c1e1100 */
[----:B------:R-:W-:-:S02]  /*4a20*/  PRMT R22, RZ, 0x7610, R22 ;  /* 0x00007610ff167816 */ /* 0x000fc40000000016 */
[----:B------:R-:W-:Y:S02]  /*4a30*/  ISETP.GE.U32.AND.EX P0, PT, R23, R11, PT, P0 ;  /* 0x0000000b1700720c */ /* 0x000fe40003f06100 */
[----:B0-----:R-:W-:-:S11]  /*4a40*/  PRMT R18, RZ, 0x7610, R18 ;  /* 0x00007610ff127816 */ /* 0x001fd60000000012 */
[----:B------:R-:W-:Y:S05]  /*4a50*/  @P0 BRA `(.L_x_59) ;  /* 0x0000000000580947 */ /* 0x000fea0003800000 */
[----:B------:R-:W-:Y:S02]  /*4a60*/  IMAD R23, R15, 0x5, RZ ;  /* 0x000000050f177824 */ /* 0x000fe400078e02ff */
[----:B------:R-:W-:-:S04]  /*4a70*/  IMAD.WIDE.U32 R18, R14, 0x5, R12 ;  /* 0x000000050e127825 */ /* 0x000fc800078e000c */
[----:B------:R-:W-:-:S05]  /*4a80*/  IMAD.IADD R19, R19, 0x1, R23 ;  /* 0x0000000113137824 */ /* 0x000fca00078e0217 */
[----:B------:R0:W5:Y:S01]  /*4a90*/  LDG.E.U8 R18, desc[UR4][R18.64] ;  /* 0x0000000412127981 */ /* 0x000162000c1e1100 */
[----:B------:R-:W-:Y:S02]  /*4aa0*/  IADD3 R23, P1, PT, R6, 0x6, RZ ;  /* 0x0000000606177810 */ /* 0x000fe40007f3e0ff */
[----:B------:R-:W-:Y:S02]  /*4ab0*/  PRMT R22, RZ, 0x7610, R22 ;  /* 0x00007610ff167816 */ /* 0x000fe40000000016 */
[----:B------:R-:W-:Y:S02]  /*4ac0*/  ISETP.GE.U32.AND P0, PT, R23, R10, PT ;  /* 0x0000000a1700720c */ /* 0x000fe40003f06070 */
[----:B------:R-:W-:-:S04]  /*4ad0*/  IADD3.X R23, PT, PT, RZ, R7, RZ, P1, !PT ;  /* 0x00000007ff177210 */ /* 0x000fc80000ffe4ff */
[----:B------:R-:W-:-:S13]  /*4ae0*/  ISETP.GE.U32.AND.EX P0, PT, R23, R11, PT, P0 ;  /* 0x0000000b1700720c */ /* 0x000fda0003f06100 */
[----:B0-----:R-:W-:Y:S05]  /*4af0*/  @P0 BRA `(.L_x_59) ;  /* 0x0000000000300947 */ /* 0x001fea0003800000 */
[----:B------:R-:W-:-:S04]  /*4b00*/  IADD3 R19, P1, PT, R6, 0x7, RZ ;  /* 0x0000000706137810 */ /* 0x000fc80007f3e0ff */
[----:B------:R-:W-:Y:S01]  /*4b10*/  ISETP.GE.U32.AND P0, PT, R19, R10, PT ;  /* 0x0000000a1300720c */ /* 0x000fe20003f06070 */
[----:B------:R-:W-:Y:S02]  /*4b20*/  IMAD.X R10, RZ, RZ, R7, P1 ;  /* 0x000000ffff0a7224 */ /* 0x000fe400008e0607 */
[----:B------:R-:W-:-:S03]  /*4b30*/  IMAD R19, R15, 0x6, RZ ;  /* 0x000000060f137824 */ /* 0x000fc600078e02ff */
[----:B------:R-:W-:Y:S01]  /*4b40*/  ISETP.GE.U32.AND.EX P0, PT, R10, R11, PT, P0 ;  /* 0x0000000b0a00720c */ /* 0x000fe20003f06100 */
[----:B------:R-:W-:-:S05]  /*4b50*/  IMAD.WIDE.U32 R10, R14, 0x6, R12 ;  /* 0x000000060e0a7825 */ /* 0x000fca00078e000c */
[----:B------:R-:W-:-:S05]  /*4b60*/  IADD3 R11, PT, PT, R11, R19, RZ ;  /* 0x000000130b0b7210 */ /* 0x000fca0007ffe0ff */
[----:B------:R0:W5:Y:S02]  /*4b70*/  LDG.E.U8 R22, desc[UR4][R10.64] ;  /* 0x000000040a167981 */ /* 0x000164000c1e1100 */
[----:B------:R-:W-:-:S04]  /*4b80*/  @!P0 IMAD.WIDE.U32 R12, R14, 0x7, R12 ;  /* 0x000000070e0c8825 */ /* 0x000fc800078e000c */
[----:B------:R-:W-:-:S04]  /*4b90*/  @!P0 IMAD R15, R15, 0x7, RZ ;  /* 0x000000070f0f8824 */ /* 0x000fc800078e02ff */
[----:B------:R-:W-:-:S05]  /*4ba0*/  @!P0 IMAD.IADD R13, R13, 0x1, R15 ;  /* 0x000000010d0d8824 */ /* 0x000fca00078e020f */
[----:B------:R0:W5:Y:S02]  /*4bb0*/  @!P0 LDG.E.U8 R4, desc[UR4][R12.64] ;  /* 0x000000040c048981 */ /* 0x000164000c1e1100 */
.L_x_59:
[----:B------:R-:W-:Y:S05]  /*4bc0*/  BSYNC.RECONVERGENT B1 ;  /* 0x0000000000017941 */ /* 0x000fea0003800200 */
.L_x_58:
[C---:B0-----:R-:W-:Y:S02]  /*4bd0*/  IADD3 R11, P0, PT, R0.reuse, 0x1, RZ ;  /* 0x00000001000b7810 */ /* 0x041fe40007f1e0ff */
[C---:B------:R-:W-:Y:S02]  /*4be0*/  ISETP.GE.U32.AND P6, PT, R0.reuse, UR6, PT ;  /* 0x0000000600007c0c */ /* 0x040fe4000bfc6070 */
[----:B------:R-:W-:Y:S02]  /*4bf0*/  IADD3 R10, P1, PT, R0, 0x2, RZ ;  /* 0x00000002000a7810 */ /* 0x000fe40007f3e0ff */
[----:B------:R-:W-:Y:S02]  /*4c00*/  ISETP.GE.U32.AND P4, PT, R11, UR6, PT ;  /* 0x000000060b007c0c */ /* 0x000fe4000bf86070 */
[----:B------:R-:W-:Y:S01]  /*4c10*/  ISETP.GE.AND.EX P6, PT, R2, UR7, PT, P6 ;  /* 0x0000000702007c0c */ /* 0x000fe2000bfc6360 */
[----:B------:R-:W-:Y:S01]  /*4c20*/  IMAD.X R15, RZ, RZ, R2, P1 ;  /* 0x000000ffff0f7224 */ /* 0x000fe200008e0602 */
[----:B------:R-:W-:-:S02]  /*4c30*/  IADD3 R11, P2, PT, R0, 0x3, RZ ;  /* 0x00000003000b7810 */ /* 0x000fc40007f5e0ff */
[----:B------:R-:W-:Y:S02]  /*4c40*/  ISETP.GE.U32.AND P5, PT, R10, UR6, PT ;  /* 0x000000060a007c0c */ /* 0x000fe4000bfa6070 */
[----:B------:R-:W-:Y:S02]  /*4c50*/  IADD3 R10, P3, PT, R0, 0x4, RZ ;  /* 0x00000004000a7810 */ /* 0x000fe40007f7e0ff */
[----:B-----5:R-:W-:Y:S02]  /*4c60*/  SEL R21, R21, RZ, P6 ;  /* 0x000000ff15157207 */ /* 0x020fe40003000000 */
[----:B------:R-:W-:Y:S01]  /*4c70*/  ISETP.GE.U32.AND P6, PT, R11, UR6, PT ;  /* 0x000000060b007c0c */ /* 0x000fe2000bfc6070 */
[----:B------:R-:W-:Y:S01]  /*4c80*/  IMAD.X R13, RZ, RZ, R2, P3 ;  /* 0x000000ffff0d7224 */ /* 0x000fe200018e0602 */
[----:B------:R-:W-:Y:S02]  /*4c90*/  IADD3.X R19, PT, PT, RZ, R2, RZ, P0, !PT ;  /* 0x00000002ff137210 */ /* 0x000fe400007fe4ff */
[----:B------:R-:W-:-:S02]  /*4ca0*/  ISETP.GE.U32.AND P0, PT, R10, UR6, PT ;  /* 0x000000060a007c0c */ /* 0x000fc4000bf06070 */
[C---:B------:R-:W-:Y:S02]  /*4cb0*/  IADD3 R11, P1, PT, R0.reuse, 0x5, RZ ;  /* 0x00000005000b7810 */ /* 0x040fe40007f3e0ff */
[-C--:B------:R-:W-:Y:S02]  /*4cc0*/  IADD3.X R14, PT, PT, RZ, R2.reuse, RZ, P2, !PT ;  /* 0x00000002ff0e7210 */ /* 0x080fe400017fe4ff */
[C---:B------:R-:W-:Y:S02]  /*4cd0*/  IADD3 R10, P2, PT, R0.reuse, 0x6, RZ ;  /* 0x00000006000a7810 */ /* 0x040fe40007f5e0ff */
[----:B------:R-:W-:Y:S02]  /*4ce0*/  IADD3 R0, P3, PT, R0, 0x7, RZ ;  /* 0x0000000700007810 */ /* 0x000fe40007f7e0ff */
[-C--:B------:R-:W-:Y:S02]  /*4cf0*/  IADD3.X R12, PT, PT, RZ, R2.reuse, RZ, P1, !PT ;  /* 0x00000002ff0c7210 */ /* 0x080fe40000ffe4ff */
[----:B------:R-:W-:Y:S01]  /*4d00*/  ISETP.GE.U32.AND P1, PT, R11, UR6, PT ;  /* 0x000000060b007c0c */ /* 0x000fe2000bf26070 */
[----:B------:R-:W-:Y:S01]  /*4d10*/  IMAD.X R11, RZ, RZ, R2, P2 ;  /* 0x000000ffff0b7224 */ /* 0x000fe200010e0602 */
[----:B------:R-:W-:-:S02]  /*4d20*/  IADD3.X R2, PT, PT, RZ, R2, RZ, P3, !PT ;  /* 0x00000002ff027210 */ /* 0x000fc40001ffe4ff */
[----:B------:R-:W-:Y:S02]  /*4d30*/  ISETP.GE.U32.AND P2, PT, R10, UR6, PT ;  /* 0x000000060a007c0c */ /* 0x000fe4000bf46070 */
[----:B------:R-:W-:Y:S02]  /*4d40*/  ISETP.GE.U32.AND P3, PT, R0, UR6, PT ;  /* 0x0000000600007c0c */ /* 0x000fe4000bf66070 */
[----:B------:R-:W-:Y:S02]  /*4d50*/  ISETP.GE.AND.EX P5, PT, R15, UR7, PT, P5 ;  /* 0x000000070f007c0c */ /* 0x000fe4000bfa6350 */
[----:B------:R-:W-:Y:S02]  /*4d60*/  ISETP.GE.AND.EX P6, PT, R14, UR7, PT, P6 ;  /* 0x000000070e007c0c */ /* 0x000fe4000bfc6360 */
[----:B------:R-:W-:Y:S02]  /*4d70*/  ISETP.GE.AND.EX P0, PT, R13, UR7, PT, P0 ;  /* 0x000000070d007c0c */ /* 0x000fe4000bf06300 */
[----:B------:R-:W-:-:S02]  /*4d80*/  ISETP.GE.AND.EX P2, PT, R11, UR7, PT, P2 ;  /* 0x000000070b007c0c */ /* 0x000fc4000bf46320 */
[----:B------:R-:W-:Y:S02]  /*4d90*/  ISETP.GE.AND.EX P3, PT, R2, UR7, PT, P3 ;  /* 0x0000000702007c0c */ /* 0x000fe4000bf66330 */
[----:B------:R-:W-:Y:S02]  /*4da0*/  ISETP.GE.AND.EX P4, PT, R19, UR7, PT, P4 ;  /* 0x0000000713007c0c */ /* 0x000fe4000bf86340 */
[----:B------:R-:W-:Y:S02]  /*4db0*/  ISETP.GE.AND.EX P1, PT, R12, UR7, PT, P1 ;  /* 0x000000070c007c0c */ /* 0x000fe4000bf26310 */
[----:B------:R-:W-:Y:S02]  /*4dc0*/  SEL R9, R9, RZ, P5 ;  /* 0x000000ff09097207 */ /* 0x000fe40002800000 */
[----:B------:R-:W-:Y:S02]  /*4dd0*/  SEL R8, R8, RZ, P6 ;  /* 0x000000ff08087207 */ /* 0x000fe40003000000 */
[----:B------:R-:W-:-:S02]  /*4de0*/  SEL R5, R5, RZ, P0 ;  /* 0x000000ff05057207 */ /* 0x000fc40000000000 */
[----:B------:R-:W-:Y:S02]  /*4df0*/  SEL R22, R22, RZ, P2 ;  /* 0x000000ff16167207 */ /* 0x000fe40001000000 */
[----:B------:R-:W-:Y:S02]  /*4e00*/  SEL R4, R4, RZ, P3 ;  /* 0x000000ff04047207 */ /* 0x000fe40001800000 */
[----:B------:R-:W-:Y:S02]  /*4e10*/  SEL R20, R20, RZ, P4 ;  /* 0x000000ff14147207 */ /* 0x000fe40002000000 */
[----:B------:R-:W-:Y:S02]  /*4e20*/  PRMT R11, R9, 0x7610, R11 ;  /* 0x00007610090b7816 */ /* 0x000fe4000000000b */
[----:B------:R-:W-:Y:S02]  /*4e30*/  PRMT R10, R8, 0x7610, R10 ;  /* 0x00007610080a7816 */ /* 0x000fe4000000000a */
[----:B------:R-:W-:-:S02]  /*4e40*/  SEL R18, R18, RZ, P1 ;  /* 0x000000ff12127207 */ /* 0x000fc40000800000 */
[----:B------:R-:W-:Y:S02]  /*4e50*/  PRMT R19, R5, 0x7610, R19 ;  /* 0x0000761005137816 */ /* 0x000fe40000000013 */
[----:B------:R-:W-:Y:S02]  /*4e60*/  PRMT R13, R22, 0x7610, R13 ;  /* 0x00007610160d7816 */ /* 0x000fe4000000000d */
[----:B------:R-:W-:-:S07]  /*4e70*/  PRMT R12, R4, 0x7610, R12 ;  /* 0x00007610040c7816 */ /* 0x000fce000000000c */
.L_x_57:
[----:B------:R-:W-:Y:S05]  /*4e80*/  BSYNC.RECONVERGENT B0 ;  /* 0x0000000000007941 */ /* 0x000fea0003800200 */
.L_x_56:
[----:B------:R-:W0:Y:S02]  /*4e90*/  LDC.64 R4, c[0x0][R3+0x520] ;  /* 0x0001480003047b82 */ /* 0x000e240000000a00 */
[----:B0-----:R-:W-:-:S04]  /*4ea0*/  ISETP.GE.U32.AND P0, PT, R6, R4, PT ;  /* 0x000000040600720c */ /* 0x001fc80003f06070 */
[----:B------:R-:W-:-:S13]  /*4eb0*/  ISETP.GE.AND.EX P0, PT, R7, R5, PT, P0 ;  /* 0x000000050700720c */ /* 0x000fda0003f06300 */
[----:B------:R-:W-:Y:S05]  /*4ec0*/  @P0 EXIT ;  /* 0x000000000000094d */ /* 0x000fea0003800000 */
[----:B------:R-:W0:Y:S01]  /*4ed0*/  LDCU.64 UR6, c[0x0][0x380] ;  /* 0x00007000ff0677ac */ /* 0x000e220008000a00 */
[----:B------:R-:W-:-:S04]  /*4ee0*/  IADD3 R9, P1, PT, R6, 0x1, RZ ;  /* 0x0000000106097810 */ /* 0x000fc80007f3e0ff */
[----:B------:R-:W-:Y:S01]  /*4ef0*/  ISETP.GE.U32.AND P0, PT, R9, R4, PT ;  /* 0x000000040900720c */ /* 0x000fe20003f06070 */
[----:B------:R-:W-:-:S05]  /*4f00*/  IMAD.X R9, RZ, RZ, R7, P1 ;  /* 0x000000ffff097224 */ /* 0x000fca00008e0607 */
[----:B------:R-:W-:Y:S02]  /*4f10*/  ISETP.GE.U32.AND.EX P0, PT, R9, R5, PT, P0 ;  /* 0x000000050900720c */ /* 0x000fe40003f06100 */
[----:B0-----:R-:W-:-:S04]  /*4f20*/  IADD3 R8, P1, PT, R17, UR6, RZ ;  /* 0x0000000611087c10 */ /* 0x001fc8000ff3e0ff */
[----:B------:R-:W-:-:S05]  /*4f30*/  IADD3.X R9, PT, PT, R16, UR7, RZ, P1, !PT ;  /* 0x0000000710097c10 */ /* 0x000fca0008ffe4ff */
[----:B------:R0:W-:Y:S02]  /*4f40*/  STG.E.U8 desc[UR4][R8.64], R21 ;  /* 0x0000001508007986 */ /* 0x0001e4000c101104 */
[----:B------:R-:W-:Y:S05]  /*4f50*/  @P0 EXIT ;  /* 0x000000000000094d */ /* 0x000fea0003800000 */
[----:B------:R-:W1:Y:S01]  /*4f60*/  LDC.64 R2, c[0x0][R3+0x448] ;  /* 0x0001120003027b82 */ /* 0x000e620000000a00 */
[----:B------:R-:W-:-:S04]  /*4f70*/  IADD3 R15, P1, PT, R6, 0x2, RZ ;  /* 0x00000002060f7810 */ /* 0x000fc80007f3e0ff */
[----:B------:R-:W-:Y:S02]  /*4f80*/  ISETP.GE.U32.AND P0, PT, R15, R4, PT ;  /* 0x000000040f00720c */ /* 0x000fe40003f06070 */
[----:B------:R-:W-:-:S04]  /*4f90*/  IADD3.X R15, PT, PT, RZ, R7, RZ, P1, !PT ;  /* 0x00000007ff0f7210 */ /* 0x000fc80000ffe4ff */
[----:B------:R-:W-:Y:S02]  /*4fa0*/  ISETP.GE.U32.AND.EX P0, PT, R15, R5, PT, P0 ;  /* 0x000000050f00720c */ /* 0x000fe40003f06100 */
[----:B-1----:R-:W-:-:S05]  /*4fb0*/  IADD3 R14, P1, PT, R2, R8, RZ ;  /* 0x00000008020e7210 */ /* 0x002fca0007f3e0ff */
[----:B------:R-:W-:-:S05]  /*4fc0*/  IMAD.X R15, R3, 0x1, R9, P1 ;  /* 0x00000001030f7824 */ /* 0x000fca00008e0609 */
[----:B------:R1:W-:Y:S01]  /*4fd0*/  STG.E.U8 desc[UR4][R14.64], R20 ;  /* 0x000000140e007986 */ /* 0x0003e2000c101104 */
[----:B------:R-:W-:Y:S05]  /*4fe0*/  @P0 EXIT ;  /* 0x000000000000094d */ /* 0x000fea0003800000 */
[----:B-1----:R-:W-:-:S04]  /*4ff0*/  IADD3 R15, P1, PT, R6, 0x3, RZ ;  /* 0x00000003060f7810 */ /* 0x002fc80007f3e0ff */
[----:B------:R-:W-:Y:S02]  /*5000*/  ISETP.GE.U32.AND P0, PT, R15, R4, PT ;  /* 0x000000040f00720c */ /* 0x000fe40003f06070 */
[----:B------:R-:W-:Y:S02]  /*5010*/  IADD3.X R15, PT, PT, RZ, R7, RZ, P1, !PT ;  /* 0x00000007ff0f7210 */ /* 0x000fe40000ffe4ff */
[C---:B------:R-:W-:Y:S02]  /*5020*/  LEA R14, P1, R2.reuse, R8, 0x1 ;  /* 0x00000008020e7211 */ /* 0x040fe400078208ff */
[----:B------:R-:W-:Y:S02]  /*5030*/  ISETP.GE.U32.AND.EX P0, PT, R15, R5, PT, P0 ;  /* 0x000000050f00720c */ /* 0x000fe40003f06100 */
[----:B------:R-:W-:-:S05]  /*5040*/  LEA.HI.X R15, R2, R9, R3, 0x1, P1 ;  /* 0x00000009020f7211 */ /* 0x000fca00008f0c03 */
[----:B------:R1:W-:Y:S06]  /*5050*/  STG.E.U8 desc[UR4][R14.64], R11 ;  /* 0x0000000b0e007986 */ /* 0x0003ec000c101104 */
[----:B------:R-:W-:Y:S05]  /*5060*/  @P0 EXIT ;  /* 0x000000000000094d */ /* 0x000fea0003800000 */
[----:B------:R-:W-:Y:S01]  /*5070*/  IADD3 R17, P1, PT, R6, 0x4, RZ ;  /* 0x0000000406117810 */ /* 0x000fe20007f3e0ff */
[----:B-1----:R-:W-:Y:S02]  /*5080*/  IMAD R11, R3, 0x3, RZ ;  /* 0x00000003030b7824 */ /* 0x002fe400078e02ff */
[----:B------:R-:W-:Y:S01]  /*5090*/  IMAD.WIDE.U32 R14, R2, 0x3, R8 ;  /* 0x00000003020e7825 */ /* 0x000fe200078e0008 */
[----:B------:R-:W-:-:S03]  /*50a0*/  ISETP.GE.U32.AND P0, PT, R17, R4, PT ;  /* 0x000000041100720c */ /* 0x000fc60003f06070 */
[----:B------:R-:W-:Y:S01]  /*50b0*/  IMAD.X R17, RZ, RZ, R7, P1 ;  /* 0x000000ffff117224 */ /* 0x000fe200008e0607 */
[----:B------:R-:W-:-:S04]  /*50c0*/  IADD3 R15, PT, PT, R15, R11, RZ ;  /* 0x0000000b0f0f7210 */ /* 0x000fc80007ffe0ff */
[----:B------:R-:W-:Y:S01]  /*50d0*/  ISETP.GE.U32.AND.EX P0, PT, R17, R5, PT, P0 ;  /* 0x000000051100720c */ /* 0x000fe20003f06100 */
[----:B------:R1:W-:-:S12]  /*50e0*/  STG.E.U8 desc[UR4][R14.64], R10 ;  /* 0x0000000a0e007986 */ /* 0x0003d8000c101104 */
[----:B-1----:R-:W-:Y:S05]  /*50f0*/  @P0 EXIT ;  /* 0x000000000000094d */ /* 0x002fea0003800000 */
[----:B------:R-:W-:-:S04]  /*5100*/  IADD3 R11, P1, PT, R6, 0x5, RZ ;  /* 0x00000005060b7810 */ /* 0x000fc80007f3e0ff */
[----:B------:R-:W-:Y:S01]  /*5110*/  ISETP.GE.U32.AND P0, PT, R11, R4, PT ;  /* 0x000000040b00720c */ /* 0x000fe20003f06070 */
[----:B------:R-:W-:Y:S01]  /*5120*/  IMAD.X R11, RZ, RZ, R7, P1 ;  /* 0x000000ffff0b7224 */ /* 0x000fe200008e0607 */
[----:B------:R-:W-:-:S04]  /*5130*/  LEA R10, P1, R2, R8, 0x2 ;  /* 0x00000008020a7211 */ /* 0x000fc800078210ff */
[----:B------:R-:W-:Y:S02]  /*5140*/  ISETP.GE.U32.AND.EX P0, PT, R11, R5, PT, P0 ;  /* 0x000000050b00720c */ /* 0x000fe40003f06100 */
[----:B------:R-:W-:-:S05]  /*5150*/  LEA.HI.X R11, R2, R9, R3, 0x2, P1 ;  /* 0x00000009020b7211 */ /* 0x000fca00008f1403 */
[----:B------:R1:W-:Y:S06]  /*5160*/  STG.E.U8 desc[UR4][R10.64], R19 ;  /* 0x000000130a007986 */ /* 0x0003ec000c101104 */
[----:B------:R-:W-:Y:S05]  /*5170*/  @P0 EXIT ;  /* 0x000000000000094d */ /* 0x000fea0003800000 */
[----:B------:R-:W-:Y:S01]  /*5180*/  IADD3 R17, P1, PT, R6, 0x6, RZ ;  /* 0x0000000606117810 */ /* 0x000fe20007f3e0ff */
[----:B------:R-:W-:Y:S02]  /*5190*/  IMAD R15, R3, 0x5, RZ ;  /* 0x00000005030f7824 */ /* 0x000fe400078e02ff */
[----:B-1----:R-:W-:Y:S01]  /*51a0*/  IMAD.WIDE.U32 R10, R2, 0x5, R8 ;  /* 0x00000005020a7825 */ /* 0x002fe200078e0008 */
[----:B------:R-:W-:Y:S02]  /*51b0*/  ISETP.GE.U32.AND P0, PT, R17, R4, PT ;  /* 0x000000041100720c */ /* 0x000fe40003f06070 */
[----:B------:R-:W-:Y:S01]  /*51c0*/  IADD3.X R17, PT, PT, RZ, R7, RZ, P1, !PT ;  /* 0x00000007ff117210 */ /* 0x000fe20000ffe4ff */
[----:B------:R-:W-:-:S03]  /*51d0*/  IMAD.IADD R11, R11, 0x1, R15 ;  /* 0x000000010b0b7824 */ /* 0x000fc600078e020f */
[----:B------:R-:W-:Y:S02]  /*51e0*/  ISETP.GE.U32.AND.EX P0, PT, R17, R5, PT, P0 ;  /* 0x000000051100720c */ /* 0x000fe40003f06100 */
[----:B------:R1:W-:Y:S11]  /*51f0*/  STG.E.U8 desc[UR4][R10.64], R18 ;  /* 0x000000120a007986 */ /* 0x0003f6000c101104 */
        /* <DEDUP_REMOVED lines=10> */
[----:B0-----:R-:W-:-:S04]  /*52a0*/  IMAD.WIDE.U32 R8, R2, 0x7, R8 ;  /* 0x0000000702087825 */ /* 0x001fc800078e0008 */
[----:B------:R-:W-:-:S05]  /*52b0*/  IMAD R3, R3, 0x7, RZ ;  /* 0x0000000703037824 */ /* 0x000fca00078e02ff */
[----:B------:R-:W-:-:S05]  /*52c0*/  IADD3 R9, PT, PT, R9, R3, RZ ;  /* 0x0000000309097210 */ /* 0x000fca0007ffe0ff */
[----:B------:R-:W-:Y:S01]  /*52d0*/  STG.E.U8 desc[UR4][R8.64], R12 ;  /* 0x0000000c08007986 */ /* 0x000fe2000c101104 */
[----:B------:R-:W-:Y:S05]  /*52e0*/  EXIT ;  /* 0x000000000000794d */ /* 0x000fea0003800000 */
        .weak           $__internal_0_$__cuda_sm20_div_s64
        .type           $__internal_0_$__cuda_sm20_div_s64,@function
        .size           $__internal_0_$__cuda_sm20_div_s64,($__internal_1_$__cuda_sm20_rem_s64 - $__internal_0_$__cuda_sm20_div_s64)
$__internal_0_$__cuda_sm20_div_s64:
[-C--:B------:R-:W-:Y:S02]  /*52f0*/  IADD3 R18, P1, PT, RZ, -R5.reuse, RZ ;  /* 0x80000005ff127210 */ /* 0x080fe40007f3e0ff */
[----:B------:R-:W-:Y:S02]  /*5300*/  ISETP.GE.AND P0, PT, R4, RZ, PT ;  /* 0x000000ff0400720c */ /* 0x000fe40003f06270 */
[----:B------:R-:W-:Y:S01]  /*5310*/  ISETP.GE.AND P3, PT, R24, RZ, PT ;  /* 0x000000ff1800720c */ /* 0x000fe20003f66270 */
[----:B------:R-:W-:Y:S01]  /*5320*/  IMAD.X R9, RZ, RZ, ~R4, P1 ;  /* 0x000000ffff097224 */ /* 0x000fe200008e0e04 */
[----:B------:R-:W-:-:S04]  /*5330*/  SEL R18, R18, R5, !P0 ;  /* 0x0000000512127207 */ /* 0x000fc80004000000 */
[----:B------:R-:W-:-:S04]  /*5340*/  SEL R19, R9, R4, !P0 ;  /* 0x0000000409137207 */ /* 0x000fc80004000000 */
[----:B------:R-:W0:Y:S08]  /*5350*/  I2F.U64.RP R9, R18 ;  /* 0x0000001200097312 */ /* 0x000e300000309000 */
[----:B0-----:R-:W0:Y:S02]  /*5360*/  MUFU.RCP R9, R9 ;  /* 0x0000000900097308 */ /* 0x001e240000001000 */
[----:B0-----:R-:W-:-:S06]  /*5370*/  IADD3 R9, PT, PT, R9, 0x1ffffffe, RZ ;  /* 0x1ffffffe09097810 */ /* 0x001fcc0007ffe0ff */
[----:B------:R-:W0:Y:S02]  /*5380*/  F2I.U64.TRUNC R30, R9 ;  /* 0x00000009001e7311 */ /* 0x000e24000020d800 */
[----:B0-----:R-:W-:-:S04]  /*5390*/  IMAD.WIDE.U32 R22, R30, R18, RZ ;  /* 0x000000121e167225 */ /* 0x001fc800078e00ff */
[C---:B------:R-:W-:Y:S01]  /*53a0*/  IMAD R10, R30.reuse, R19, R23 ;  /* 0x000000131e0a7224 */ /* 0x040fe200078e0217 */
[----:B------:R-:W-:Y:S02]  /*53b0*/  IADD3 R11, P0, PT, RZ, -R22, RZ ;  /* 0x80000016ff0b7210 */ /* 0x000fe40007f1e0ff */
[----:B------:R-:W-:Y:S01]  /*53c0*/  MOV R23, R30 ;  /* 0x0000001e00177202 */ /* 0x000fe20000000f00 */
[----:B------:R-:W-:Y:S02]  /*53d0*/  IMAD R10, R31, R18, R10 ;  /* 0x000000121f0a7224 */ /* 0x000fe400078e020a */
[----:B------:R-:W-:-:S04]  /*53e0*/  IMAD.HI.U32 R22, R30, R11, RZ ;  /* 0x0000000b1e167227 */ /* 0x000fc800078e00ff */
[----:B------:R-:W-:-:S04]  /*53f0*/  IMAD.X R10, RZ, RZ, ~R10, P0 ;  /* 0x000000ffff0a7224 */ /* 0x000fc800000e0e0a */
[----:B------:R-:W-:-:S04]  /*5400*/  IMAD.WIDE.U32 R22, P0, R30, R10, R22 ;  /* 0x0000000a1e167225 */ /* 0x000fc80007800016 */
[C---:B------:R-:W-:Y:S02]  /*5410*/  IMAD R9, R31.reuse, R10, RZ ;  /* 0x0000000a1f097224 */ /* 0x040fe400078e02ff */
[----:B------:R-:W-:-:S04]  /*5420*/  IMAD.HI.U32 R11, P1, R31, R11, R22 ;  /* 0x0000000b1f0b7227 */ /* 0x000fc80007820016 */
[----:B------:R-:W-:Y:S01]  /*5430*/  IMAD.HI.U32 R10, R31, R10, RZ ;  /* 0x0000000a1f0a7227 */ /* 0x000fe200078e00ff */
[----:B------:R-:W-:-:S03]  /*5440*/  IADD3 R23, P2, PT, R9, R11, RZ ;  /* 0x0000000b09177210 */ /* 0x000fc60007f5e0ff */
[----:B------:R-:W-:Y:S02]  /*5450*/  IMAD.X R10, R10, 0x1, R31, P0 ;  /* 0x000000010a0a7824 */ /* 0x000fe400000e061f */
[----:B------:R-:W-:-:S03]  /*5460*/  IMAD.WIDE.U32 R30, R23, R18, RZ ;  /* 0x00000012171e7225 */ /* 0x000fc600078e00ff */
[----:B------:R-:W-:Y:S01]  /*5470*/  IADD3.X R11, PT, PT, RZ, RZ, R10, P2, P1 ;  /* 0x000000ffff0b7210 */ /* 0x000fe200017e240a */
[----:B------:R-:W-:Y:S01]  /*5480*/  IMAD R10, R23, R19, R31 ;  /* 0x00000013170a7224 */ /* 0x000fe200078e021f */
[----:B------:R-:W-:Y:S01]  /*5490*/  IADD3 R20, P0, PT, RZ, -R30, RZ ;  /* 0x8000001eff147210 */ /* 0x000fe20007f1e0ff */
[----:B------:R-:W-:Y:S02]  /*54a0*/  IMAD.MOV.U32 R31, RZ, RZ, RZ ;  /* 0x000000ffff1f7224 */ /* 0x000fe400078e00ff */
[----:B------:R-:W-:Y:S02]  /*54b0*/  IMAD R10, R11, R18, R10 ;  /* 0x000000120b0a7224 */ /* 0x000fe400078e020a */
[----:B------:R-:W-:-:S03]  /*54c0*/  IMAD.HI.U32 R22, R23, R20, RZ ;  /* 0x0000001417167227 */ /* 0x000fc600078e00ff */
[----:B------:R-:W-:-:S05]  /*54d0*/  IADD3.X R10, PT, PT, RZ, ~R10, RZ, P0, !PT ;  /* 0x8000000aff0a7210 */ /* 0x000fca00007fe4ff */
[----:B------:R-:W-:-:S04]  /*54e0*/  IMAD.WIDE.U32 R22, P0, R23, R10, R22 ;  /* 0x0000000a17167225 */ /* 0x000fc80007800016 */
[C---:B------:R-:W-:Y:S02]  /*54f0*/  IMAD R9, R11.reuse, R10, RZ ;  /* 0x0000000a0b097224 */ /* 0x040fe400078e02ff */
[----:B------:R-:W-:Y:S01]  /*5500*/  IMAD.HI.U32 R20, P1, R11, R20, R22 ;  /* 0x000000140b147227 */ /* 0x000fe20007820016 */
[----:B------:R-:W-:-:S03]  /*5510*/  IADD3 R22, P4, PT, RZ, -R21, RZ ;  /* 0x80000015ff167210 */ /* 0x000fc60007f9e0ff */
[----:B------:R-:W-:Y:S01]  /*5520*/  IMAD.HI.U32 R10, R11, R10, RZ ;  /* 0x0000000a0b0a7227 */ /* 0x000fe200078e00ff */
[----:B------:R-:W-:Y:S02]  /*5530*/  SEL R22, R22, R21, !P3 ;  /* 0x0000001516167207 */ /* 0x000fe40005800000 */
[----:B------:R-:W-:Y:S01]  /*5540*/  IADD3 R9, P2, PT, R9, R20, RZ ;  /* 0x0000001409097210 */ /* 0x000fe20007f5e0ff */
[----:B------:R-:W-:Y:S01]  /*5550*/  IMAD.X R20, RZ, RZ, ~R24, P4 ;  /* 0x000000ffff147224 */ /* 0x000fe200020e0e18 */
[----:B------:R-:W-:-:S03]  /*5560*/  IADD3.X R10, PT, PT, R10, R11, RZ, P0, !PT ;  /* 0x0000000b0a0a7210 */ /* 0x000fc600007fe4ff */
[----:B------:R-:W-:Y:S01]  /*5570*/  IMAD.HI.U32 R30, R9, R22, RZ ;  /* 0x00000016091e7227 */ /* 0x000fe200078e00ff */
[----:B------:R-:W-:Y:S02]  /*5580*/  SEL R11, R20, R24, !P3 ;  /* 0x00000018140b7207 */ /* 0x000fe40005800000 */
[----:B------:R-:W-:-:S03]  /*5590*/  IADD3.X R10, PT, PT, RZ, RZ, R10, P2, P1 ;  /* 0x000000ffff0a7210 */ /* 0x000fc600017e240a */
[----:B------:R-:W-:-:S04]  /*55a0*/  IMAD.WIDE.U32 R20, R9, R11, R30 ;  /* 0x0000000b09147225 */ /* 0x000fc800078e001e */
[C---:B------:R-:W-:Y:S02]  /*55b0*/  IMAD R9, R10.reuse, R11, RZ ;  /* 0x0000000b0a097224 */ /* 0x040fe400078e02ff */
[----:B------:R-:W-:-:S04]  /*55c0*/  IMAD.HI.U32 R20, P0, R10, R22, R20 ;  /* 0x000000160a147227 */ /* 0x000fc80007800014 */
[----:B------:R-:W-:Y:S01]  /*55d0*/  IMAD.HI.U32 R10, R10, R11, RZ ;  /* 0x0000000b0a0a7227 */ /* 0x000fe200078e00ff */
[----:B------:R-:W-:-:S04]  /*55e0*/  IADD3 R9, P1, PT, R9, R20, RZ ;  /* 0x0000001409097210 */ /* 0x000fc80007f3e0ff */
[----:B------:R-:W-:Y:S01]  /*55f0*/  IADD3.X R10, PT, PT, R10, RZ, RZ, P0, !PT ;  /* 0x000000ff0a0a7210 */ /* 0x000fe200007fe4ff */
[----:B------:R-:W-:-:S04]  /*5600*/  IMAD.WIDE.U32 R30, R9, R18, RZ ;  /* 0x00000012091e7225 */ /* 0x000fc800078e00ff */
[----:B------:R-:W-:Y:S01]  /*5610*/  IMAD.X R10, RZ, RZ, R10, P1 ;  /* 0x000000ffff0a7224 */ /* 0x000fe200008e060a */
[----:B------:R-:W-:Y:S01]  /*5620*/  IADD3 R22, P1, PT, -R30, R22, RZ ;  /* 0x000000161e167210 */ /* 0x000fe20007f3e1ff */
[----:B------:R-:W-:-:S03]  /*5630*/  IMAD R20, R9, R19, R31 ;  /* 0x0000001309147224 */ /* 0x000fc600078e021f */
[-C--:B------:R-:W-:Y:S01]  /*5640*/  ISETP.GE.U32.AND P0, PT, R22, R18.reuse, PT ;  /* 0x000000121600720c */ /* 0x080fe20003f06070 */
[----:B------:R-:W-:-:S05]  /*5650*/  IMAD R20, R10, R18, R20 ;  /* 0x000000120a147224 */ /* 0x000fca00078e0214 */
[----:B------:R-:W-:Y:S02]  /*5660*/  IADD3.X R11, PT, PT, ~R20, R11, RZ, P1, !PT ;  /* 0x0000000b140b7210 */ /* 0x000fe40000ffe5ff */
[----:B------:R-:W-:Y:S02]  /*5670*/  IADD3 R23, P1, PT, R22, -R18, RZ ;  /* 0x8000001216177210 */ /* 0x000fe40007f3e0ff */
[----:B------:R-:W-:-:S03]  /*5680*/  ISETP.GE.U32.AND.EX P0, PT, R11, R19, PT, P0 ;  /* 0x000000130b00720c */ /* 0x000fc60003f06100 */
[----:B------:R-:W-:Y:S01]  /*5690*/  IMAD.X R20, R11, 0x1, ~R19, P1 ;  /* 0x000000010b147824 */ /* 0x000fe200008e0e13 */
[----:B------:R-:W-:Y:S02]  /*56a0*/  IADD3 R21, P1, PT, R9, 0x1, RZ ;  /* 0x0000000109157810 */ /* 0x000fe40007f3e0ff */
[----:B------:R-:W-:Y:S02]  /*56b0*/  SEL R23, R23, R22, P0 ;  /* 0x0000001617177207 */ /* 0x000fe40000000000 */
[----:B------:R-:W-:Y:S02]  /*56c0*/  SEL R20, R20, R11, P0 ;  /* 0x0000000b14147207 */ /* 0x000fe40000000000 */
[----:B------:R-:W-:Y:S02]  /*56d0*/  IADD3.X R11, PT, PT, RZ, R10, RZ, P1, !PT ;  /* 0x0000000aff0b7210 */ /* 0x000fe40000ffe4ff */
[----:B------:R-:W-:Y:S02]  /*56e0*/  SEL R21, R21, R9, P0 ;  /* 0x0000000915157207 */ /* 0x000fe40000000000 */
[----:B------:R-:W-:-:S02]  /*56f0*/  ISETP.GE.U32.AND P1, PT, R23, R18, PT ;  /* 0x000000121700720c */ /* 0x000fc40003f26070 */
[----:B------:R-:W-:Y:S02]  /*5700*/  SEL R11, R11, R10, P0 ;  /* 0x0000000a0b0b7207 */ /* 0x000fe40000000000 */
[----:B------:R-:W-:Y:S02]  /*5710*/  IADD3 R9, P2, PT, R21, 0x1, RZ ;  /* 0x0000000115097810 */ /* 0x000fe40007f5e0ff */
[----:B------:R-:W-:Y:S02]  /*5720*/  ISETP.GE.U32.AND.EX P0, PT, R20, R19, PT, P1 ;  /* 0x000000131400720c */ /* 0x000fe40003f06110 */
[----:B------:R-:W-:Y:S01]  /*5730*/  LOP3.LUT R18, R4, R24, RZ, 0x3c, !PT ;  /* 0x0000001804127212 */ /* 0x000fe200078e3cff */
[----:B------:R-:W-:Y:S01]  /*5740*/  IMAD.X R10, RZ, RZ, R11, P2 ;  /* 0x000000ffff0a7224 */ /* 0x000fe200010e060b */
[----:B------:R-:W-:Y:S02]  /*5750*/  SEL R9, R9, R21, P0 ;  /* 0x0000001509097207 */ /* 0x000fe40000000000 */
[----:B------:R-:W-:-:S02]  /*5760*/  ISETP.GE.AND P1, PT, R18, RZ, PT ;  /* 0x000000ff1200720c */ /* 0x000fc40003f26270 */
[----:B------:R-:W-:Y:S02]  /*5770*/  SEL R11, R10, R11, P0 ;  /* 0x0000000b0a0b7207 */ /* 0x000fe40000000000 */
[----:B------:R-:W-:Y:S02]  /*5780*/  IADD3 R10, P2, PT, RZ, -R9, RZ ;  /* 0x80000009ff0a7210 */ /* 0x000fe40007f5e0ff */
[----:B------:R-:W-:Y:S02]  /*5790*/  ISETP.NE.U32.AND P0, PT, R5, RZ, PT ;  /* 0x000000ff0500720c */ /* 0x000fe40003f05070 */
[----:B------:R-:W-:Y:S02]  /*57a0*/  IADD3.X R5, PT, PT, RZ, ~R11, RZ, P2, !PT ;  /* 0x8000000bff057210 */ /* 0x000fe400017fe4ff */
[----:B------:R-:W-:Y:S01]  /*57b0*/  SEL R10, R10, R9, !P1 ;  /* 0x000000090a0a7207 */ /* 0x000fe20004800000 */
[----:B------:R-:W-:Y:S01]  /*57c0*/  IMAD.MOV.U32 R9, RZ, RZ, 0x0 ;  /* 0x00000000ff097424 */ /* 0x000fe200078e00ff */
[----:B------:R-:W-:-:S02]  /*57d0*/  ISETP.NE.AND.EX P0, PT, R4, RZ, PT, P0 ;  /* 0x000000ff0400720c */ /* 0x000fc40003f05300 */
[----:B------:R-:W-:Y:S02]  /*57e0*/  SEL R5, R5, R11, !P1 ;  /* 0x0000000b05057207 */ /* 0x000fe40004800000 */
[----:B------:R-:W-:Y:S02]  /*57f0*/  SEL R10, R10, 0xffffffff, P0 ;  /* 0xffffffff0a0a7807 */ /* 0x000fe40000000000 */
[----:B------:R-:W-:Y:S01]  /*5800*/  SEL R11, R5, 0xffffffff, P0 ;  /* 0xffffffff050b7807 */ /* 0x000fe20000000000 */
[----:B------:R-:W-:Y:S06]  /*5810*/  RET.REL.NODEC R8 `(_ZN2at6native16triu_tril_kernelIblLb1ELi8ELb0EEEvNS_4cuda6detail10TensorInfoIT_T0_EENS4_IKS5_S6_EEllS6_) ;  /* 0xffffffa408f87950 */ /* 0x000fec0003c3ffff */
        .weak           $__internal_1_$__cuda_sm20_rem_s64
        .type           $__internal_1_$__cuda_sm20_rem_s64,@function
        .size           $__internal_1_$__cuda_sm20_rem_s64,(.L_x_6291 - $__internal_1_$__cuda_sm20_rem_s64)
$__internal_1_$__cuda_sm20_rem_s64:
[----:B------:R-:W-:Y:S02]  /*5820*/  UIADD3 UR4, UP1, UPT, URZ, -UR8, URZ ;  /* 0x80000008ff047290 */ /* 0x000fe4000ff3e0ff */
[----:B------:R-:W-:Y:S02]  /*5830*/  UISETP.GE.AND UP0, UPT, UR9, URZ, UPT ;  /* 0x000000ff0900728c */ /* 0x000fe4000bf06270 */
[----:B------:R-:W-:Y:S02]  /*5840*/  UIADD3.X UR5, UPT, UPT, URZ, ~UR9, URZ, UP1, !UPT ;  /* 0x80000009ff057290 */ /* 0x000fe40008ffe4ff */
[----:B------:R-:W-:Y:S02]  /*5850*/  USEL UR4, UR4, UR8, !UP0 ;  /* 0x0000000804047287 */ /* 0x000fe4000c000000 */
[----:B------:R-:W-:-:S09]  /*5860*/  USEL UR5, UR5, UR9, !UP0 ;  /* 0x0000000905057287 */ /* 0x000fd2000c000000 */
[----:B------:R-:W0:Y:S08]  /*5870*/  I2F.U64.RP R11, UR4 ;  /* 0x00000004000b7d12 */ /* 0x000e300008309000 */
[----:B0-----:R-:W0:Y:S02]  /*5880*/  MUFU.RCP R11, R11 ;  /* 0x0000000b000b7308 */ /* 0x001e240000001000 */
[----:B0-----:R-:W-:-:S06]  /*5890*/  IADD3 R8, PT, PT, R11, 0x1ffffffe, RZ ;  /* 0x1ffffffe0b087810 */ /* 0x001fcc0007ffe0ff */
[----:B------:R-:W0:Y:S02]  /*58a0*/  F2I.U64.TRUNC R8, R8 ;  /* 0x0000000800087311 */ /* 0x000e24000020d800 */
[----:B0-----:R-:W-:-:S04]  /*58b0*/  IMAD.WIDE.U32 R4, R8, UR4, RZ ;  /* 0x0000000408047c25 */ /* 0x001fc8000f8e00ff */
[----:B------:R-:W-:Y:S01]  /*58c0*/  IMAD R5, R8, UR5, R5 ;  /* 0x0000000508057c24 */ /* 0x000fe2000f8e0205 */
[----:B------:R-:W-:-:S03]  /*58d0*/  IADD3 R19, P0, PT, RZ, -R4, RZ ;  /* 0x80000004ff137210 */ /* 0x000fc60007f1e0ff */
[----:B------:R-:W-:Y:S02]  /*58e0*/  IMAD R5, R9, UR4, R5 ;  /* 0x0000000409057c24 */ /* 0x000fe4000f8e0205 */
[----:B------:R-:W-:-:S04]  /*58f0*/  IMAD.HI.U32 R4, R8, R19, RZ ;  /* 0x0000001308047227 */ /* 0x000fc800078e00ff */
[----:B------:R-:W-:Y:S01]  /*5900*/  IMAD.X R21, RZ, RZ, ~R5, P0 ;  /* 0x000000ffff157224 */ /* 0x000fe200000e0e05 */
[----:B------:R-:W-:-:S03]  /*5910*/  MOV R5, R8 ;  /* 0x0000000800057202 */ /* 0x000fc60000000f00 */
[-C--:B------:R-:W-:Y:S02]  /*5920*/  IMAD R23, R9, R21.reuse, RZ ;  /* 0x0000001509177224 */ /* 0x080fe400078e02ff */
[----:B------:R-:W-:-:S04]  /*5930*/  IMAD.WIDE.U32 R4, P0, R8, R21, R4 ;  /* 0x0000001508047225 */ /* 0x000fc80007800004 */
[----:B------:R-:W-:-:S04]  /*5940*/  IMAD.HI.U32 R11, R9, R21, RZ ;  /* 0x00000015090b7227 */ /* 0x000fc800078e00ff */
[----:B------:R-:W-:-:S04]  /*5950*/  IMAD.HI.U32 R4, P1, R9, R19, R4 ;  /* 0x0000001309047227 */ /* 0x000fc80007820004 */
[----:B------:R-:W-:Y:S01]  /*5960*/  IMAD.X R11, R11, 0x1, R9, P0 ;  /* 0x000000010b0b7824 */ /* 0x000fe200000e0609 */
[----:B------:R-:W-:-:S04]  /*5970*/  IADD3 R5, P2, PT, R23, R4, RZ ;  /* 0x0000000417057210 */ /* 0x000fc80007f5e0ff */
[----:B------:R-:W-:Y:S01]  /*5980*/  IADD3.X R11, PT, PT, RZ, RZ, R11, P2, P1 ;  /* 0x000000ffff0b7210 */ /* 0x000fe200017e240b */
[----:B------:R-:W-:Y:S01]  /*5990*/  IMAD.WIDE.U32 R8, R5, UR4, RZ ;  /* 0x0000000405087c25 */ /* 0x000fe2000f8e00ff */
[----:B------:R-:W-:-:S03]  /*59a0*/  ISETP.GE.AND P1, PT, R13, RZ, PT ;  /* 0x000000ff0d00720c */ /* 0x000fc60003f26270 */
[----:B------:R-:W-:Y:S01]  /*59b0*/  IMAD R4, R5, UR5, R9 ;  /* 0x0000000505047c24 */ /* 0x000fe2000f8e0209 */
[----:B------:R-:W-:Y:S02]  /*59c0*/  IADD3 R19, P0, PT, RZ, -R8, RZ ;  /* 0x80000008ff137210 */ /* 0x000fe40007f1e0ff */
[-C--:B------:R-:W-:Y:S01]  /*59d0*/  IADD3 R9, P4, PT, RZ, -R12.reuse, RZ ;  /* 0x8000000cff097210 */ /* 0x080fe20007f9e0ff */
[----:B------:R-:W-:Y:S02]  /*59e0*/  IMAD R8, R11, UR4, R4 ;  /* 0x000000040b087c24 */ /* 0x000fe4000f8e0204 */
[----:B------:R-:W-:Y:S01]  /*59f0*/  IMAD.HI.U32 R4, R5, R19, RZ ;  /* 0x0000001305047227 */ /* 0x000fe200078e00ff */
[----:B------:R-:W-:Y:S02]  /*5a00*/  SEL R9, R9, R12, !P1 ;  /* 0x0000000c09097207 */ /* 0x000fe40004800000 */
[----:B------:R-:W-:Y:S01]  /*5a10*/  IADD3.X R8, PT, PT, RZ, ~R8, RZ, P0, !PT ;  /* 0x80000008ff087210 */ /* 0x000fe200007fe4ff */
[----:B------:R-:W-:-:S04]  /*5a20*/  IMAD.X R12, RZ, RZ, ~R13, P4 ;  /* 0x000000ffff0c7224 */ /* 0x000fc800020e0e0d */
[----:B------:R-:W-:Y:S01]  /*5a30*/  IMAD.WIDE.U32 R4, P0, R5, R8, R4 ;  /* 0x0000000805047225 */ /* 0x000fe20007800004 */
[----:B------:R-:W-:-:S03]  /*5a40*/  SEL R13, R12, R13, !P1 ;  /* 0x0000000d0c0d7207 */ /* 0x000fc60004800000 */
[----:B------:R-:W-:-:S04]  /*5a50*/  IMAD.HI.U32 R18, R11, R8, RZ ;  /* 0x000000080b127227 */ /* 0x000fc800078e00ff */
[----:B------:R-:W-:-:S04]  /*5a60*/  IMAD.HI.U32 R4, P2, R11, R19, R4 ;  /* 0x000000130b047227 */ /* 0x000fc80007840004 */
[----:B------:R-:W-:Y:S01]  /*5a70*/  IMAD R5, R11, R8, RZ ;  /* 0x000000080b057224 */ /* 0x000fe200078e02ff */
[----:B------:R-:W-:-:S04]  /*5a80*/  IADD3.X R11, PT, PT, R18, R11, RZ, P0, !PT ;  /* 0x0000000b120b7210 */ /* 0x000fc800007fe4ff */
[----:B------:R-:W-:Y:S01]  /*5a90*/  IADD3 R8, P3, PT, R5, R4, RZ ;  /* 0x0000000405087210 */ /* 0x000fe20007f7e0ff */
[----:B------:R-:W-:-:S03]  /*5aa0*/  IMAD.MOV.U32 R5, RZ, RZ, RZ ;  /* 0x000000ffff057224 */ /* 0x000fc600078e00ff */
[----:B------:R-:W-:Y:S01]  /*5ab0*/  IADD3.X R12, PT, PT, RZ, RZ, R11, P3, P2 ;  /* 0x000000ffff0c7210 */ /* 0x000fe20001fe440b */
[----:B------:R-:W-:-:S04]  /*5ac0*/  IMAD.HI.U32 R4, R8, R9, RZ ;  /* 0x0000000908047227 */ /* 0x000fc800078e00ff */
[-C--:B------:R-:W-:Y:S02]  /*5ad0*/  IMAD R11, R12, R13.reuse, RZ ;  /* 0x0000000d0c0b7224 */ /* 0x080fe400078e02ff */
[----:B------:R-:W-:-:S04]  /*5ae0*/  IMAD.WIDE.U32 R4, R8, R13, R4 ;  /* 0x0000000d08047225 */ /* 0x000fc800078e0004 */
[----:B------:R-:W-:-:S04]  /*5af0*/  IMAD.HI.U32 R8, R12, R13, RZ ;  /* 0x0000000d0c087227 */ /* 0x000fc800078e00ff */
[----:B------:R-:W-:-:S05]  /*5b00*/  IMAD.HI.U32 R4, P0, R12, R9, R4 ;  /* 0x000000090c047227 */ /* 0x000fca0007800004 */
[----:B------:R-:W-:Y:S02]  /*5b10*/  IADD3 R11, P2, PT, R11, R4, RZ ;  /* 0x000000040b0b7210 */ /* 0x000fe40007f5e0ff */
[----:B------:R-:W-:-:S03]  /*5b20*/  IADD3.X R8, PT, PT, R8, RZ, RZ, P0, !PT ;  /* 0x000000ff08087210 */ /* 0x000fc600007fe4ff */
[----:B------:R-:W-:-:S04]  /*5b30*/  IMAD.WIDE.U32 R4, R11, UR4, RZ ;  /* 0x000000040b047c25 */ /* 0x000fc8000f8e00ff */
[----:B------:R-:W-:Y:S01]  /*5b40*/  IMAD.X R8, RZ, RZ, R8, P2 ;  /* 0x000000ffff087224 */ /* 0x000fe200010e0608 */
[----:B------:R-:W-:Y:S01]  /*5b50*/  IADD3 R4, P2, PT, -R4, R9, RZ ;  /* 0x0000000904047210 */ /* 0x000fe20007f5e1ff */
[----:B------:R-:W-:-:S03]  /*5b60*/  IMAD R11, R11, UR5, R5 ;  /* 0x000000050b0b7c24 */ /* 0x000fc6000f8e0205 */
[----:B------:R-:W-:Y:S01]  /*5b70*/  ISETP.GE.U32.AND P0, PT, R4, UR4, PT ;  /* 0x0000000404007c0c */ /* 0x000fe2000bf06070 */
[----:B------:R-:W-:Y:S02]  /*5b80*/  IMAD R8, R8, UR4, R11 ;  /* 0x0000000408087c24 */ /* 0x000fe4000f8e020b */
[----:B------:R-:W-:-:S03]  /*5b90*/  HFMA2 R11, -RZ, RZ, 0, 0 ;  /* 0x00000000ff0b7431 */ /* 0x000fc600000001ff */
[----:B------:R-:W-:Y:S02]  /*5ba0*/  IADD3.X R13, PT, PT, ~R8, R13, RZ, P2, !PT ;  /* 0x0000000d080d7210 */ /* 0x000fe400017fe5ff */
[----:B------:R-:W-:Y:S02]  /*5bb0*/  IADD3 R9, P2, PT, R4, -UR4, RZ ;  /* 0x8000000404097c10 */ /* 0x000fe4000ff5e0ff */
[C---:B------:R-:W-:Y:S02]  /*5bc0*/  ISETP.GE.U32.AND.EX P0, PT, R13.reuse, UR5, PT, P0 ;  /* 0x000000050d007c0c */ /* 0x040fe4000bf06100 */
[----:B------:R-:W-:Y:S02]  /*5bd0*/  IADD3.X R8, PT, PT, R13, ~UR5, RZ, P2, !PT ;  /* 0x800000050d087c10 */ /* 0x000fe400097fe4ff */
[----:B------:R-:W-:Y:S02]  /*5be0*/  SEL R9, R9, R4, P0 ;  /* 0x0000000409097207 */ /* 0x000fe40000000000 */
[----:B------:R-:W-:-:S02]  /*5bf0*/  SEL R8, R8, R13, P0 ;  /* 0x0000000d08087207 */ /* 0x000fc40000000000 */
[C---:B------:R-:W-:Y:S02]  /*5c00*/  ISETP.GE.U32.AND P0, PT, R9.reuse, UR4, PT ;  /* 0x0000000409007c0c */ /* 0x040fe4000bf06070 */
[----:B------:R-:W-:Y:S02]  /*5c10*/  IADD3 R4, P2, PT, R9, -UR4, RZ ;  /* 0x8000000409047c10 */ /* 0x000fe4000ff5e0ff */
[C---:B------:R-:W-:Y:S02]  /*5c20*/  ISETP.GE.U32.AND.EX P0, PT, R8.reuse, UR5, PT, P0 ;  /* 0x0000000508007c0c */ /* 0x040fe4000bf06100 */
[----:B------:R-:W-:Y:S02]  /*5c30*/  IADD3.X R5, PT, PT, R8, ~UR5, RZ, P2, !PT ;  /* 0x8000000508057c10 */ /* 0x000fe400097fe4ff */
[----:B------:R-:W-:Y:S02]  /*5c40*/  SEL R4, R4, R9, P0 ;  /* 0x0000000904047207 */ /* 0x000fe40000000000 */
[----:B------:R-:W-:-:S02]  /*5c50*/  SEL R5, R5, R8, P0 ;  /* 0x0000000805057207 */ /* 0x000fc40000000000 */
[-C--:B------:R-:W-:Y:S02]  /*5c60*/  IADD3 R9, P2, PT, RZ, -R4.reuse, RZ ;  /* 0x80000004ff097210 */ /* 0x080fe40007f5e0ff */
[----:B------:R-:W-:Y:S02]  /*5c70*/  ISETP.NE.U32.AND P0, PT, RZ, UR8, PT ;  /* 0x00000008ff007c0c */ /* 0x000fe4000bf05070 */
[----:B------:R-:W-:Y:S01]  /*5c80*/  SEL R4, R9, R4, !P1 ;  /* 0x0000000409047207 */ /* 0x000fe20004800000 */
[----:B------:R-:W-:Y:S01]  /*5c90*/  IMAD.X R8, RZ, RZ, ~R5, P2 ;  /* 0x000000ffff087224 */ /* 0x000fe200010e0e05 */
[----:B------:R-:W-:-:S04]  /*5ca0*/  ISETP.NE.AND.EX P0, PT, RZ, UR9, PT, P0 ;  /* 0x00000009ff007c0c */ /* 0x000fc8000bf05300 */
[----:B------:R-:W-:Y:S02]  /*5cb0*/  SEL R5, R8, R5, !P1 ;  /* 0x0000000508057207 */ /* 0x000fe40004800000 */
[----:B------:R-:W-:Y:S02]  /*5cc0*/  SEL R4, R4, 0xffffffff, P0 ;  /* 0xffffffff04047807 */ /* 0x000fe40000000000 */
[----:B------:R-:W-:Y:S01]  /*5cd0*/  SEL R5, R5, 0xffffffff, P0 ;  /* 0xffffffff05057807 */ /* 0x000fe20000000000 */
[----:B------:R-:W-:Y:S06]  /*5ce0*/  RET.REL.NODEC R10 `(_ZN2at6native16triu_tril_kernelIblLb1ELi8ELb0EEEvNS_4cuda6detail10TensorInfoIT_T0_EENS4_IKS5_S6_EEllS6_) ;  /* 0xffffffa00ac47950 */ /* 0x000fec0003c3ffff */
.L_x_60:
[----:B------:R-:W-:-:S00]  /*5cf0*/  BRA `(.L_x_60) ;  /* 0xfffffffc00fc7947 */ /* 0x000fc0000383ffff */
[----:B------:R-:W-:-:S00]  /*5d00*/  NOP ;  /* 0x0000000000007918 */ /* 0x000fc00000000000 */
[----:B------:R-:W-:-:S00]  /*5d10*/  NOP ;  /* 0x0000000000007918 */ /* 0x000fc00000000000 */
[----:B------:R-:W-:-:S00]  /*5d20*/  NOP ;  /* 0x0000000000007918 */ /* 0x000fc00000000000 */
[----:B------:R-:W-:-:S00]  /*5d30*/  NOP ;  /* 0x0000000000007918 */ /* 0x000fc00000000000 */
[----:B------:R-:W-:-:S00]  /*5d40*/  NOP ;  /* 0x0000000000007918 */ /* 0x000fc00000000000 */
[----:B------:R-:W-:-:S00]  /*5d50*/  NOP ;  /* 0x0000000000007918 */ /* 0x000fc00000000000 */
[----:B------:R-:W-:-:S00]  /*5d60*/  NOP ;  /* 0x0000000000007918 */ /* 0x000fc00000000000 */
[----:B------:R-:W-:-:S00]  /*5d70*/  NOP ;  /* 0x0000000000007918 */ /* 0x000fc00000000000 */
.L_x_6291:


//--------------------- .text._ZN2at6native16triu_tril_kernelIblLb1ELi8ELb1EEEvNS_4cuda6detail10TensorInfoIT_T0_EENS4_IKS5_S6_EEllS6_ --------------------------
	.section	.text._ZN2at6native16triu_tril_kernelIblLb1ELi8ELb1EEEvNS_4cuda6detail10TensorInfoIT_T0_EENS4_IKS5_S6_EEllS6_,"ax",@progbits
	.align	128
        .global         _ZN2at6native16triu_tril_kernelIblLb1ELi8ELb1EEEvNS_4cuda6detail10TensorInfoIT_T0_EENS4_IKS5_S6_EEllS6_
        .type           _ZN2at6native16triu_tril_kernelIblLb1ELi8ELb1EEEvNS_4cuda6detail10TensorInfoIT_T0_EENS4_IKS5_S6_EEllS6_,@function
        .size           _ZN2at6native16triu_tril_kernelIblLb1ELi8ELb1EEEvNS_4cuda6detail10TensorInfoIT_T0_EENS4_IKS5_S6_EEllS6_,(.L_x_6293 - _ZN2at6native16triu_tril_kernelIblLb1ELi8ELb1EEEvNS_4cuda6detail10TensorInfoIT_T0_EENS4_IKS5_S6_EEllS6_)
        .other          _ZN2at6native16triu_tril_kernelIblLb1ELi8ELb1EEEvNS_4cuda6detail10TensorInfoIT_T0_EENS4_IKS5_S6_EEllS6_,@"STO_CUDA_ENTRY STV_DEFAULT"
_ZN2at6native16triu_tril_kernelIblLb1ELi8ELb1EEEvNS_4cuda6detail10TensorInfoIT_T0_EENS4_IKS5_S6_EEllS6_:
.text._ZN2at6native16triu_tril_kernelIblLb1ELi8ELb1EEEvNS_4cuda6detail10TensorInfoIT_T0_EENS4_IKS5_S6_EEllS6_:
        /* <DEDUP_REMOVED lines=18> */
[----:B------:R-:W-:Y:S01]  /*0120*/  HFMA2 R21, -RZ, RZ, 0, 0 ;  /* 0x00000000ff157431 */ /* 0x000fe200000001ff */
[----:B0-----:R-:W0:Y:S01]  /*0130*/  I2F.U32.RP R0, UR4 ;  /* 0x0000000400007d06 */ /* 0x001e220008209000 */
[----:B------:R-:W-:-:S07]  /*0140*/  ISETP.NE.U32.AND P2, PT, RZ, UR4, PT ;  /* 0x00000004ff007c0c */ /* 0x000fce000bf45070 */
[----:B0-----:R-:W0:Y:S02]  /*0150*/  MUFU.RCP R0, R0 ;  /* 0x0000000000007308 */ /* 0x001e240000001000 */
[----:B0-----:R-:W-:Y:S01]  /*0160*/  IADD3 R2, PT, PT, R0, 0xffffffe, RZ ;  /* 0x0ffffffe00027810 */ /* 0x001fe20007ffe0ff */
[----:B------:R-:W-:-:S05]  /*0170*/  IMAD.MOV.U32 R0, RZ, RZ, RZ ;  /* 0x000000ffff007224 */ /* 0x000fca00078e00ff */
        /* <DEDUP_REMOVED lines=17> */
.L_x_62:
[----:B------:R-:W0:Y:S01]  /*0290*/  LDCU.64 UR4, c[0x0][0x6d0] ;  /* 0x0000da00ff0477ac */ /* 0x000e220008000a00 */
[----:B------:R-:W-:Y:S01]  /*02a0*/  IMAD.MOV.U32 R6, RZ, RZ, R10 ;  /* 0x000000ffff067224 */ /* 0x000fe200078e000a */
[----:B------:R-:W-:Y:S01]  /*02b0*/  MOV R4, 0x300 ;  /* 0x0000030000047802 */ /* 0x000fe20000000f00 */
[----:B------:R-:W-:Y:S02]  /*02c0*/  IMAD.MOV.U32 R23, RZ, RZ, R11 ;  /* 0x000000ffff177224 */ /* 0x000fe400078e000b */
[----:B0-----:R-:W-:Y:S01]  /*02d0*/  IMAD.U32 R8, RZ, RZ, UR4 ;  /* 0x00000004ff087e24 */ /* 0x001fe2000f8e00ff */
[----:B------:R-:W-:-:S07]  /*02e0*/  MOV R7, UR5 ;  /* 0x0000000500077c02 */ /* 0x000fce0008000f00 */
[----:B------:R-:W-:Y:S05]  /*02f0*/  CALL.REL.NOINC `($__internal_2_$__cuda_sm20_div_s64) ;  /* 0x0000004000007944 */ /* 0x000fea0003c00000 */
[----:B------:R-:W0:Y:S01]  /*0300*/  LDCU.64 UR4, c[0x0][0x6d0] ;  /* 0x0000da00ff0477ac */ /* 0x000e220008000a00 */
[----:B------:R-:W-:-:S05]  /*0310*/  IADD3 R5, P0, PT, RZ, -R20, RZ ;  /* 0x80000014ff057210 */ /* 0x000fca0007f1e0ff */
[----:B------:R-:W-:-:S04]  /*0320*/  IMAD.X R0, RZ, RZ, ~R21, P0 ;  /* 0x000000ffff007224 */ /* 0x000fc800000e0e15 */
[----:B0-----:R-:W-:Y:S02]  /*0330*/  IMAD R0, R0, UR4, RZ ;  /* 0x0000000400007c24 */ /* 0x001fe4000f8e02ff */
[----:B------:R-:W-:-:S04]  /*0340*/  IMAD.WIDE.U32 R2, R5, UR4, R10 ;  /* 0x0000000405027c25 */ /* 0x000fc8000f8e000a */
[----:B------:R-:W-:-:S05]  /*0350*/  IMAD R5, R5, UR5, R0 ;  /* 0x0000000505057c24 */ /* 0x000fca000f8e0200 */
[----:B------:R-:W-:-:S07]  /*0360*/  IADD3 R0, PT, PT, R3, R5, RZ ;  /* 0x0000000503007210 */ /* 0x000fce0007ffe0ff */
.L_x_63:
[----:B------:R-:W-:Y:S05]  /*0370*/  BSYNC.RECONVERGENT B0 ;  /* 0x0000000000007941 */ /* 0x000fea0003800200 */
.L_x_61:
[----:B------:R-:W0:Y:S01]  /*0380*/  LDC R5, c[0x0][0x6b8] ;  /* 0x0001ae00ff057b82 */ /* 0x000e220000000800 */
[----:B------:R-:W-:Y:S01]  /*0390*/  BSSY.RECONVERGENT B0, `(.L_x_64) ;  /* 0x0000022000007945 */ /* 0x000fe20003800200 */
[----:B0-----:R-:W-:-:S06]  /*03a0*/  IMAD.SHL.U32 R5, R5, 0x8, RZ ;  /* 0x0000000805057824 */ /* 0x001fcc00078e00ff */
[----:B------:R-:W0:Y:S02]  /*03b0*/  LDC.64 R8, c[0x0][R5+0x518] ;  /* 0x0001460005087b82 */ /* 0x000e240000000a00 */
[----:B0-----:R-:W-:-:S04]  /*03c0*/  LOP3.LUT R7, R21, R9, RZ, 0xfc, !PT ;  /* 0x0000000915077212 */ /* 0x001fc800078efcff */
[----:B------:R-:W-:-:S13]  /*03d0*/  ISETP.NE.AND.EX P0, PT, R7, RZ, PT, !PT ;  /* 0x000000ff0700720c */ /* 0x000fda0003f053f0 */
[----:B------:R-:W-:Y:S05]  /*03e0*/  @P0 BRA `(.L_x_65) ;  /* 0x0000000000500947 */ /* 0x000fea0003800000 */
[----:B------:R-:W0:Y:S01]  /*03f0*/  I2F.U32.RP R3, R8 ;  /* 0x0000000800037306 */ /* 0x000e220000209000 */
[----:B------:R-:W-:Y:S02]  /*0400*/  IADD3 R13, PT, PT, RZ, -R8, RZ ;  /* 0x80000008ff0d7210 */ /* 0x000fe40007ffe0ff */
[----:B------:R-:W-:-:S05]  /*0410*/  ISETP.NE.U32.AND P1, PT, R8, RZ, PT ;  /* 0x000000ff0800720c */ /* 0x000fca0003f25070 */
        /* <DEDUP_REMOVED lines=8> */
[----:B------:R-:W-:Y:S02]  /*04a0*/  IMAD R13, R8, R11, R20 ;  /* 0x0000000b080d7224 */ /* 0x000fe400078e0214 */
[----:B------:R-:W-:-:S03]  /*04b0*/  HFMA2 R11, -RZ, RZ, 0, 0 ;  /* 0x00000000ff0b7431 */ /* 0x000fc600000001ff */
[----:B------:R-:W-:-:S13]  /*04c0*/  ISETP.GE.U32.AND P0, PT, R13, R8, PT ;  /* 0x000000080d00720c */ /* 0x000fda0003f06070 */
[----:B------:R-:W-:-:S04]  /*04d0*/  @P0 IADD3 R13, PT, PT, -R8, R13, RZ ;  /* 0x0000000d080d0210 */ /* 0x000fc80007ffe1ff */
[----:B------:R-:W-:-:S13]  /*04e0*/  ISETP.GE.U32.AND P0, PT, R13, R8, PT ;  /* 0x000000080d00720c */ /* 0x000fda0003f06070 */
[----:B------:R-:W-:Y:S01]  /*04f0*/  @P0 IMAD.IADD R13, R13, 0x1, -R8 ;  /* 0x000000010d0d0824 */ /* 0x000fe200078e0a08 */
[----:B------:R-:W-:-:S05]  /*0500*/  @!P1 LOP3.LUT R13, RZ, R8, RZ, 0x33, !PT ;  /* 0x00000008ff0d9212 */ /* 0x000fca00078e33ff */
[----:B------:R-:W-:Y:S01]  /*0510*/  IMAD.MOV.U32 R10, RZ, RZ, R13 ;  /* 0x000000ffff0a7224 */ /* 0x000fe200078e000d */
[----:B------:R-:W-:Y:S06]  /*0520*/  BRA `(.L_x_66) ;  /* 0x0000000000207947 */ /* 0x000fec0003800000 */
.L_x_65:
[----:B------:R-:W-:Y:S01]  /*0530*/  IMAD.MOV.U32 R6, RZ, RZ, R20 ;  /* 0x000000ffff067224 */ /* 0x000fe200078e0014 */
[----:B------:R-:W-:Y:S01]  /*0540*/  MOV R4, R8 ;  /* 0x0000000800047202 */ /* 0x000fe20000000f00 */
[----:B------:R-:W-:Y:S01]  /*0550*/  IMAD.MOV.U32 R23, RZ, RZ, R21 ;  /* 0x000000ffff177224 */ /* 0x000fe200078e0015 */
[----:B------:R-:W-:Y:S01]  /*0560*/  MOV R22, 0x590 ;  /* 0x0000059000167802 */ /* 0x000fe20000000f00 */
[----:B------:R-:W-:-:S07]  /*0570*/  IMAD.MOV.U32 R3, RZ, RZ, R9 ;  /* 0x000000ffff037224 */ /* 0x000fce00078e0009 */
[----:B------:R-:W-:Y:S05]  /*0580*/  CALL.REL.NOINC `($__internal_3_$__cuda_sm20_rem_s64) ;  /* 0x0000004000ac7944 */ /* 0x000fea0003c00000 */
[----:B------:R-:W-:Y:S01]  /*0590*/  IMAD.MOV.U32 R10, RZ, RZ, R6 ;  /* 0x000000ffff0a7224 */ /* 0x000fe200078e0006 */
[----:B------:R-:W-:-:S07]  /*05a0*/  MOV R11, R3 ;  /* 0x00000003000b7202 */ /* 0x000fce0000000f00 */
.L_x_66:
[----:B------:R-:W-:Y:S05]  /*05b0*/  BSYNC.RECONVERGENT B0 ;  /* 0x0000000000007941 */ /* 0x000fea0003800200 */
.L_x_64:
[----:B------:R-:W0:Y:S01]  /*05c0*/  LDCU.64 UR4, c[0x0][0x6c0] ;  /* 0x0000d800ff0477ac */ /* 0x000e220008000a00 */
[----:B------:R-:W-:-:S04]  /*05d0*/  IADD3 R3, P1, PT, R2, -R10, RZ ;  /* 0x8000000a02037210 */ /* 0x000fc80007f3e0ff */
[----:B0-----:R-:W-:Y:S01]  /*05e0*/  ISETP.GE.U32.AND P0, PT, R3, UR4, PT ;  /* 0x0000000403007c0c */ /* 0x001fe2000bf06070 */
[----:B------:R-:W-:-:S05]  /*05f0*/  IMAD.X R3, R0, 0x1, ~R11, P1 ;  /* 0x0000000100037824 */ /* 0x000fca00008e0e0b */
[----:B------:R-:W-:-:S13]  /*0600*/  ISETP.GE.AND.EX P0, PT, R3, UR5, PT, P0 ;  /* 0x0000000503007c0c */ /* 0x000fda000bf06300 */
[----:B------:R-:W-:Y:S05]  /*0610*/  @P0 EXIT ;  /* 0x000000000000094d */ /* 0x000fea0003800000 */
[----:B------:R0:W1:Y:S01]  /*0620*/  LDC.64 R12, c[0x0][R5+0x448] ;  /* 0x00011200050c7b82 */ /* 0x0000620000000a00 */
[----:B------:R-:W-:Y:S01]  /*0630*/  ISETP.NE.AND.EX P0, PT, R7, RZ, PT, !PT ;  /* 0x000000ff0700720c */ /* 0x000fe20003f053f0 */
[----:B------:R-:W-:-:S12]  /*0640*/  BSSY.RECONVERGENT B0, `(.L_x_67) ;  /* 0x000001d000007945 */ /* 0x000fd80003800200 */
[----:B0-----:R-:W-:Y:S05]  /*0650*/  @P0 BRA `(.L_x_68) ;  /* 0x0000000000500947 */ /* 0x001fea0003800000 */
[----:B------:R-:W0:Y:S01]  /*0660*/  I2F.U32.RP R3, R8 ;  /* 0x0000000800037306 */ /* 0x000e220000209000 */
[----:B------:R-:W-:Y:S01]  /*0670*/  IADD3 R9, PT, PT, RZ, -R8, RZ ;  /* 0x80000008ff097210 */ /* 0x000fe20007ffe0ff */
[----:B------:R-:W-:Y:S01]  /*0680*/  HFMA2 R23, -RZ, RZ, 0, 0 ;  /* 0x00000000ff177431 */ /* 0x000fe200000001ff */
[----:B------:R-:W-:-:S05]  /*0690*/  ISETP.NE.U32.AND P2, PT, R8, RZ, PT ;  /* 0x000000ff0800720c */ /* 0x000fca0003f45070 */
[----:B0-----:R-:W0:Y:S02]  /*06a0*/  MUFU.RCP R3, R3 ;  /* 0x0000000300037308 */ /* 0x001e240000001000 */
[----:B0-----:R-:W-:-:S06]  /*06b0*/  VIADD R6, R3, 0xffffffe ;  /* 0x0ffffffe03067836 */ /* 0x001fcc0000000000 */
[----:B------:R0:W2:Y:S02]  /*06c0*/  F2I.FTZ.U32.TRUNC.NTZ R7, R6 ;  /* 0x0000000600077305 */ /* 0x0000a4000021f000 */
[----:B0-----:R-:W-:Y:S02]  /*06d0*/  IMAD.MOV.U32 R6, RZ, RZ, RZ ;  /* 0x000000ffff067224 */ /* 0x001fe400078e00ff */
[----:B--2---:R-:W-:-:S04]  /*06e0*/  IMAD R9, R9, R7, RZ ;  /* 0x0000000709097224 */ /* 0x004fc800078e02ff */
[----:B------:R-:W-:-:S06]  /*06f0*/  IMAD.HI.U32 R9, R7, R9, R6 ;  /* 0x0000000907097227 */ /* 0x000fcc00078e0006 */
[----:B------:R-:W-:-:S04]  /*0700*/  IMAD.HI.U32 R6, R9, R20, RZ ;  /* 0x0000001409067227 */ /* 0x000fc800078e00ff */
[----:B------:R-:W-:-:S04]  /*0710*/  IMAD.MOV R7, RZ, RZ, -R6 ;  /* 0x000000ffff077224 */ /* 0x000fc800078e0a06 */
[----:B------:R-:W-:-:S05]  /*0720*/  IMAD R7, R8, R7, R20 ;  /* 0x0000000708077224 */ /* 0x000fca00078e0214 */
[----:B------:R-:W-:-:S13]  /*0730*/  ISETP.GE.U32.AND P0, PT, R7, R8, PT ;  /* 0x000000080700720c */ /* 0x000fda0003f06070 */
[----:B------:R-:W-:Y:S01]  /*0740*/  @P0 IADD3 R7, PT, PT, -R8, R7, RZ ;  /* 0x0000000708070210 */ /* 0x000fe20007ffe1ff */
[----:B------:R-:W-:-:S03]  /*0750*/  @P0 VIADD R6, R6, 0x1 ;  /* 0x0000000106060836 */ /* 0x000fc60000000000 */
[----:B------:R-:W-:-:S13]  /*0760*/  ISETP.GE.U32.AND P1, PT, R7, R8, PT ;  /* 0x000000080700720c */ /* 0x000fda0003f26070 */
[----:B------:R-:W-:Y:S01]  /*0770*/  @P1 VIADD R6, R6, 0x1 ;  /* 0x0000000106061836 */ /* 0x000fe20000000000 */
[----:B------:R-:W-:Y:S01]  /*0780*/  @!P2 LOP3.LUT R6, RZ, R8, RZ, 0x33, !PT ;  /* 0x00000008ff06a212 */ /* 0x000fe200078e33ff */
[----:B------:R-:W-:Y:S06]  /*0790*/  BRA `(.L_x_69) ;  /* 0x00000000001c7947 */ /* 0x000fec0003800000 */
.L_x_68:
[----:B------:R-:W-:Y:S01]  /*07a0*/  IMAD.MOV.U32 R6, RZ, RZ, R20 ;  /* 0x000000ffff067224 */ /* 0x000fe200078e0014 */
[----:B------:R-:W-:Y:S01]  /*07b0*/  MOV R7, R9 ;  /* 0x0000000900077202 */ /* 0x000fe20000000f00 */
[----:B------:R-:W-:Y:S01]  /*07c0*/  IMAD.MOV.U32 R23, RZ, RZ, R21 ;  /* 0x000000ffff177224 */ /* 0x000fe200078e0015 */
[----:B------:R-:W-:-:S07]  /*07d0*/  MOV R4, 0x7f0 ;  /* 0x000007f000047802 */ /* 0x000fce0000000f00 */
[----:B-1----:R-:W-:Y:S05]  /*07e0*/  CALL.REL.NOINC `($__internal_2_$__cuda_sm20_div_s64) ;  /* 0x0000003800c47944 */ /* 0x002fea0003c00000 */
[----:B------:R-:W-:Y:S02]  /*07f0*/  IMAD.MOV.U32 R6, RZ, RZ, R20 ;  /* 0x000000ffff067224 */ /* 0x000fe400078e0014 */
[----:B------:R-:W-:-:S07]  /*0800*/  IMAD.MOV.U32 R23, RZ, RZ, R21 ;  /* 0x000000ffff177224 */ /* 0x000fce00078e0015 */
.L_x_69:
[----:B------:R-:W-:Y:S05]  /*0810*/  BSYNC.RECONVERGENT B0 ;  /* 0x0000000000007941 */ /* 0x000fea0003800200 */
.L_x_67:
[----:B------:R-:W0:Y:S01]  /*0820*/  LDC.64 R8, c[0x0][R5+0x440] ;  /* 0x0001100005087b82 */ /* 0x000e220000000a00 */
[----:B------:R-:W2:Y:S01]  /*0830*/  LDCU UR6, c[0x0][0x6b8] ;  /* 0x0000d700ff0677ac */ /* 0x000ea20008000800 */
[----:B-1----:R-:W-:-:S04]  /*0840*/  IMAD R3, R13, R2, RZ ;  /* 0x000000020d037224 */ /* 0x002fc800078e02ff */
[C---:B------:R-:W-:Y:S02]  /*0850*/  IMAD R3, R12.reuse, R0, R3 ;  /* 0x000000000c037224 */ /* 0x040fe400078e0203 */
[----:B------:R-:W-:-:S05]  /*0860*/  IMAD.WIDE.U32 R12, R12, R2, RZ ;  /* 0x000000020c0c7225 */ /* 0x000fca00078e00ff */
[----:B------:R-:W-:Y:S01]  /*0870*/  IADD3 R13, PT, PT, R13, R3, RZ ;  /* 0x000000030d0d7210 */ /* 0x000fe20007ffe0ff */
[----:B--2---:R-:W-:Y:S01]  /*0880*/  UISETP.GE.AND UP0, UPT, UR6, 0x3, UPT ;  /* 0x000000030600788c */ /* 0x004fe2000bf06270 */
[-C--:B0-----:R-:W-:Y:S02]  /*0890*/  IMAD R7, R9, R10.reuse, RZ ;  /* 0x0000000a09077224 */ /* 0x081fe400078e02ff */
[----:B------:R-:W-:-:S04]  /*08a0*/  IMAD.WIDE.U32 R14, R8, R10, R12 ;  /* 0x0000000a080e7225 */ /* 0x000fc800078e000c */
[----:B------:R-:W-:-:S04]  /*08b0*/  IMAD R7, R8, R11, R7 ;  /* 0x0000000b08077224 */ /* 0x000fc800078e0207 */
[----:B------:R-:W-:Y:S01]  /*08c0*/  IMAD.IADD R15, R15, 0x1, R7 ;  /* 0x000000010f0f7824 */ /* 0x000fe200078e0207 */
        /* <DEDUP_REMOVED lines=12> */
.L_x_96:
        /* <DEDUP_REMOVED lines=10> */
[----:B0-----:R-:W-:Y:S02]  /*0a30*/  VIADD R8, R3, 0xffffffe ;  /* 0x0ffffffe03087836 */ /* 0x001fe40000000000 */
[----:B------:R-:W-:-:S04]  /*0a40*/  IMAD.MOV.U32 R3, RZ, RZ, RZ ;  /* 0x000000ffff037224 */ /* 0x000fc800078e00ff */
        /* <DEDUP_REMOVED lines=14> */
[----:B------:R-:W-:Y:S01]  /*0b30*/  IMAD R6, R7, UR8, R6 ;  /* 0x0000000807067c24 */ /* 0x000fe2000f8e0206 */
[----:B------:R-:W-:Y:S06]  /*0b40*/  BRA `(.L_x_74) ;  /* 0x0000000000407947 */ /* 0x000fec0003800000 */
.L_x_73:
[----:B------:R-:W-:Y:S01]  /*0b50*/  MOV R13, UR9 ;  /* 0x00000009000d7c02 */ /* 0x000fe20008000f00 */
[----:B------:R-:W-:Y:S01]  /*0b60*/  IMAD.U32 R9, RZ, RZ, UR9 ;  /* 0x00000009ff097e24 */ /* 0x000fe2000f8e00ff */
[----:B------:R-:W-:Y:S01]  /*0b70*/  MOV R8, UR8 ;  /* 0x0000000800087c02 */ /* 0x000fe20008000f00 */
[----:B------:R-:W-:Y:S01]  /*0b80*/  IMAD.U32 R12, RZ, RZ, UR8 ;  /* 0x00000008ff0c7e24 */ /* 0x000fe2000f8e00ff */
[----:B------:R-:W-:Y:S01]  /*0b90*/  MOV R4, 0xbc0 ;  /* 0x00000bc000047802 */ /* 0x000fe20000000f00 */
[----:B------:R-:W-:-:S07]  /*0ba0*/  IMAD.MOV.U32 R7, RZ, RZ, R13 ;  /* 0x000000ffff077224 */ /* 0x000fce00078e000d */
[----:B------:R-:W-:Y:S05]  /*0bb0*/  CALL.REL.NOINC `($__internal_2_$__cuda_sm20_div_s64) ;  /* 0x0000003400d07944 */ /* 0x000fea0003c00000 */
[----:B------:R-:W-:Y:S01]  /*0bc0*/  IADD3 R4, P0, PT, RZ, -R20, RZ ;  /* 0x80000014ff047210 */ /* 0x000fe20007f1e0ff */
[----:B------:R-:W-:Y:S01]  /*0bd0*/  IMAD.MOV.U32 R16, RZ, RZ, R20 ;  /* 0x000000ffff107224 */ /* 0x000fe200078e0014 */
[----:B------:R-:W-:Y:S02]  /*0be0*/  MOV R7, R23 ;  /* 0x0000001700077202 */ /* 0x000fe40000000f00 */
[----:B------:R-:W-:Y:S01]  /*0bf0*/  MOV R17, R21 ;  /* 0x0000001500117202 */ /* 0x000fe20000000f00 */
[----:B------:R-:W-:Y:S02]  /*0c00*/  IMAD.X R3, RZ, RZ, ~R21, P0 ;  /* 0x000000ffff037224 */ /* 0x000fe400000e0e15 */
[----:B------:R-:W-:-:S04]  /*0c10*/  IMAD.WIDE.U32 R6, R4, UR8, R6 ;  /* 0x0000000804067c25 */ /* 0x000fc8000f8e0006 */
[----:B------:R-:W-:-:S04]  /*0c20*/  IMAD R3, R3, UR8, RZ ;  /* 0x0000000803037c24 */ /* 0x000fc8000f8e02ff */
[----:B------:R-:W-:-:S04]  /*0c30*/  IMAD R3, R4, UR9, R3 ;  /* 0x0000000904037c24 */ /* 0x000fc8000f8e0203 */
[----:B------:R-:W-:-:S07]  /*0c40*/  IMAD.IADD R3, R7, 0x1, R3 ;  /* 0x0000000107037824 */ /* 0x000fce00078e0203 */
.L_x_74:
[----:B------:R-:W-:Y:S05]  /*0c50*/  BSYNC.RECONVERGENT B0 ;  /* 0x0000000000007941 */ /* 0x000fea0003800200 */
.L_x_72:
[----:B------:R-:W0:Y:S01]  /*0c60*/  LDCU.64 UR14, c[0x0][UR11+0x390] ;  /* 0x000072000b0e77ac */ /* 0x000e220008000a00 */
[----:B------:R-:W-:Y:S01]  /*0c70*/  BSSY.RECONVERGENT B0, `(.L_x_75) ;  /* 0x0000033000007945 */ /* 0x000fe20003800200 */
[----:B------:R-:W1:Y:S01]  /*0c80*/  LDCU.64 UR8, c[0x0][UR7+0x380] ;  /* 0x00007000070877ac */ /* 0x000e620008000a00 */
[----:B0-----:R-:W-:-:S04]  /*0c90*/  LOP3.LUT R7, R17, UR15, RZ, 0xfc, !PT ;  /* 0x0000000f11077c12 */ /* 0x001fc8000f8efcff */
[----:B------:R-:W-:Y:S01]  /*0ca0*/  ISETP.NE.U32.AND P0, PT, R7, RZ, PT ;  /* 0x000000ff0700720c */ /* 0x000fe20003f05070 */
[C---:B-1----:R-:W-:Y:S02]  /*0cb0*/  IMAD R4, R6.reuse, UR9, RZ ;  /* 0x0000000906047c24 */ /* 0x042fe4000f8e02ff */
[----:B------:R-:W-:-:S04]  /*0cc0*/  IMAD.WIDE.U32 R14, R6, UR8, R14 ;  /* 0x00000008060e7c25 */ /* 0x000fc8000f8e000e */
[----:B------:R-:W-:-:S04]  /*0cd0*/  IMAD R3, R3, UR8, R4 ;  /* 0x0000000803037c24 */ /* 0x000fc8000f8e0204 */
[----:B------:R-:W-:Y:S02]  /*0ce0*/  IMAD.IADD R13, R15, 0x1, R3 ;  /* 0x000000010f0d7824 */ /* 0x000fe400078e0203 */
        /* <DEDUP_REMOVED lines=23> */
[----:B------:R-:W-:Y:S01]  /*0e60*/  MOV R16, R7 ;  /* 0x0000000700107202 */ /* 0x000fe20000000f00 */
[----:B------:R-:W-:Y:S06]  /*0e70*/  BRA `(.L_x_77) ;  /* 0x0000000000487947 */ /* 0x000fec0003800000 */
.L_x_76:
[----:B------:R-:W-:Y:S01]  /*0e80*/  MOV R6, UR14 ;  /* 0x0000000e00067c02 */ /* 0x000fe20008000f00 */
[----:B------:R-:W-:Y:S01]  /*0e90*/  IMAD.U32 R9, RZ, RZ, UR15 ;  /* 0x0000000fff097e24 */ /* 0x000fe2000f8e00ff */
[----:B------:R-:W-:Y:S01]  /*0ea0*/  MOV R8, UR14 ;  /* 0x0000000e00087c02 */ /* 0x000fe20008000f00 */
[----:B------:R-:W-:Y:S01]  /*0eb0*/  IMAD.U32 R7, RZ, RZ, UR15 ;  /* 0x0000000fff077e24 */ /* 0x000fe2000f8e00ff */
[----:B------:R-:W-:Y:S01]  /*0ec0*/  MOV R6, R16 ;  /* 0x0000001000067202 */ /* 0x000fe20000000f00 */
[----:B------:R-:W-:Y:S01]  /*0ed0*/  IMAD.MOV.U32 R23, RZ, RZ, R17 ;  /* 0x000000ffff177224 */ /* 0x000fe200078e0011 */
[----:B------:R-:W-:-:S07]  /*0ee0*/  MOV R4, 0xf00 ;  /* 0x00000f0000047802 */ /* 0x000fce0000000f00 */
[----:B------:R-:W-:Y:S05]  /*0ef0*/  CALL.REL.NOINC `($__internal_2_$__cuda_sm20_div_s64) ;  /* 0x0000003400007944 */ /* 0x000fea0003c00000 */
[-C--:B------:R-:W-:Y:S01]  /*0f00*/  IADD3 R4, P0, PT, RZ, -R20.reuse, RZ ;  /* 0x80000014ff047210 */ /* 0x080fe20007f1e0ff */
[----:B------:R-:W-:Y:S01]  /*0f10*/  IMAD.MOV.U32 R6, RZ, RZ, R16 ;  /* 0x000000ffff067224 */ /* 0x000fe200078e0010 */
[----:B------:R-:W-:Y:S01]  /*0f20*/  MOV R7, R17 ;  /* 0x0000001100077202 */ /* 0x000fe20000000f00 */
[----:B------:R-:W-:Y:S01]  /*0f30*/  IMAD.MOV.U32 R17, RZ, RZ, R21 ;  /* 0x000000ffff117224 */ /* 0x000fe200078e0015 */
[----:B------:R-:W-:Y:S02]  /*0f40*/  IADD3.X R3, PT, PT, RZ, ~R21, RZ, P0, !PT ;  /* 0x80000015ff037210 */ /* 0x000fe400007fe4ff */
[----:B------:R-:W-:Y:S01]  /*0f50*/  MOV R16, R20 ;  /* 0x0000001400107202 */ /* 0x000fe20000000f00 */
[----:B------:R-:W-:-:S04]  /*0f60*/  IMAD.WIDE.U32 R6, R4, UR14, R6 ;  /* 0x0000000e04067c25 */ /* 0x000fc8000f8e0006 */
[----:B------:R-:W-:-:S04]  /*0f70*/  IMAD R3, R3, UR14, RZ ;  /* 0x0000000e03037c24 */ /* 0x000fc8000f8e02ff */
[----:B------:R-:W-:-:S04]  /*0f80*/  IMAD R3, R4, UR15, R3 ;  /* 0x0000000f04037c24 */ /* 0x000fc8000f8e0203 */
[----:B------:R-:W-:-:S07]  /*0f90*/  IMAD.IADD R3, R7, 0x1, R3 ;  /* 0x0000000107037824 */ /* 0x000fce00078e0203 */
.L_x_77:
[----:B------:R-:W-:Y:S05]  /*0fa0*/  BSYNC.RECONVERGENT B0 ;  /* 0x0000000000007941 */ /* 0x000fea0003800200 */
.L_x_75:
[----:B------:R-:W0:Y:S01]  /*0fb0*/  LDCU.64 UR14, c[0x0][UR11+0x388] ;  /* 0x000071000b0e77ac */ /* 0x000e220008000a00 */
[----:B------:R-:W-:Y:S01]  /*0fc0*/  MOV R12, R14 ;  /* 0x0000000e000c7202 */ /* 0x000fe20000000f00 */
        /* <DEDUP_REMOVED lines=10> */
[----:B------:R-:W-:Y:S01]  /*1070*/  IMAD R9, RZ, RZ, -UR14 ;  /* 0x8000000eff097e24 */ /* 0x000fe2000f8e02ff */
[----:B------:R-:W-:Y:S01]  /*1080*/  ISETP.NE.U32.AND P2, PT, RZ, UR14, PT ;  /* 0x0000000eff007c0c */ /* 0x000fe2000bf45070 */
[----:B------:R-:W-:-:S05]  /*1090*/  HFMA2 R17, -RZ, RZ, 0, 0 ;  /* 0x00000000ff117431 */ /* 0x000fca00000001ff */
[----:B0-----:R-:W0:Y:S02]  /*10a0*/  MUFU.RCP R3, R3 ;  /* 0x0000000300037308 */ /* 0x001e240000001000 */
[----:B0-----:R-:W-:Y:S02]  /*10b0*/  IADD3 R6, PT, PT, R3, 0xffffffe, RZ ;  /* 0x0ffffffe03067810 */ /* 0x001fe40007ffe0ff */
[----:B------:R-:W-:-:S04]  /*10c0*/  MOV R3, RZ ;  /* 0x000000ff00037202 */ /* 0x000fc80000000f00 */
        /* <DEDUP_REMOVED lines=14> */
[----:B------:R-:W-:Y:S02]  /*11b0*/  IMAD R6, R9, UR14, R16 ;  /* 0x0000000e09067c24 */ /* 0x000fe4000f8e0210 */
[----:B------:R-:W-:Y:S01]  /*11c0*/  IMAD.MOV.U32 R16, RZ, RZ, R7 ;  /* 0x000000ffff107224 */ /* 0x000fe200078e0007 */
[----:B------:R-:W-:Y:S06]  /*11d0*/  BRA `(.L_x_80) ;  /* 0x0000000000487947 */ /* 0x000fec0003800000 */
.L_x_79:
[----:B------:R-:W-:Y:S01]  /*11e0*/  IMAD.U32 R6, RZ, RZ, UR14 ;  /* 0x0000000eff067e24 */ /* 0x000fe2000f8e00ff */
[----:B------:R-:W-:Y:S01]  /*11f0*/  MOV R9, UR15 ;  /* 0x0000000f00097c02 */ /* 0x000fe20008000f00 */
[----:B------:R-:W-:Y:S01]  /*1200*/  IMAD.U32 R8, RZ, RZ, UR14 ;  /* 0x0000000eff087e24 */ /* 0x000fe2000f8e00ff */
[----:B------:R-:W-:Y:S01]  /*1210*/  MOV R7, UR15 ;  /* 0x0000000f00077c02 */ /* 0x000fe20008000f00 */
[----:B------:R-:W-:Y:S01]  /*1220*/  IMAD.MOV.U32 R6, RZ, RZ, R16 ;  /* 0x000000ffff067224 */ /* 0x000fe200078e0010 */
[----:B------:R-:W-:Y:S02]  /*1230*/  MOV R23, R17 ;  /* 0x0000001100177202 */ /* 0x000fe40000000f00 */
[----:B------:R-:W-:-:S07]  /*1240*/  MOV R4, 0x1260 ;  /* 0x0000126000047802 */ /* 0x000fce0000000f00 */
[----:B------:R-:W-:Y:S05]  /*1250*/  CALL.REL.NOINC `($__internal_2_$__cuda_sm20_div_s64) ;  /* 0x0000003000287944 */ /* 0x000fea0003c00000 */
[----:B------:R-:W-:Y:S01]  /*1260*/  IADD3 R4, P0, PT, RZ, -R20, RZ ;  /* 0x80000014ff047210 */ /* 0x000fe20007f1e0ff */
[----:B------:R-:W-:Y:S01]  /*1270*/  IMAD.MOV.U32 R7, RZ, RZ, R17 ;  /* 0x000000ffff077224 */ /* 0x000fe200078e0011 */
[----:B------:R-:W-:Y:S01]  /*1280*/  MOV R6, R16 ;  /* 0x0000001000067202 */ /* 0x000fe20000000f00 */
[----:B------:R-:W-:Y:S01]  /*1290*/  IMAD.MOV.U32 R16, RZ, RZ, R20 ;  /* 0x000000ffff107224 */ /* 0x000fe200078e0014 */
[----:B------:R-:W-:Y:S01]  /*12a0*/  MOV R17, R21 ;  /* 0x0000001500117202 */ /* 0x000fe20000000f00 */
[----:B------:R-:W-:Y:S02]  /*12b0*/  IMAD.X R3, RZ, RZ, ~R21, P0 ;  /* 0x000000ffff037224 */ /* 0x000fe400000e0e15 */
[----:B------:R-:W-:-:S04]  /*12c0*/  IMAD.WIDE.U32 R6, R4, UR14, R6 ;  /* 0x0000000e04067c25 */ /* 0x000fc8000f8e0006 */
[----:B------:R-:W-:-:S04]  /*12d0*/  IMAD R3, R3, UR14, RZ ;  /* 0x0000000e03037c24 */ /* 0x000fc8000f8e02ff */
[----:B------:R-:W-:-:S05]  /*12e0*/  IMAD R3, R4, UR15, R3 ;  /* 0x0000000f04037c24 */ /* 0x000fca000f8e0203 */
[----:B------:R-:W-:-:S07]  /*12f0*/  IADD3 R3, PT, PT, R7, R3, RZ ;  /* 0x0000000307037210 */ /* 0x000fce0007ffe0ff */
.L_x_80:
[----:B------:R-:W-:Y:S05]  /*1300*/  BSYNC.RECONVERGENT B0 ;  /* 0x0000000000007941 */ /* 0x000fea0003800200 */
.L_x_78:
[----:B------:R-:W0:Y:S01]  /*1310*/  LDCU.64 UR14, c[0x0][UR11+0x380] ;  /* 0x000070000b0e77ac */ /* 0x000e220008000a00 */
[----:B------:R-:W-:Y:S01]  /*1320*/  IMAD.MOV.U32 R12, RZ, RZ, R14 ;  /* 0x000000ffff0c7224 */ /* 0x000fe200078e000e */
[----:B------:R-:W-:Y:S01]  /*1330*/  BSSY.RECONVERGENT B0, `(.L_x_81) ;  /* 0x0000033000007945 */ /* 0x000fe20003800200 */
[----:B------:R-:W1:Y:S01]  /*1340*/  LDCU.64 UR8, c[0x0][UR7+0x370] ;  /* 0x00006e00070877ac */ /* 0x000e620008000a00 */
[----:B0-----:R-:W-:-:S04]  /*1350*/  LOP3.LUT R7, R17, UR15, RZ, 0xfc, !PT ;  /* 0x0000000f11077c12 */ /* 0x001fc8000f8efcff */
[----:B------:R-:W-:Y:S01]  /*1360*/  ISETP.NE.U32.AND P0, PT, R7, RZ, PT ;  /* 0x000000ff0700720c */ /* 0x000fe20003f05070 */
[C---:B-1----:R-:W-:Y:S02]  /*1370*/  IMAD R4, R6.reuse, UR9, RZ ;  /* 0x0000000906047c24 */ /* 0x042fe4000f8e02ff */
[----:B------:R-:W-:-:S04]  /*1380*/  IMAD.WIDE.U32 R14, R6, UR8, R12 ;  /* 0x00000008060e7c25 */ /* 0x000fc8000f8e000c */
[----:B------:R-:W-:-:S05]  /*1390*/  IMAD R3, R3, UR8, R4 ;  /* 0x0000000803037c24 */ /* 0x000fca000f8e0204 */
[----:B------:R-:W-:Y:S01]  /*13a0*/  IADD3 R13, PT, PT, R15, R3, RZ ;  /* 0x000000030f0d7210 */ /* 0x000fe20007ffe0ff */
[----:B------:R-:W-:Y:S06]  /*13b0*/  @P0 BRA `(.L_x_82) ;  /* 0x0000000000600947 */ /* 0x000fec0003800000 */
        /* <DEDUP_REMOVED lines=21> */
[----:B------:R-:W-:Y:S01]  /*1510*/  IMAD R6, R9, UR14, R16 ;  /* 0x0000000e09067c24 */ /* 0x000fe2000f8e0210 */
[----:B------:R-:W-:Y:S01]  /*1520*/  MOV R16, R7 ;  /* 0x0000000700107202 */ /* 0x000fe20000000f00 */
[----:B------:R-:W-:Y:S06]  /*1530*/  BRA `(.L_x_83) ;  /* 0x0000000000487947 */ /* 0x000fec0003800000 */
.L_x_82:
        /* <DEDUP_REMOVED lines=18> */
.L_x_83:
[----:B------:R-:W-:Y:S05]  /*1660*/  BSYNC.RECONVERGENT B0 ;  /* 0x0000000000007941 */ /* 0x000fea0003800200 */
.L_x_81:
        /* <DEDUP_REMOVED lines=35> */
.L_x_85:
        /* <DEDUP_REMOVED lines=18> */
.L_x_86:
[----:B------:R-:W-:Y:S05]  /*19c0*/  BSYNC.RECONVERGENT B0 ;  /* 0x0000000000007941 */ /* 0x000fea0003800200 */
.L_x_84:
        /* <DEDUP_REMOVED lines=35> */
.L_x_88:
        /* <DEDUP_REMOVED lines=18> */
.L_x_89:
[----:B------:R-:W-:Y:S05]  /*1d20*/  BSYNC.RECONVERGENT B0 ;  /* 0x0000000000007941 */ /* 0x000fea0003800200 */
.L_x_87:
        /* <DEDUP_REMOVED lines=35> */
.L_x_91:
        /* <DEDUP_REMOVED lines=18> */
.L_x_92:
[----:B------:R-:W-:Y:S05]  /*2080*/  BSYNC.RECONVERGENT B0 ;  /* 0x0000000000007941 */ /* 0x000fea0003800200 */
.L_x_90:
        /* <DEDUP_REMOVED lines=33> */
[----:B------:R-:W-:Y:S06]  /*22a0*/  BRA `(.L_x_95) ;  /* 0x0000000000487947 */ /* 0x000fec0003800000 */
.L_x_94:
        /* <DEDUP_REMOVED lines=10> */
[----:B------:R-:W-:Y:S02]  /*2350*/  MOV R8, R16 ;  /* 0x0000001000087202 */ /* 0x000fe40000000f00 */
[----:B------:R-:W-:Y:S01]  /*2360*/  MOV R6, R20 ;  /* 0x0000001400067202 */ /* 0x000fe20000000f00 */
[----:B------:R-:W-:Y:S01]  /*2370*/  IMAD.X R3, RZ, RZ, ~R21, P0 ;  /* 0x000000ffff037224 */ /* 0x000fe200000e0e15 */
[----:B------:R-:W-:Y:S01]  /*2380*/  MOV R23, R21 ;  /* 0x0000001500177202 */ /* 0x000fe20000000f00 */
[----:B------:R-:W-:-:S04]  /*2390*/  IMAD.WIDE.U32 R8, R4, UR14, R8 ;  /* 0x0000000e04087c25 */ /* 0x000fc8000f8e0008 */
[----:B------:R-:W-:-:S04]  /*23a0*/  IMAD R3, R3, UR14, RZ ;  /* 0x0000000e03037c24 */ /* 0x000fc8000f8e02ff */
[----:B------:R-:W-:-:S04]  /*23b0*/  IMAD R3, R4, UR15, R3 ;  /* 0x0000000f04037c24 */ /* 0x000fc8000f8e0203 */
[----:B------:R-:W-:-:S07]  /*23c0*/  IMAD.IADD R3, R9, 0x1, R3 ;  /* 0x0000000109037824 */ /* 0x000fce00078e0203 */
.L_x_95:
[----:B------:R-:W-:Y:S05]  /*23d0*/  BSYNC.RECONVERGENT B0 ;  /* 0x0000000000007941 */ /* 0x000fea0003800200 */
.L_x_93:
[----:B------:R-:W0:Y:S01]  /*23e0*/  LDCU.64 UR8, c[0x0][UR7+0x348] ;  /* 0x00006900070877ac */ /* 0x000e220008000a00 */
[----:B------:R-:W-:Y:S01]  /*23f0*/  IMAD.MOV.U32 R14, RZ, RZ, R12 ;  /* 0x000000ffff0e7224 */ /* 0x000fe200078e000c */
[----:B------:R-:W-:Y:S02]  /*2400*/  UIADD3 UR12, UP0, UPT, UR12, -0x8, URZ ;  /* 0xfffffff80c0c7890 */ /* 0x000fe4000ff1e0ff */
[----:B------:R-:W-:Y:S02]  /*2410*/  UIADD3 UR5, UPT, UPT, UR5, -0x8, URZ ;  /* 0xfffffff805057890 */ /* 0x000fe4000fffe0ff */
[----:B------:R-:W-:Y:S02]  /*2420*/  UIADD3.X UR4, UPT, UPT, UR4, -0x1, URZ, UP0, !UPT ;  /* 0xffffffff04047890 */ /* 0x000fe400087fe4ff */
[----:B------:R-:W-:Y:S02]  /*2430*/  UISETP.NE.U32.AND UP0, UPT, UR12, URZ, UPT ;  /* 0x000000ff0c00728c */ /* 0x000fe4000bf05070 */
[----:B------:R-:W-:-:S02]  /*2440*/  UIADD3 UR11, UPT, UPT, UR11, -0x40, URZ ;  /* 0xffffffc00b0b7890 */ /* 0x000fc4000fffe0ff */
[----:B------:R-:W-:Y:S02]  /*2450*/  UISETP.NE.AND.EX UP0, UPT, UR4, URZ, UPT, UP0 ;  /* 0x000000ff0400728c */ /* 0x000fe4000bf05300 */
[----:B------:R-:W-:Y:S01]  /*2460*/  UIADD3 UR7, UPT, UPT, UR7, -0x40, URZ ;  /* 0xffffffc007077890 */ /* 0x000fe2000fffe0ff */
[C---:B0-----:R-:W-:Y:S02]  /*2470*/  IMAD R4, R8.reuse, UR9, RZ ;  /* 0x0000000908047c24 */ /* 0x041fe4000f8e02ff */
[----:B------:R-:W-:-:S04]  /*2480*/  IMAD.WIDE.U32 R14, R8, UR8, R14 ;  /* 0x00000008080e7c25 */ /* 0x000fc8000f8e000e */
[----:B------:R-:W-:-:S05]  /*2490*/  IMAD R3, R3, UR8, R4 ;  /* 0x0000000803037c24 */ /* 0x000fca000f8e0204 */
[----:B------:R-:W-:Y:S01]  /*24a0*/  IADD3 R15, PT, PT, R15, R3, RZ ;  /* 0x000000030f0f7210 */ /* 0x000fe20007ffe0ff */
[----:B------:R-:W-:Y:S06]  /*24b0*/  BRA.U UP0, `(.L_x_96) ;  /* 0xffffffe500347547 */ /* 0x000fec000b83ffff */
.L_x_71:
        /* <DEDUP_REMOVED lines=15> */
[----:B------:R-:W-:Y:S01]  /*25b0*/  IADD3 R7, PT, PT, RZ, -UR8, RZ ;  /* 0x80000008ff077c10 */ /* 0x000fe2000fffe0ff */
[----:B------:R-:W-:Y:S01]  /*25c0*/  HFMA2 R13, -RZ, RZ, 0, 0 ;  /* 0x00000000ff0d7431 */ /* 0x000fe200000001ff */
        /* <DEDUP_REMOVED lines=20> */
.L_x_99:
        /* <DEDUP_REMOVED lines=9> */
[-C--:B------:R-:W-:Y:S01]  /*27a0*/  MOV R13, R21.reuse ;  /* 0x00000015000d7202 */ /* 0x080fe20000000f00 */
[----:B------:R-:W-:Y:S01]  /*27b0*/  IMAD.MOV.U32 R12, RZ, RZ, R20 ;  /* 0x000000ffff0c7224 */ /* 0x000fe200078e0014 */
[----:B------:R-:W-:Y:S01]  /*27c0*/  IADD3.X R3, PT, PT, RZ, ~R21, RZ, P0, !PT ;  /* 0x80000015ff037210 */ /* 0x000fe200007fe4ff */
[----:B------:R-:W-:-:S04]  /*27d0*/  IMAD.WIDE.U32 R6, R4, UR8, R6 ;  /* 0x0000000804067c25 */ /* 0x000fc8000f8e0006 */
[----:B------:R-:W-:-:S04]  /*27e0*/  IMAD R3, R3, UR8, RZ ;  /* 0x0000000803037c24 */ /* 0x000fc8000f8e02ff */
[----:B------:R-:W-:-:S05]  /*27f0*/  IMAD R3, R4, UR9, R3 ;  /* 0x0000000904037c24 */ /* 0x000fca000f8e0203 */
[----:B------:R-:W-:-:S07]  /*2800*/  IADD3 R3, PT, PT, R7, R3, RZ ;  /* 0x0000000307037210 */ /* 0x000fce0007ffe0ff */
.L_x_100:
[----:B------:R-:W-:Y:S05]  /*2810*/  BSYNC.RECONVERGENT B0 ;  /* 0x0000000000007941 */ /* 0x000fea0003800200 */
.L_x_98:
[----:B------:R-:W-:Y:S01]  /*2820*/  USHF.L.U32 UR7, UR5, 0x3, URZ ;  /* 0x0000000305077899 */ /* 0x000fe200080006ff */
[----:B------:R-:W-:Y:S01]  /*2830*/  BSSY.RECONVERGENT B0, `(.L_x_101) ;  /* 0x0000033000007945 */ /* 0x000fe20003800200 */
[----:B------:R-:W0:Y:S10]  /*2840*/  LDCU.64 UR12, c[0x0][UR4+0x380] ;  /* 0x00007000040c77ac */ /* 0x000e340008000a00 */
        /* <DEDUP_REMOVED lines=11> */
[----:B------:R-:W-:-:S05]  /*2900*/  IMAD.MOV.U32 R27, RZ, RZ, RZ ;  /* 0x000000ffff1b7224 */ /* 0x000fca00078e00ff */
        /* <DEDUP_REMOVED lines=18> */
[----:B------:R-:W-:Y:S06]  /*2a30*/  BRA `(.L_x_103) ;  /* 0x0000000000487947 */ /* 0x000fec0003800000 */
.L_x_102:
        /* <DEDUP_REMOVED lines=18> */
.L_x_103:
[----:B------:R-:W-:Y:S05]  /*2b60*/  BSYNC.RECONVERGENT B0 ;  /* 0x0000000000007941 */ /* 0x000fea0003800200 */
.L_x_101:
        /* <DEDUP_REMOVED lines=34> */
.L_x_105:
        /* <DEDUP_REMOVED lines=18> */
.L_x_106:
[----:B------:R-:W-:Y:S05]  /*2eb0*/  BSYNC.RECONVERGENT B0 ;  /* 0x0000000000007941 */ /* 0x000fea0003800200 */
.L_x_104:
        /* <DEDUP_REMOVED lines=13> */
[----:B------:R-:W-:Y:S02]  /*2f90*/  ISETP.NE.U32.AND P2, PT, RZ, UR8, PT ;  /* 0x00000008ff007c0c */ /* 0x000fe4000bf45070 */
[----:B------:R-:W-:-:S04]  /*2fa0*/  MOV R23, RZ ;  /* 0x000000ff00177202 */ /* 0x000fc80000000f00 */
[----:B0-----:R-:W0:Y:S02]  /*2fb0*/  MUFU.RCP R3, R3 ;  /* 0x0000000300037308 */ /* 0x001e240000001000 */
[----:B0-----:R-:W-:Y:S01]  /*2fc0*/  IADD3 R6, PT, PT, R3, 0xffffffe, RZ ;  /* 0x0ffffffe03067810 */ /* 0x001fe20007ffe0ff */
[----:B------:R-:W-:-:S05]  /*2fd0*/  IMAD.MOV.U32 R3, RZ, RZ, RZ ;  /* 0x000000ffff037224 */ /* 0x000fca00078e00ff */
        /* <DEDUP_REMOVED lines=16> */
.L_x_108:
        /* <DEDUP_REMOVED lines=18> */
.L_x_109:
[----:B------:R-:W-:Y:S05]  /*3200*/  BSYNC.RECONVERGENT B0 ;  /* 0x0000000000007941 */ /* 0x000fea0003800200 */
.L_x_107:
[----:B------:R-:W0:Y:S01]  /*3210*/  LDCU.64 UR8, c[0x0][UR7+0x438] ;  /* 0x00008700070877ac */ /* 0x000e220008000a00 */
[----:B------:R-:W-:Y:S01]  /*3220*/  MOV R14, R12 ;  /* 0x0000000c000e7202 */ /* 0x000fe20000000f00 */
[----:B------:R-:W-:Y:S01]  /*3230*/  UIADD3 UR5, UPT, UPT, UR5, -0x4, URZ ;  /* 0xfffffffc05057890 */ /* 0x000fe2000fffe0ff */
[----:B0-----:R-:W-:-:S03]  /*3240*/  IMAD R4, R8, UR9, RZ ;  /* 0x0000000908047c24 */ /* 0x001fc6000f8e02ff */
[----:B------:R-:W-:-:S04]  /*3250*/  IMAD.WIDE.U32 R14, R8, UR8, R14 ;  /* 0x00000008080e7c25 */ /* 0x000fc8000f8e000e */
[----:B------:R-:W-:-:S04]  /*3260*/  IMAD R3, R3, UR8, R4 ;  /* 0x0000000803037c24 */ /* 0x000fc8000f8e0204 */
[----:B------:R-:W-:-:S07]  /*3270*/  IMAD.IADD R15, R15, 0x1, R3 ;  /* 0x000000010f0f7824 */ /* 0x000fce00078e0203 */
.L_x_97:
        /* <DEDUP_REMOVED lines=37> */
.L_x_112:
[----:B------:R-:W-:Y:S01]  /*34d0*/  IMAD.U32 R13, RZ, RZ, UR9 ;  /* 0x00000009ff0d7e24 */ /* 0x000fe2000f8e00ff */
[----:B------:R-:W-:Y:S01]  /*34e0*/  MOV R8, UR8 ;  /* 0x0000000800087c02 */ /* 0x000fe20008000f00 */
[----:B------:R-:W-:Y:S01]  /*34f0*/  IMAD.U32 R9, RZ, RZ, UR9 ;  /* 0x00000009ff097e24 */ /* 0x000fe2000f8e00ff */
[----:B------:R-:W-:Y:S02]  /*3500*/  MOV R12, UR8 ;  /* 0x00000008000c7c02 */ /* 0x000fe40008000f00 */
[----:B------:R-:W-:Y:S02]  /*3510*/  MOV R7, R13 ;  /* 0x0000000d00077202 */ /* 0x000fe40000000f00 */
[----:B------:R-:W-:-:S07]  /*3520*/  MOV R4, 0x3540 ;  /* 0x0000354000047802 */ /* 0x000fce0000000f00 */
[----:B------:R-:W-:Y:S05]  /*3530*/  CALL.REL.NOINC `($__internal_2_$__cuda_sm20_div_s64) ;  /* 0x0000000c00707944 */ /* 0x000fea0003c00000 */
[-C--:B------:R-:W-:Y:S01]  /*3540*/  IADD3 R4, P0, PT, RZ, -R20.reuse, RZ ;  /* 0x80000014ff047210 */ /* 0x080fe20007f1e0ff */
[--C-:B------:R-:W-:Y:S01]  /*3550*/  IMAD.MOV.U32 R13, RZ, RZ, R21.reuse ;  /* 0x000000ffff0d7224 */ /* 0x100fe200078e0015 */
[----:B------:R-:W-:Y:S02]  /*3560*/  MOV R7, R23 ;  /* 0x0000001700077202 */ /* 0x000fe40000000f00 */
[----:B------:R-:W-:Y:S01]  /*3570*/  MOV R12, R20 ;  /* 0x00000014000c7202 */ /* 0x000fe20000000f00 */
[----:B------:R-:W-:Y:S02]  /*3580*/  IMAD.X R3, RZ, RZ, ~R21, P0 ;  /* 0x000000ffff037224 */ /* 0x000fe400000e0e15 */
[----:B------:R-:W-:-:S04]  /*3590*/  IMAD.WIDE.U32 R6, R4, UR8, R6 ;  /* 0x0000000804067c25 */ /* 0x000fc8000f8e0006 */
[----:B------:R-:W-:-:S04]  /*35a0*/  IMAD R3, R3, UR8, RZ ;  /* 0x0000000803037c24 */ /* 0x000fc8000f8e02ff */
[----:B------:R-:W-:-:S04]  /*35b0*/  IMAD R3, R4, UR9, R3 ;  /* 0x0000000904037c24 */ /* 0x000fc8000f8e0203 */
[----:B------:R-:W-:-:S07]  /*35c0*/  IMAD.IADD R3, R7, 0x1, R3 ;  /* 0x0000000107037824 */ /* 0x000fce00078e0203 */
.L_x_113:
[----:B------:R-:W-:Y:S05]  /*35d0*/  BSYNC.RECONVERGENT B0 ;  /* 0x0000000000007941 */ /* 0x000fea0003800200 */
.L_x_111:
        /* <DEDUP_REMOVED lines=34> */
.L_x_115:
        /* <DEDUP_REMOVED lines=18> */
.L_x_116:
[----:B------:R-:W-:Y:S05]  /*3920*/  BSYNC.RECONVERGENT B0 ;  /* 0x0000000000007941 */ /* 0x000fea0003800200 */
.L_x_114:
[----:B------:R-:W0:Y:S01]  /*3930*/  LDCU.64 UR8, c[0x0][UR7+0x448] ;  /* 0x00008900070877ac */ /* 0x000e220008000a00 */
[----:B------:R-:W-:Y:S01]  /*3940*/  IMAD.MOV.U32 R16, RZ, RZ, R14 ;  /* 0x000000ffff107224 */ /* 0x000fe200078e000e */
[----:B------:R-:W-:Y:S01]  /*3950*/  UIADD3 UR5, UPT, UPT, UR5, -0x2, URZ ;  /* 0xfffffffe05057890 */ /* 0x000fe2000fffe0ff */
[C---:B0-----:R-:W-:Y:S02]  /*3960*/  IMAD R4, R8.reuse, UR9, RZ ;  /* 0x0000000908047c24 */ /* 0x041fe4000f8e02ff */
[----:B------:R-:W-:-:S04]  /*3970*/  IMAD.WIDE.U32 R14, R8, UR8, R16 ;  /* 0x00000008080e7c25 */ /* 0x000fc8000f8e0010 */
[----:B------:R-:W-:-:S05]  /*3980*/  IMAD R3, R3, UR8, R4 ;  /* 0x0000000803037c24 */ /* 0x000fca000f8e0204 */
[----:B------:R-:W-:-:S07]  /*3990*/  IADD3 R15, PT, PT, R15, R3, RZ ;  /* 0x000000030f0f7210 */ /* 0x000fce0007ffe0ff */
.L_x_110:
        /* <DEDUP_REMOVED lines=11> */
[----:B------:R-:W-:Y:S02]  /*3a50*/  IADD3 R7, PT, PT, RZ, -UR12, RZ ;  /* 0x8000000cff077c10 */ /* 0x000fe4000fffe0ff */
[----:B------:R-:W-:-:S05]  /*3a60*/  ISETP.NE.U32.AND P1, PT, RZ, UR12, PT ;  /* 0x0000000cff007c0c */ /* 0x000fca000bf25070 */
[----:B0-----:R-:W0:Y:S02]  /*3a70*/  MUFU.RCP R3, R3 ;  /* 0x0000000300037308 */ /* 0x001e240000001000 */
[----:B0-----:R-:W-:-:S06]  /*3a80*/  VIADD R8, R3, 0xffffffe ;  /* 0x0ffffffe03087836 */ /* 0x001fcc0000000000 */
[----:B------:R0:W1:Y:S02]  /*3a90*/  F2I.FTZ.U32.TRUNC.NTZ R9, R8 ;  /* 0x0000000800097305 */ /* 0x000064000021f000 */
[----:B0-----:R-:W-:Y:S02]  /*3aa0*/  IMAD.MOV.U32 R8, RZ, RZ, RZ ;  /* 0x000000ffff087224 */ /* 0x001fe400078e00ff */
[----:B-1----:R-:W-:-:S04]  /*3ab0*/  IMAD R7, R7, R9, RZ ;  /* 0x0000000907077224 */ /* 0x002fc800078e02ff */
[----:B------:R-:W-:-:S04]  /*3ac0*/  IMAD.HI.U32 R9, R9, R7, R8 ;  /* 0x0000000709097227 */ /* 0x000fc800078e0008 */
[----:B------:R-:W-:Y:S02]  /*3ad0*/  IMAD.MOV.U32 R7, RZ, RZ, RZ ;  /* 0x000000ffff077224 */ /* 0x000fe400078e00ff */
[----:B------:R-:W-:-:S05]  /*3ae0*/  IMAD.HI.U32 R9, R9, R6, RZ ;  /* 0x0000000609097227 */ /* 0x000fca00078e00ff */
[----:B------:R-:W-:-:S05]  /*3af0*/  IADD3 R9, PT, PT, -R9, RZ, RZ ;  /* 0x000000ff09097210 */ /* 0x000fca0007ffe1ff */
[----:B------:R-:W-:-:S05]  /*3b00*/  IMAD R6, R9, UR12, R6 ;  /* 0x0000000c09067c24 */ /* 0x000fca000f8e0206 */
[----:B------:R-:W-:-:S13]  /*3b10*/  ISETP.GE.U32.AND P0, PT, R6, UR12, PT ;  /* 0x0000000c06007c0c */ /* 0x000fda000bf06070 */
[----:B------:R-:W-:-:S05]  /*3b20*/  @P0 VIADD R6, R6, -UR12 ;  /* 0x8000000c06060c36 */ /* 0x000fca0008000000 */
[----:B------:R-:W-:-:S13]  /*3b30*/  ISETP.GE.U32.AND P0, PT, R6, UR12, PT ;  /* 0x0000000c06007c0c */ /* 0x000fda000bf06070 */
[----:B------:R-:W-:Y:S02]  /*3b40*/  @P0 IADD3 R6, PT, PT, R6, -UR12, RZ ;  /* 0x8000000c06060c10 */ /* 0x000fe4000fffe0ff */
[----:B------:R-:W-:Y:S01]  /*3b50*/  @!P1 LOP3.LUT R6, RZ, UR12, RZ, 0x33, !PT ;  /* 0x0000000cff069c12 */ /* 0x000fe2000f8e33ff */
[----:B------:R-:W-:Y:S06]  /*3b60*/  BRA `(.L_x_119) ;  /* 0x0000000000247947 */ /* 0x000fec0003800000 */
.L_x_118:
[----:B------:R-:W-:Y:S01]  /*3b70*/  MOV R8, UR12 ;  /* 0x0000000c00087c02 */ /* 0x000fe20008000f00 */
[----:B------:R-:W-:Y:S01]  /*3b80*/  IMAD.U32 R13, RZ, RZ, UR13 ;  /* 0x0000000dff0d7e24 */ /* 0x000fe2000f8e00ff */
[----:B------:R-:W-:Y:S01]  /*3b90*/  MOV R12, UR12 ;  /* 0x0000000c000c7c02 */ /* 0x000fe20008000f00 */
[----:B------:R-:W-:Y:S01]  /*3ba0*/  IMAD.U32 R9, RZ, RZ, UR13 ;  /* 0x0000000dff097e24 */ /* 0x000fe2000f8e00ff */
[----:B------:R-:W-:Y:S01]  /*3bb0*/  MOV R4, R8 ;  /* 0x0000000800047202 */ /* 0x000fe20000000f00 */
[----:B------:R-:W-:Y:S01]  /*3bc0*/  IMAD.MOV.U32 R3, RZ, RZ, R13 ;  /* 0x000000ffff037224 */ /* 0x000fe200078e000d */
[----:B------:R-:W-:-:S07]  /*3bd0*/  MOV R22, 0x3bf0 ;  /* 0x00003bf000167802 */ /* 0x000fce0000000f00 */
[----:B------:R-:W-:Y:S05]  /*3be0*/  CALL.REL.NOINC `($__internal_3_$__cuda_sm20_rem_s64) ;  /* 0x0000000c00147944 */ /* 0x000fea0003c00000 */
[----:B------:R-:W-:-:S07]  /*3bf0*/  MOV R7, R3 ;  /* 0x0000000300077202 */ /* 0x000fce0000000f00 */
.L_x_119:
[----:B------:R-:W-:Y:S05]  /*3c00*/  BSYNC.RECONVERGENT B0 ;  /* 0x0000000000007941 */ /* 0x000fea0003800200 */
.L_x_117:
[----:B------:R-:W0:Y:S02]  /*3c10*/  LDCU.64 UR8, c[0x0][UR8+0x450] ;  /* 0x00008a00080877ac */ /* 0x000e240008000a00 */
[C---:B0-----:R-:W-:Y:S02]  /*3c20*/  IMAD R3, R6.reuse, UR9, RZ ;  /* 0x0000000906037c24 */ /* 0x041fe4000f8e02ff */
[----:B------:R-:W-:-:S04]  /*3c30*/  IMAD.WIDE.U32 R14, R6, UR8, R14 ;  /* 0x00000008060e7c25 */ /* 0x000fc8000f8e000e */
[----:B------:R-:W-:-:S04]  /*3c40*/  IMAD R3, R7, UR8, R3 ;  /* 0x0000000807037c24 */ /* 0x000fc8000f8e0203 */
[----:B------:R-:W-:-:S07]  /*3c50*/  IMAD.IADD R15, R15, 0x1, R3 ;  /* 0x000000010f0f7824 */ /* 0x000fce00078e0203 */
.L_x_70:
[----:B------:R-:W0:Y:S02]  /*3c60*/  LDC.64 R6, c[0x0][R5+0x520] ;  /* 0x0001480005067b82 */ /* 0x000e240000000a00 */
[----:B0-----:R-:W-:-:S04]  /*3c70*/  ISETP.GE.U32.AND P0, PT, R2, R6, PT ;  /* 0x000000060200720c */ /* 0x001fc80003f06070 */
[----:B------:R-:W-:-:S13]  /*3c80*/  ISETP.GE.AND.EX P0, PT, R0, R7, PT, P0 ;  /* 0x000000070000720c */ /* 0x000fda0003f06300 */
[----:B------:R-:W-:Y:S05]  /*3c90*/  @P0 EXIT ;  /* 0x000000000000094d */ /* 0x000fea0003800000 */
[----:B------:R-:W0:Y:S01]  /*3ca0*/  LDCU.64 UR6, c[0x0][0x380] ;  /* 0x00007000ff0677ac */ /* 0x000e220008000a00 */
[----:B------:R-:W-:Y:S01]  /*3cb0*/  IADD3 R3, P1, PT, R2, 0x1, RZ ;  /* 0x0000000102037810 */ /* 0x000fe20007f3e0ff */
[----:B------:R-:W1:Y:S03]  /*3cc0*/  LDCU.64 UR4, c[0x0][0x358] ;  /* 0x00006b00ff0477ac */ /* 0x000e660008000a00 */
[----:B------:R-:W-:Y:S02]  /*3cd0*/  ISETP.GE.U32.AND P0, PT, R3, R6, PT ;  /* 0x000000060300720c */ /* 0x000fe40003f06070 */
[----:B------:R-:W-:-:S04]  /*3ce0*/  IADD3.X R9, PT, PT, RZ, R0, RZ, P1, !PT ;  /* 0x00000000ff097210 */ /* 0x000fc80000ffe4ff */
[----:B------:R-:W-:Y:S02]  /*3cf0*/  ISETP.GE.U32.AND.EX P0, PT, R9, R7, PT, P0 ;  /* 0x000000070900720c */ /* 0x000fe40003f06100 */
[----:B0-----:R-:W-:-:S04]  /*3d00*/  IADD3 R14, P1, PT, R14, UR6, RZ ;  /* 0x000000060e0e7c10 */ /* 0x001fc8000ff3e0ff */
[----:B------:R-:W-:-:S05]  /*3d10*/  IADD3.X R15, PT, PT, R15, UR7, RZ, P1, !PT ;  /* 0x000000070f0f7c10 */ /* 0x000fca0008ffe4ff */
[----:B-1----:R0:W-:Y:S02]  /*3d20*/  STG.E.U8 desc[UR4][R14.64], RZ ;  /* 0x000000ff0e007986 */ /* 0x0021e4000c101104 */
[----:B------:R-:W-:Y:S05]  /*3d30*/  @P0 EXIT ;  /* 0x000000000000094d */ /* 0x000fea0003800000 */
[----:B------:R-:W1:Y:S01]  /*3d40*/  LDCU.64 UR6, c[0x0][0x6c0] ;  /* 0x0000d800ff0677ac */ /* 0x000e620008000a00 */
[----:B------:R-:W-:-:S04]  /*3d50*/  IADD3 R3, P1, PT, -R10, R3, RZ ;  /* 0x000000030a037210 */ /* 0x000fc80007f3e1ff */
[----:B-1----:R-:W-:Y:S01]  /*3d60*/  ISETP.GE.U32.AND P0, PT, R3, UR6, PT ;  /* 0x0000000603007c0c */ /* 0x002fe2000bf06070 */
[----:B------:R-:W-:-:S05]  /*3d70*/  IMAD.X R3, R9, 0x1, ~R11, P1 ;  /* 0x0000000109037824 */ /* 0x000fca00008e0e0b */
[----:B------:R-:W-:Y:S02]  /*3d80*/  ISETP.GE.AND.EX P0, PT, R3, UR7, PT, P0 ;  /* 0x0000000703007c0c */ /* 0x000fe4000bf06300 */
[----:B------:R-:W-:-:S04]  /*3d90*/  IADD3 R3, P2, PT, R2, 0x2, RZ ;  /* 0x0000000202037810 */ /* 0x000fc80007f5e0ff */
[----:B------:R-:W-:Y:S02]  /*3da0*/  ISETP.GE.U32.AND P1, PT, R3, R6, PT ;  /* 0x000000060300720c */ /* 0x000fe40003f26070 */
[----:B------:R-:W-:-:S04]  /*3db0*/  IADD3.X R13, PT, PT, RZ, R0, RZ, P2, !PT ;  /* 0x00000000ff0d7210 */ /* 0x000fc800017fe4ff */
[----:B------:R-:W-:Y:S01]  /*3dc0*/  ISETP.GE.U32.AND.EX P1, PT, R13, R7, PT, P1 ;  /* 0x000000070d00720c */ /* 0x000fe20003f26110 */
[----:B------:R-:W1:Y:S02]  /*3dd0*/  @!P0 LDC.64 R8, c[0x0][R5+0x448] ;  /* 0x0001120005088b82 */ /* 0x000e640000000a00 */
[----:B-1----:R-:W-:-:S05]  /*3de0*/  @!P0 IADD3 R8, P2, PT, R8, R14, RZ ;  /* 0x0000000e08088210 */ /* 0x002fca0007f5e0ff */
[----:B------:R-:W-:-:S05]  /*3df0*/  @!P0 IMAD.X R9, R9, 0x1, R15, P2 ;  /* 0x0000000109098824 */ /* 0x000fca00010e060f */
[----:B------:R1:W-:Y:S01]  /*3e00*/  @!P0 STG.E.U8 desc[UR4][R8.64], RZ ;  /* 0x000000ff08008986 */ /* 0x0003e2000c101104 */
[----:B------:R-:W-:Y:S05]  /*3e10*/  @P1 EXIT ;  /* 0x000000000000194d */ /* 0x000fea0003800000 */
[----:B------:R-:W-:-:S04]  /*3e20*/  IADD3 R3, P1, PT, -R10, R3, RZ ;  /* 0x000000030a037210 */ /* 0x000fc80007f3e1ff */
[----:B------:R-:W-:Y:S02]  /*3e30*/  ISETP.GE.U32.AND P0, PT, R3, UR6, PT ;  /* 0x0000000603007c0c */ /* 0x000fe4000bf06070 */
[----:B------:R-:W-:-:S04]  /*3e40*/  IADD3.X R3, PT, PT, ~R11, R13, RZ, P1, !PT ;  /* 0x0000000d0b037210 */ /* 0x000fc80000ffe5ff */
[----:B------:R-:W-:Y:S02]  /*3e50*/  ISETP.GE.AND.EX P0, PT, R3, UR7, PT, P0 ;  /* 0x0000000703007c0c */ /* 0x000fe4000bf06300 */
[----:B------:R-:W-:-:S04]  /*3e60*/  IADD3 R3, P3, PT, R2, 0x3, RZ ;  /* 0x0000000302037810 */ /* 0x000fc80007f7e0ff */
[----:B------:R-:W-:Y:S01]  /*3e70*/  ISETP.GE.U32.AND P1, PT, R3, R6, PT ;  /* 0x000000060300720c */ /* 0x000fe20003f26070 */
[----:B------:R-:W-:-:S05]  /*3e80*/  IMAD.X R17, RZ, RZ, R0, P3 ;  /* 0x000000ffff117224 */ /* 0x000fca00018e0600 */
[----:B------:R-:W-:Y:S01]  /*3e90*/  ISETP.GE.U32.AND.EX P1, PT, R17, R7, PT, P1 ;  /* 0x000000071100720c */ /* 0x000fe20003f26110 */
[----:B------:R-:W1:Y:S02]  /*3ea0*/  @!P0 LDC.64 R12, c[0x0][R5+0x448] ;  /* 0x00011200050c8b82 */ /* 0x000e640000000a00 */
[----:B-1----:R-:W-:-:S04]  /*3eb0*/  @!P0 LEA R8, P2, R12, R14, 0x1 ;  /* 0x0000000e0c088211 */ /* 0x002fc800078408ff */
[----:B------:R-:W-:-:S05]  /*3ec0*/  @!P0 LEA.HI.X R9, R12, R15, R13, 0x1, P2 ;  /* 0x0000000f0c098211 */ /* 0x000fca00010f0c0d */
[----:B------:R1:W-:Y:S01]  /*3ed0*/  @!P0 STG.E.U8 desc[UR4][R8.64], RZ ;  /* 0x000000ff08008986 */ /* 0x0003e2000c101104 */
[----:B------:R-:W-:Y:S05]  /*3ee0*/  @P1 EXIT ;  /* 0x000000000000194d */ /* 0x000fea0003800000 */
[----:B------:R-:W-:Y:S02]  /*3ef0*/  IADD3 R3, P1, PT, -R10, R3, RZ ;  /* 0x000000030a037210 */ /* 0x000fe40007f3e1ff */
[----:B------:R-:W-:Y:S02]  /*3f00*/  IADD3 R13, P2, PT, R2, 0x4, RZ ;  /* 0x00000004020d7810 */ /* 0x000fe40007f5e0ff */
[----:B------:R-:W-:Y:S02]  /*3f10*/  ISETP.GE.U32.AND P0, PT, R3, UR6, PT ;  /* 0x0000000603007c0c */ /* 0x000fe4000bf06070 */
[----:B------:R-:W-:Y:S01]  /*3f20*/  IADD3.X R3, PT, PT, ~R11, R17, RZ, P1, !PT ;  /* 0x000000110b037210 */ /* 0x000fe20000ffe5ff */
[----:B------:R-:W-:Y:S01]  /*3f30*/  IMAD.X R17, RZ, RZ, R0, P2 ;  /* 0x000000ffff117224 */ /* 0x000fe200010e0600 */
[----:B------:R-:W-:Y:S02]  /*3f40*/  ISETP.GE.U32.AND P1, PT, R13, R6, PT ;  /* 0x000000060d00720c */ /* 0x000fe40003f26070 */
[----:B------:R-:W-:-:S02]  /*3f50*/  ISETP.GE.AND.EX P0, PT, R3, UR7, PT, P0 ;  /* 0x0000000703007c0c */ /* 0x000fc4000bf06300 */
[----:B------:R-:W-:-:S11]  /*3f60*/  ISETP.GE.U32.AND.EX P1, PT, R17, R7, PT, P1 ;  /* 0x000000071100720c */ /* 0x000fd60003f26110 */
[----:B-1----:R-:W1:Y:S02]  /*3f70*/  @!P0 LDC.64 R8, c[0x0][R5+0x448] ;  /* 0x0001120005088b82 */ /* 0x002e640000000a00 */
[----:B-1----:R-:W-:Y:S02]  /*3f80*/  @!P0 IMAD R3, R9, 0x3, RZ ;  /* 0x0000000309038824 */ /* 0x002fe400078e02ff */
[----:B------:R-:W-:-:S05]  /*3f90*/  @!P0 IMAD.WIDE.U32 R8, R8, 0x3, R14 ;  /* 0x0000000308088825 */ /* 0x000fca00078e000e */
[----:B------:R-:W-:-:S05]  /*3fa0*/  @!P0 IADD3 R9, PT, PT, R9, R3, RZ ;  /* 0x0000000309098210 */ /* 0x000fca0007ffe0ff */
[----:B------:R1:W-:Y:S01]  /*3fb0*/  @!P0 STG.E.U8 desc[UR4][R8.64], RZ ;  /* 0x000000ff08008986 */ /* 0x0003e2000c101104 */
[----:B------:R-:W-:Y:S05]  /*3fc0*/  @P1 EXIT ;  /* 0x000000000000194d */ /* 0x000fea0003800000 */
[----:B------:R-:W-:-:S04]  /*3fd0*/  IADD3 R3, P1, PT, -R10, R13, RZ ;  /* 0x0000000d0a037210 */ /* 0x000fc80007f3e1ff */
[----:B------:R-:W-:Y:S01]  /*3fe0*/  ISETP.GE.U32.AND P0, PT, R3, UR6, PT ;  /* 0x0000000603007c0c */ /* 0x000fe2000bf06070 */
[----:B------:R-:W-:-:S05]  /*3ff0*/  IMAD.X R3, R17, 0x1, ~R11, P1 ;  /* 0x0000000111037824 */ /* 0x000fca00008e0e0b */
[----:B------:R-:W-:Y:S02]  /*4000*/  ISETP.GE.AND.EX P0, PT, R3, UR7, PT, P0 ;  /* 0x0000000703007c0c */ /* 0x000fe4000bf06300 */
[----:B------:R-:W-:-:S04]  /*4010*/  IADD3 R3, P3, PT, R2, 0x5, RZ ;  /* 0x0000000502037810 */ /* 0x000fc80007f7e0ff */
[----:B------:R-:W-:Y:S02]  /*4020*/  ISETP.GE.U32.AND P1, PT, R3, R6, PT ;  /* 0x000000060300720c */ /* 0x000fe40003f26070 */
[----:B------:R-:W-:-:S04]  /*4030*/  IADD3.X R17, PT, PT, RZ, R0, RZ, P3, !PT ;  /* 0x00000000ff117210 */ /* 0x000fc80001ffe4ff */
        /* <DEDUP_REMOVED lines=8> */
[----:B------:R-:W-:Y:S01]  /*40c0*/  ISETP.GE.U32.AND P0, PT, R3, UR6, PT ;  /* 0x0000000603007c0c */ /* 0x000fe2000bf06070 */
[----:B------:R-:W-:Y:S01]  /*40d0*/  IMAD.X R3, R17, 0x1, ~R11, P1 ;  /* 0x0000000111037824 */ /* 0x000fe200008e0e0b */
[----:B------:R-:W-:Y:S02]  /*40e0*/  ISETP.GE.U32.AND P1, PT, R13, R6, PT ;  /* 0x000000060d00720c */ /* 0x000fe40003f26070 */
[----:B------:R-:W-:Y:S02]  /*40f0*/  IADD3.X R17, PT, PT, RZ, R0, RZ, P2, !PT ;  /* 0x00000000ff117210 */ /* 0x000fe400017fe4ff */
[----:B------:R-:W-:-:S02]  /*4100*/  ISETP.GE.AND.EX P0, PT, R3, UR7, PT, P0 ;  /* 0x0000000703007c0c */ /* 0x000fc4000bf06300 */
[----:B------:R-:W-:-:S11]  /*4110*/  ISETP.GE.U32.AND.EX P1, PT, R17, R7, PT, P1 ;  /* 0x000000071100720c */ /* 0x000fd60003f26110 */
[----:B-1----:R-:W1:Y:S02]  /*4120*/  @!P0 LDC.64 R8, c[0x0][R5+0x448] ;  /* 0x0001120005088b82 */ /* 0x002e640000000a00 */
[----:B-1----:R-:W-:Y:S02]  /*4130*/  @!P0 IMAD R3, R9, 0x5, RZ ;  /* 0x0000000509038824 */ /* 0x002fe400078e02ff */
[----:B------:R-:W-:-:S04]  /*4140*/  @!P0 IMAD.WIDE.U32 R8, R8, 0x5, R14 ;  /* 0x0000000508088825 */ /* 0x000fc800078e000e */
[----:B------:R-:W-:-:S05]  /*4150*/  @!P0 IMAD.IADD R9, R9, 0x1, R3 ;  /* 0x0000000109098824 */ /* 0x000fca00078e0203 */
[----:B------:R1:W-:Y:S01]  /*4160*/  @!P0 STG.E.U8 desc[UR4][R8.64], RZ ;  /* 0x000000ff08008986 */ /* 0x0003e2000c101104 */
[----:B------:R-:W-:Y:S05]  /*4170*/  @P1 EXIT ;  /* 0x000000000000194d */ /* 0x000fea0003800000 */
[----:B------:R-:W-:-:S04]  /*4180*/  IADD3 R3, P1, PT, -R10, R13, RZ ;  /* 0x0000000d0a037210 */ /* 0x000fc80007f3e1ff */
[----:B------:R-:W-:Y:S02]  /*4190*/  ISETP.GE.U32.AND P0, PT, R3, UR6, PT ;  /* 0x0000000603007c0c */ /* 0x000fe4000bf06070 */
[----:B------:R-:W-:Y:S02]  /*41a0*/  IADD3.X R3, PT, PT, ~R11, R17, RZ, P1, !PT ;  /* 0x000000110b037210 */ /* 0x000fe40000ffe5ff */
[----:B------:R-:W-:Y:S02]  /*41b0*/  IADD3 R13, P1, PT, R2, 0x7, RZ ;  /* 0x00000007020d7810 */ /* 0x000fe40007f3e0ff */
[----:B------:R-:W-:Y:S02]  /*41c0*/  ISETP.GE.AND.EX P0, PT, R3, UR7, PT, P0 ;  /* 0x0000000703007c0c */ /* 0x000fe4000bf06300 */
[----:B------:R-:W-:Y:S01]  /*41d0*/  ISETP.GE.U32.AND P2, PT, R13, R6, PT ;  /* 0x000000060d00720c */ /* 0x000fe20003f46070 */
[----:B------:R-:W-:Y:S01]  /*41e0*/  IMAD.X R17, RZ, RZ, R0, P1 ;  /* 0x000000ffff117224 */ /* 0x000fe200008e0600 */
[----:B------:R-:W-:-:S04]  /*41f0*/  IADD3 R0, P1, PT, -R10, R13, RZ ;  /* 0x0000000d0a007210 */ /* 0x000fc80007f3e1ff */
[----:B------:R-:W-:Y:S02]  /*4200*/  IADD3.X R10, PT, PT, ~R11, R17, RZ, P1, !PT ;  /* 0x000000110b0a7210 */ /* 0x000fe40000ffe5ff */
[----:B------:R-:W-:-:S03]  /*4210*/  ISETP.GE.U32.AND P1, PT, R0, UR6, PT ;  /* 0x0000000600007c0c */ /* 0x000fc6000bf26070 */
[----:B-1----:R-:W1:Y:S01]  /*4220*/  @!P0 LDC.64 R8, c[0x0][R5+0x448] ;  /* 0x0001120005088b82 */ /* 0x002e620000000a00 */
[----:B------:R-:W-:-:S04]  /*4230*/  ISETP.GE.AND.EX P1, PT, R10, UR7, PT, P1 ;  /* 0x000000070a007c0c */ /* 0x000fc8000bf26310 */
[----:B------:R-:W-:Y:S01]  /*4240*/  ISETP.GE.U32.OR.EX P1, PT, R17, R7, P1, P2 ;  /* 0x000000071100720c */ /* 0x000fe20000f26520 */
[----:B-1----:R-:W-:Y:S02]  /*4250*/  @!P0 IMAD R9, R9, 0x6, RZ ;  /* 0x0000000609098824 */ /* 0x002fe400078e02ff */
[----:B------:R-:W-:-:S04]  /*4260*/  @!P0 IMAD.WIDE.U32 R2, R8, 0x6, R14 ;  /* 0x0000000608028825 */ /* 0x000fc800078e000e */
[----:B------:R-:W-:-:S05]  /*4270*/  @!P0 IMAD.IADD R3, R3, 0x1, R9 ;  /* 0x0000000103038824 */ /* 0x000fca00078e0209 */
[----:B------:R1:W-:Y:S01]  /*4280*/  @!P0 STG.E.U8 desc[UR4][R2.64], RZ ;  /* 0x000000ff02008986 */ /* 0x0003e2000c101104 */
[----:B------:R-:W-:Y:S05]  /*4290*/  @P1 EXIT ;  /* 0x000000000000194d */ /* 0x000fea0003800000 */
[----:B-1----:R-:W0:Y:S02]  /*42a0*/  LDC.64 R2, c[0x0][R5+0x448] ;  /* 0x0001120005027b82 */ /* 0x002e240000000a00 */
[----:B0-----:R-:W-:-:S04]  /*42b0*/  IMAD.WIDE.U32 R14, R2, 0x7, R14 ;  /* 0x00000007020e7825 */ /* 0x001fc800078e000e */
[----:B------:R-:W-:-:S05]  /*42c0*/  IMAD R3, R3, 0x7, RZ ;  /* 0x0000000703037824 */ /* 0x000fca00078e02ff */
[----:B------:R-:W-:-:S05]  /*42d0*/  IADD3 R15, PT, PT, R15, R3, RZ ;  /* 0x000000030f0f7210 */ /* 0x000fca0007ffe0ff */
[----:B------:R-:W-:Y:S01]  /*42e0*/  STG.E.U8 desc[UR4][R14.64], RZ ;  /* 0x000000ff0e007986 */ /* 0x000fe2000c101104 */
[----:B------:R-:W-:Y:S05]  /*42f0*/  EXIT ;  /* 0x000000000000794d */ /* 0x000fea0003800000 */
        .weak           $__internal_2_$__cuda_sm20_div_s64
        .type           $__internal_2_$__cuda_sm20_div_s64,@function
        .size           $__internal_2_$__cuda_sm20_div_s64,($__internal_3_$__cuda_sm20_rem_s64 - $__internal_2_$__cuda_sm20_div_s64)
$__internal_2_$__cuda_sm20_div_s64:
        /* <DEDUP_REMOVED lines=26> */
[----:B------:R-:W-:-:S03]  /*44a0*/  IADD3 R22, P0, PT, RZ, -R28, RZ ;  /* 0x8000001cff167210 */ /* 0x000fc60007f1e0ff */
[----:B------:R-:W-:Y:S02]  /*44b0*/  IMAD R20, R9, R18, R20 ;  /* 0x0000001209147224 */ /* 0x000fe400078e0214 */
[----:B------:R-:W-:-:S03]  /*44c0*/  IMAD.HI.U32 R24, R25, R22, RZ ;  /* 0x0000001619187227 */ /* 0x000fc600078e00ff */
[----:B------:R-:W-:-:S05]  /*44d0*/  IADD3.X R20, PT, PT, RZ, ~R20, RZ, P0, !PT ;  /* 0x80000014ff147210 */ /* 0x000fca00007fe4ff */
[----:B------:R-:W-:Y:S01]  /*44e0*/  IMAD.WIDE.U32 R28, P0, R25, R20, R24 ;  /* 0x00000014191c7225 */ /* 0x000fe20007800018 */
[----:B------:R-:W-:-:S03]  /*44f0*/  IADD3 R25, P4, PT, RZ, -R6, RZ ;  /* 0x80000006ff197210 */ /* 0x000fc60007f9e0ff */
[----:B------:R-:W-:Y:S01]  /*4500*/  IMAD.HI.U32 R3, R9, R20, RZ ;  /* 0x0000001409037227 */ /* 0x000fe200078e00ff */
[----:B------:R-:W-:-:S03]  /*4510*/  SEL R25, R25, R6, !P3 ;  /* 0x0000000619197207 */ /* 0x000fc60005800000 */
[----:B------:R-:W-:Y:S01]  /*4520*/  IMAD.HI.U32 R21, P1, R9, R22, R28 ;  /* 0x0000001609157227 */ /* 0x000fe2000782001c */
[----:B------:R-:W-:-:S03]  /*4530*/  IADD3.X R3, PT, PT, R3, R9, RZ, P0, !PT ;  /* 0x0000000903037210 */ /* 0x000fc600007fe4ff */
[----:B------:R-:W-:Y:S02]  /*4540*/  IMAD R22, R9, R20, RZ ;  /* 0x0000001409167224 */ /* 0x000fe400078e02ff */
[----:B------:R-:W-:Y:S02]  /*4550*/  IMAD.X R20, RZ, RZ, ~R23, P4 ;  /* 0x000000ffff147224 */ /* 0x000fe400020e0e17 */
[----:B------:R-:W-:Y:S01]  /*4560*/  IMAD.MOV.U32 R29, RZ, RZ, RZ ;  /* 0x000000ffff1d7224 */ /* 0x000fe200078e00ff */
[----:B------:R-:W-:Y:S02]  /*4570*/  IADD3 R22, P2, PT, R22, R21, RZ ;  /* 0x0000001516167210 */ /* 0x000fe40007f5e0ff */
[----:B------:R-:W-:Y:S02]  /*4580*/  SEL R9, R20, R23, !P3 ;  /* 0x0000001714097207 */ /* 0x000fe40005800000 */
[----:B------:R-:W-:Y:S01]  /*4590*/  IADD3.X R20, PT, PT, RZ, RZ, R3, P2, P1 ;  /* 0x000000ffff147210 */ /* 0x000fe200017e2403 */
[----:B------:R-:W-:-:S04]  /*45a0*/  IMAD.HI.U32 R28, R22, R25, RZ ;  /* 0x00000019161c7227 */ /* 0x000fc800078e00ff */
[-C--:B------:R-:W-:Y:S02]  /*45b0*/  IMAD R3, R20, R9.reuse, RZ ;  /* 0x0000000914037224 */ /* 0x080fe400078e02ff */
[----:B------:R-:W-:-:S04]  /*45c0*/  IMAD.WIDE.U32 R28, R22, R9, R28 ;  /* 0x00000009161c7225 */ /* 0x000fc800078e001c */
        /* <DEDUP_REMOVED lines=12> */
[----:B------:R-:W-:Y:S02]  /*4690*/  ISETP.GE.U32.AND.EX P0, PT, R9, R19, PT, P0 ;  /* 0x000000130900720c */ /* 0x000fe40003f06100 */
[----:B------:R-:W-:Y:S01]  /*46a0*/  IADD3 R20, P2, PT, R3, 0x1, RZ ;  /* 0x0000000103147810 */ /* 0x000fe20007f5e0ff */
[----:B------:R-:W-:Y:S01]  /*46b0*/  IMAD.X R22, R9, 0x1, ~R19, P1 ;  /* 0x0000000109167824 */ /* 0x000fe200008e0e13 */
[----:B------:R-:W-:Y:S02]  /*46c0*/  SEL R25, R24, R25, P0 ;  /* 0x0000001918197207 */ /* 0x000fe40000000000 */
[----:B------:R-:W-:-:S02]  /*46d0*/  IADD3.X R24, PT, PT, RZ, R21, RZ, P2, !PT ;  /* 0x00000015ff187210 */ /* 0x000fc400017fe4ff */
[----:B------:R-:W-:Y:S02]  /*46e0*/  SEL R20, R20, R3, P0 ;  /* 0x0000000314147207 */ /* 0x000fe40000000000 */
[----:B------:R-:W-:Y:S02]  /*46f0*/  SEL R9, R22, R9, P0 ;  /* 0x0000000916097207 */ /* 0x000fe40000000000 */
[----:B------:R-:W-:Y:S02]  /*4700*/  ISETP.GE.U32.AND P1, PT, R25, R18, PT ;  /* 0x000000121900720c */ /* 0x000fe40003f26070 */
[----:B------:R-:W-:Y:S02]  /*4710*/  SEL R24, R24, R21, P0 ;  /* 0x0000001518187207 */ /* 0x000fe40000000000 */
[----:B------:R-:W-:Y:S02]  /*4720*/  IADD3 R3, P2, PT, R20, 0x1, RZ ;  /* 0x0000000114037810 */ /* 0x000fe40007f5e0ff */
[----:B------:R-:W-:-:S02]  /*4730*/  ISETP.GE.U32.AND.EX P0, PT, R9, R19, PT, P1 ;  /* 0x000000130900720c */ /* 0x000fc40003f06110 */
[----:B------:R-:W-:Y:S01]  /*4740*/  LOP3.LUT R18, R7, R23, RZ, 0x3c, !PT ;  /* 0x0000001707127212 */ /* 0x000fe200078e3cff */
[----:B------:R-:W-:Y:S01]  /*4750*/  IMAD.X R9, RZ, RZ, R24, P2 ;  /* 0x000000ffff097224 */ /* 0x000fe200010e0618 */
[----:B------:R-:W-:Y:S02]  /*4760*/  SEL R3, R3, R20, P0 ;  /* 0x0000001403037207 */ /* 0x000fe40000000000 */
[----:B------:R-:W-:Y:S02]  /*4770*/  ISETP.GE.AND P1, PT, R18, RZ, PT ;  /* 0x000000ff1200720c */ /* 0x000fe40003f26270 */
[----:B------:R-:W-:Y:S02]  /*4780*/  SEL R9, R9, R24, P0 ;  /* 0x0000001809097207 */ /* 0x000fe40000000000 */
[----:B------:R-:W-:Y:S02]  /*4790*/  IADD3 R20, P2, PT, RZ, -R3, RZ ;  /* 0x80000003ff147210 */ /* 0x000fe40007f5e0ff */
[----:B------:R-:W-:-:S02]  /*47a0*/  ISETP.NE.U32.AND P0, PT, R8, RZ, PT ;  /* 0x000000ff0800720c */ /* 0x000fc40003f05070 */
[-C--:B------:R-:W-:Y:S02]  /*47b0*/  IADD3.X R8, PT, PT, RZ, ~R9.reuse, RZ, P2, !PT ;  /* 0x80000009ff087210 */ /* 0x080fe400017fe4ff */
[----:B------:R-:W-:Y:S02]  /*47c0*/  ISETP.NE.AND.EX P0, PT, R7, RZ, PT, P0 ;  /* 0x000000ff0700720c */ /* 0x000fe40003f05300 */
[----:B------:R-:W-:Y:S01]  /*47d0*/  SEL R8, R8, R9, !P1 ;  /* 0x0000000908087207 */ /* 0x000fe20004800000 */
[----:B------:R-:W-:Y:S01]  /*47e0*/  HFMA2 R9, -RZ, RZ, 0, 0 ;  /* 0x00000000ff097431 */ /* 0x000fe200000001ff */
[----:B------:R-:W-:Y:S02]  /*47f0*/  SEL R20, R20, R3, !P1 ;  /* 0x0000000314147207 */ /* 0x000fe40004800000 */
[----:B------:R-:W-:Y:S01]  /*4800*/  SEL R21, R8, 0xffffffff, P0 ;  /* 0xffffffff08157807 */ /* 0x000fe20000000000 */
[----:B------:R-:W-:Y:S01]  /*4810*/  IMAD.MOV.U32 R8, RZ, RZ, R4 ;  /* 0x000000ffff087224 */ /* 0x000fe200078e0004 */
[----:B------:R-:W-:-:S03]  /*4820*/  SEL R20, R20, 0xffffffff, P0 ;  /* 0xffffffff14147807 */ /* 0x000fc60000000000 */
[----:B------:R-:W-:Y:S05]  /*4830*/  RET.REL.NODEC R8 `(_ZN2at6native16triu_tril_kernelIblLb1ELi8ELb1EEEvNS_4cuda6detail10TensorInfoIT_T0_EENS4_IKS5_S6_EEllS6_) ;  /* 0xffffffb408f07950 */ /* 0x000fea0003c3ffff */
        .weak           $__internal_3_$__cuda_sm20_rem_s64
        .type           $__internal_3_$__cuda_sm20_rem_s64,@function
        .size           $__internal_3_$__cuda_sm20_rem_s64,(.L_x_6293 - $__internal_3_$__cuda_sm20_rem_s64)
$__internal_3_$__cuda_sm20_rem_s64:
[----:B------:R-:W-:Y:S02]  /*4840*/  IADD3 R13, P1, PT, RZ, -R4, RZ ;  /* 0x80000004ff0d7210 */ /* 0x000fe40007f3e0ff */
[----:B------:R-:W-:-:S03]  /*4850*/  ISETP.GE.AND P0, PT, R3, RZ, PT ;  /* 0x000000ff0300720c */ /* 0x000fc60003f06270 */
        /* <DEDUP_REMOVED lines=8> */
[----:B------:R-:W-:Y:S01]  /*48e0*/  IMAD R19, R16, R13, R19 ;  /* 0x0000000d10137224 */ /* 0x000fe200078e0213 */
[----:B------:R-:W-:-:S03]  /*48f0*/  IADD3 R25, P0, PT, RZ, -R18, RZ ;  /* 0x80000012ff197210 */ /* 0x000fc60007f1e0ff */
[----:B------:R-:W-:Y:S02]  /*4900*/  IMAD R19, R17, R12, R19 ;  /* 0x0000000c11137224 */ /* 0x000fe400078e0213 */
[----:B------:R-:W-:-:S04]  /*4910*/  IMAD.HI.U32 R18, R16, R25, RZ ;  /* 0x0000001910127227 */ /* 0x000fc800078e00ff */
[----:B------:R-:W-:Y:S01]  /*4920*/  IMAD.X R27, RZ, RZ, ~R19, P0 ;  /* 0x000000ffff1b7224 */ /* 0x000fe200000e0e13 */
[----:B------:R-:W-:-:S03]  /*4930*/  MOV R19, R16 ;  /* 0x0000001000137202 */ /* 0x000fc60000000f00 */
[-C--:B------:R-:W-:Y:S02]  /*4940*/  IMAD R29, R17, R27.reuse, RZ ;  /* 0x0000001b111d7224 */ /* 0x080fe400078e02ff */
[----:B------:R-:W-:-:S04]  /*4950*/  IMAD.WIDE.U32 R18, P0, R16, R27, R18 ;  /* 0x0000001b10127225 */ /* 0x000fc80007800012 */
[----:B------:R-:W-:-:S04]  /*4960*/  IMAD.HI.U32 R18, P1, R17, R25, R18 ;  /* 0x0000001911127227 */ /* 0x000fc80007820012 */
[----:B------:R-:W-:Y:S01]  /*4970*/  IMAD.HI.U32 R25, R17, R27, RZ ;  /* 0x0000001b11197227 */ /* 0x000fe200078e00ff */
[----:B------:R-:W-:-:S03]  /*4980*/  IADD3 R19, P2, PT, R29, R18, RZ ;  /* 0x000000121d137210 */ /* 0x000fc60007f5e0ff */
[----:B------:R-:W-:Y:S02]  /*4990*/  IMAD.X R25, R25, 0x1, R17, P0 ;  /* 0x0000000119197824 */ /* 0x000fe400000e0611 */
[----:B------:R-:W-:-:S03]  /*49a0*/  IMAD.WIDE.U32 R16, R19, R12, RZ ;  /* 0x0000000c13107225 */ /* 0x000fc600078e00ff */
[----:B------:R-:W-:Y:S01]  /*49b0*/  IADD3.X R25, PT, PT, RZ, RZ, R25, P2, P1 ;  /* 0x000000ffff197210 */ /* 0x000fe200017e2419 */
[----:B------:R-:W-:Y:S01]  /*49c0*/  IMAD R17, R19, R13, R17 ;  /* 0x0000000d13117224 */ /* 0x000fe200078e0211 */
[----:B------:R-:W-:Y:S02]  /*49d0*/  IADD3 R27, P0, PT, RZ, -R16, RZ ;  /* 0x80000010ff1b7210 */ /* 0x000fe40007f1e0ff */
[----:B------:R-:W-:Y:S01]  /*49e0*/  ISETP.GE.AND P1, PT, R23, RZ, PT ;  /* 0x000000ff1700720c */ /* 0x000fe20003f26270 */
[----:B------:R-:W-:Y:S01]  /*49f0*/  IMAD R16, R25, R12, R17 ;  /* 0x0000000c19107224 */ /* 0x000fe200078e0211 */
[----:B------:R-:W-:Y:S01]  /*4a00*/  IADD3 R17, P4, PT, RZ, -R6, RZ ;  /* 0x80000006ff117210 */ /* 0x000fe20007f9e0ff */
[----:B------:R-:W-:-:S03]  /*4a10*/  IMAD.HI.U32 R18, R19, R27, RZ ;  /* 0x0000001b13127227 */ /* 0x000fc600078e00ff */
[----:B------:R-:W-:-:S05]  /*4a20*/  IADD3.X R16, PT, PT, RZ, ~R16, RZ, P0, !PT ;  /* 0x80000010ff107210 */ /* 0x000fca00007fe4ff */
[----:B------:R-:W-:-:S04]  /*4a30*/  IMAD.WIDE.U32 R18, P0, R19, R16, R18 ;  /* 0x0000001013127225 */ /* 0x000fc80007800012 */
[----:B------:R-:W-:Y:S01]  /*4a40*/  IMAD.HI.U32 R18, P2, R25, R27, R18 ;  /* 0x0000001b19127227 */ /* 0x000fe20007840012 */
[----:B------:R-:W-:-:S03]  /*4a50*/  SEL R19, R17, R6, !P1 ;  /* 0x0000000611137207 */ /* 0x000fc60004800000 */
[CC--:B------:R-:W-:Y:S02]  /*4a60*/  IMAD R27, R25.reuse, R16.reuse, RZ ;  /* 0x00000010191b7224 */ /* 0x0c0fe400078e02ff */
[----:B------:R-:W-:-:S03]  /*4a70*/  IMAD.HI.U32 R16, R25, R16, RZ ;  /* 0x0000001019107227 */ /* 0x000fc600078e00ff */
[----:B------:R-:W-:Y:S01]  /*4a80*/  IADD3 R6, P3, PT, R27, R18, RZ ;  /* 0x000000121b067210 */ /* 0x000fe20007f7e0ff */
[----:B------:R-:W-:Y:S01]  /*4a90*/  IMAD.X R18, RZ, RZ, ~R23, P4 ;  /* 0x000000ffff127224 */ /* 0x000fe200020e0e17 */
[----:B------:R-:W-:Y:S01]  /*4aa0*/  IADD3.X R25, PT, PT, R16, R25, RZ, P0, !PT ;  /* 0x0000001910197210 */ /* 0x000fe200007fe4ff */
[----:B------:R-:W-:Y:S02]  /*4ab0*/  IMAD.MOV.U32 R17, RZ, RZ, RZ ;  /* 0x000000ffff117224 */ /* 0x000fe400078e00ff */
        /* <DEDUP_REMOVED lines=19> */
[----:B------:R-:W-:-:S04]  /*4bf0*/  SEL R17, R17, R29, P0 ;  /* 0x0000001d11117207 */ /* 0x000fc80000000000 */
[----:B------:R-:W-:Y:S01]  /*4c00*/  SEL R19, R19, R23, P0 ;  /* 0x0000001713137207 */ /* 0x000fe20000000000 */
[----:B------:R-:W-:Y:S01]  /*4c10*/  HFMA2 R23, -RZ, RZ, 0, 0 ;  /* 0x00000000ff177431 */ /* 0x000fe200000001ff */
[CC--:B------:R-:W-:Y:S02]  /*4c20*/  ISETP.GE.U32.AND P0, PT, R17.reuse, R12.reuse, PT ;  /* 0x0000000c1100720c */ /* 0x0c0fe40003f06070 */
[----:B------:R-:W-:Y:S02]  /*4c30*/  IADD3 R6, P2, PT, R17, -R12, RZ ;  /* 0x8000000c11067210 */ /* 0x000fe40007f5e0ff */
[CC--:B------:R-:W-:Y:S02]  /*4c40*/  ISETP.GE.U32.AND.EX P0, PT, R19.reuse, R13.reuse, PT, P0 ;  /* 0x0000000d1300720c */ /* 0x0c0fe40003f06100 */
[----:B------:R-:W-:Y:S02]  /*4c50*/  IADD3.X R12, PT, PT, R19, ~R13, RZ, P2, !PT ;  /* 0x8000000d130c7210 */ /* 0x000fe400017fe4ff */
[----:B------:R-:W-:-:S02]  /*4c60*/  SEL R6, R6, R17, P0 ;  /* 0x0000001106067207 */ /* 0x000fc40000000000 */
[----:B------:R-:W-:Y:S02]  /*4c70*/  SEL R12, R12, R19, P0 ;  /* 0x000000130c0c7207 */ /* 0x000fe40000000000 */
[-C--:B------:R-:W-:Y:S02]  /*4c80*/  IADD3 R13, P2, PT, RZ, -R6.reuse, RZ ;  /* 0x80000006ff0d7210 */ /* 0x080fe40007f5e0ff */
[----:B------:R-:W-:Y:S02]  /*4c90*/  ISETP.NE.U32.AND P0, PT, R4, RZ, PT ;  /* 0x000000ff0400720c */ /* 0x000fe40003f05070 */
[----:B------:R-:W-:Y:S01]  /*4ca0*/  SEL R6, R13, R6, !P1 ;  /* 0x000000060d067207 */ /* 0x000fe20004800000 */
[----:B------:R-:W-:Y:S01]  /*4cb0*/  IMAD.X R17, RZ, RZ, ~R12, P2 ;  /* 0x000000ffff117224 */ /* 0x000fe200010e0e0c */
[----:B------:R-:W-:-:S04]  /*4cc0*/  ISETP.NE.AND.EX P0, PT, R3, RZ, PT, P0 ;  /* 0x000000ff0300720c */ /* 0x000fc80003f05300 */
[----:B------:R-:W-:Y:S02]  /*4cd0*/  SEL R3, R17, R12, !P1 ;  /* 0x0000000c11037207 */ /* 0x000fe40004800000 */
[----:B------:R-:W-:Y:S02]  /*4ce0*/  SEL R6, R6, 0xffffffff, P0 ;  /* 0xffffffff06067807 */ /* 0x000fe40000000000 */
[----:B------:R-:W-:Y:S01]  /*4cf0*/  SEL R3, R3, 0xffffffff, P0 ;  /* 0xffffffff03037807 */ /* 0x000fe20000000000 */
[----:B------:R-:W-:Y:S06]  /*4d00*/  RET.REL.NODEC R22 `(_ZN2at6native16triu_tril_kernelIblLb1ELi8ELb1EEEvNS_4cuda6detail10TensorInfoIT_T0_EENS4_IKS5_S6_EEllS6_) ;  /* 0xffffffb016bc7950 */ /* 0x000fec0003c3ffff */
.L_x_120:
        /* <DEDUP_REMOVED lines=15> */
.L_x_6293:


//--------------------- .text._ZN2at6native16triu_tril_kernelIbiLb1ELi8ELb0EEEvNS_4cuda6detail10TensorInfoIT_T0_EENS4_IKS5_S6_EEllS6_ --------------------------
	.section	.text._ZN2at6native16triu_tril_kernelIbiLb1ELi8ELb0EEEvNS_4cuda6detail10TensorInfoIT_T0_EENS4_IKS5_S6_EEllS6_,"ax",@progbits
	.align	128
        .global         _ZN2at6native16triu_tril_kernelIbiLb1ELi8ELb0EEEvNS_4cuda6detail10TensorInfoIT_T0_EENS4_IKS5_S6_EEllS6_
        .type           _ZN2at6native16triu_tril_kernelIbiLb1ELi8ELb0EEEvNS_4cuda6detail10TensorInfoIT_T0_EENS4_IKS5_S6_EEllS6_,@function
        .size           _ZN2at6native16triu_tril_kernelIbiLb1ELi8ELb0EEEvNS_4cuda6detail10TensorInfoIT_T0_EENS4_IKS5_S6_EEllS6_,(.L_x_6295 - _ZN2at6native16triu_tril_kernelIbiLb1ELi8ELb0EEEvNS_4cuda6detail10TensorInfoIT_T0_EENS4_IKS5_S6_EEllS6_)
        .other          _ZN2at6native16triu_tril_kernelIbiLb1ELi8ELb0EEEvNS_4cuda6detail10TensorInfoIT_T0_EENS4_IKS5_S6_EEllS6_,@"STO_CUDA_ENTRY STV_DEFAULT"
_ZN2at6native16triu_tril_kernelIbiLb1ELi8ELb0EEEvNS_4cuda6detail10TensorInfoIT_T0_EENS4_IKS5_S6_EEllS6_:
.text._ZN2at6native16triu_tril_kernelIbiLb1ELi8ELb0EEEvNS_4cuda6detail10TensorInfoIT_T0_EENS4_IKS5_S6_EEllS6_:
        /* <DEDUP_REMOVED lines=14> */
[----:B0-----:R-:W-:-:S06]  /*00e0*/  USHF.R.S32.HI UR4, URZ, 0x1f, UR5 ;  /* 0x0000001fff047899 */ /* 0x001fcc0008011405 */
[----:B------:R-:W-:-:S04]  /*00f0*/  LOP3.LUT R0, R5, UR4, RZ, 0xfc, !PT ;  /* 0x0000000405007c12 */ /* 0x000fc8000f8efcff */
[----:B------:R-:W-:-:S13]  /*0100*/  ISETP.NE.U32.AND P0, PT, R0, RZ, PT ;  /* 0x000000ff0000720c */ /* 0x000fda0003f05070 */
[----:B------:R-:W-:Y:S05]  /*0110*/  @P0 BRA `(.L_x_122) ;  /* 0x0000000000580947 */ /* 0x000fea0003800000 */
[----:B------:R-:W0:Y:S01]  /*0120*/  I2F.U32.RP R0, UR5 ;  /* 0x0000000500007d06 */ /* 0x000e220008209000 */
[----:B------:R-:W-:Y:S01]  /*0130*/  ISETP.NE.U32.AND P2, PT, RZ, UR5, PT ;  /* 0x00000005ff007c0c */ /* 0x000fe2000bf45070 */
[----:B------:R-:W-:-:S06]  /*0140*/  IMAD.MOV.U32 R17, RZ, RZ, RZ ;  /* 0x000000ffff117224 */ /* 0x000fcc00078e00ff */
[----:B0-----:R-:W0:Y:S02]  /*0150*/  MUFU.RCP R0, R0 ;  /* 0x0000000000007308 */ /* 0x001e240000001000 */
[----:B0-----:R-:W-:-:S06]  /*0160*/  VIADD R2, R0, 0xffffffe ;  /* 0x0ffffffe00027836 */ /* 0x001fcc0000000000 */
[----:B------:R0:W1:Y:S02]  /*0170*/  F2I.FTZ.U32.TRUNC.NTZ R3, R2 ;  /* 0x0000000200037305 */ /* 0x000064000021f000 */
[----:B0-----:R-:W-:Y:S01]  /*0180*/  IMAD.MOV.U32 R2, RZ, RZ, RZ ;  /* 0x000000ffff027224 */ /* 0x001fe200078e00ff */
[----:B-1----:R-:W-:-:S05]  /*0190*/  IADD3 R5, PT, PT, RZ, -R3, RZ ;  /* 0x80000003ff057210 */ /* 0x002fca0007ffe0ff */
[----:B------:R-:W-:-:S04]  /*01a0*/  IMAD R5, R5, UR5, RZ ;  /* 0x0000000505057c24 */ /* 0x000fc8000f8e02ff */
        /* <DEDUP_REMOVED lines=12> */
[----:B------:R-:W-:Y:S06]  /*0270*/  BRA `(.L_x_123) ;  /* 0x00000000002c7947 */ /* 0x000fec0003800000 */
.L_x_122:
[----:B------:R-:W0:Y:S01]  /*0280*/  LDCU UR6, c[0x0][0x540] ;  /* 0x0000a800ff0677ac */ /* 0x000e220008000800 */
[----:B------:R-:W-:Y:S01]  /*0290*/  MOV R18, R4 ;  /* 0x0000000400127202 */ /* 0x000fe20000000f00 */
[----:B------:R-:W-:Y:S01]  /*02a0*/  IMAD.U32 R3, RZ, RZ, UR4 ;  /* 0x00000004ff037e24 */ /* 0x000fe2000f8e00ff */
[----:B------:R-:W-:Y:S01]  /*02b0*/  MOV R6, 0x2e0 ;  /* 0x000002e000067802 */ /* 0x000fe20000000f00 */
[----:B0-----:R-:W-:-:S07]  /*02c0*/  IMAD.U32 R2, RZ, RZ, UR6 ;  /* 0x00000006ff027e24 */ /* 0x001fce000f8e00ff */
[----:B------:R-:W-:Y:S05]  /*02d0*/  CALL.REL.NOINC `($__internal_4_$__cuda_sm20_div_s64) ;  /* 0x0000003800f47944 */ /* 0x000fea0003c00000 */
[----:B------:R-:W0:Y:S01]  /*02e0*/  LDCU UR6, c[0x0][0x540] ;  /* 0x0000a800ff0677ac */ /* 0x000e220008000800 */
[----:B------:R-:W-:Y:S01]  /*02f0*/  IMAD.MOV R3, RZ, RZ, -R9 ;  /* 0x000000ffff037224 */ /* 0x000fe200078e0a09 */
[----:B------:R-:W-:Y:S01]  /*0300*/  MOV R16, R9 ;  /* 0x0000000900107202 */ /* 0x000fe20000000f00 */
[----:B------:R-:W-:Y:S02]  /*0310*/  IMAD.MOV.U32 R17, RZ, RZ, R8 ;  /* 0x000000ffff117224 */ /* 0x000fe400078e0008 */
[----:B0-----:R-:W-:-:S07]  /*0320*/  IMAD R4, R3, UR6, R4 ;  /* 0x0000000603047c24 */ /* 0x001fce000f8e0204 */
.L_x_123:
[----:B------:R-:W-:Y:S05]  /*0330*/  BSYNC.RECONVERGENT B0 ;  /* 0x0000000000007941 */ /* 0x000fea0003800200 */
.L_x_121:
[----:B------:R-:W0:Y:S01]  /*0340*/  LDC R0, c[0x0][0x528] ;  /* 0x00014a00ff007b82 */ /* 0x000e220000000800 */
[----:B------:R-:W-:Y:S01]  /*0350*/  BSSY.RECONVERGENT B0, `(.L_x_124) ;  /* 0x0000024000007945 */ /* 0x000fe20003800200 */
[----:B0-----:R-:W-:-:S06]  /*0360*/  IMAD.SHL.U32 R0, R0, 0x4, RZ ;  /* 0x0000000400007824 */ /* 0x001fcc00078e00ff */
[----:B------:R-:W0:Y:S02]  /*0370*/  LDC R2, c[0x0][R0+0x458] ;  /* 0x0001160000027b82 */ /* 0x000e240000000800 */
[----:B0-----:R-:W-:-:S04]  /*0380*/  SHF.R.S32.HI R3, RZ, 0x1f, R2 ;  /* 0x0000001fff037819 */ /* 0x001fc80000011402 */
[----:B------:R-:W-:-:S04]  /*0390*/  LOP3.LUT R5, R17, R3, RZ, 0xfc, !PT ;  /* 0x0000000311057212 */ /* 0x000fc800078efcff */
[----:B------:R-:W-:-:S13]  /*03a0*/  ISETP.NE.U32.AND P0, PT, R5, RZ, PT ;  /* 0x000000ff0500720c */ /* 0x000fda0003f05070 */
[----:B------:R-:W-:Y:S05]  /*03b0*/  @P0 BRA `(.L_x_125) ;  /* 0x0000000000580947 */ /* 0x000fea0003800000 */
[----:B------:R-:W0:Y:S01]  /*03c0*/  I2F.U32.RP R3, R2 ;  /* 0x0000000200037306 */ /* 0x000e220000209000 */
[----:B------:R-:W-:Y:S01]  /*03d0*/  IADD3 R5, PT, PT, RZ, -R2, RZ ;  /* 0x80000002ff057210 */ /* 0x000fe20007ffe0ff */
[----:B------:R-:W-:Y:S01]  /*03e0*/  IMAD.MOV.U32 R8, RZ, RZ, RZ ;  /* 0x000000ffff087224 */ /* 0x000fe200078e00ff */
        /* <DEDUP_REMOVED lines=17> */
[----:B------:R-:W-:Y:S01]  /*0500*/  IMAD R7, R2, R7, R16 ;  /* 0x0000000702077224 */ /* 0x000fe200078e0210 */
[----:B------:R-:W-:Y:S06]  /*0510*/  BRA `(.L_x_126) ;  /* 0x00000000001c7947 */ /* 0x000fec0003800000 */
.L_x_125:
[----:B------:R-:W-:Y:S01]  /*0520*/  MOV R18, R16 ;  /* 0x0000001000127202 */ /* 0x000fe20000000f00 */
[----:B------:R-:W-:Y:S01]  /*0530*/  IMAD.MOV.U32 R5, RZ, RZ, R17 ;  /* 0x000000ffff057224 */ /* 0x000fe200078e0011 */
[----:B------:R-:W-:-:S07]  /*0540*/  MOV R6, 0x560 ;  /* 0x0000056000067802 */ /* 0x000fce0000000f00 */
[----:B------:R-:W-:Y:S05]  /*0550*/  CALL.REL.NOINC `($__internal_4_$__cuda_sm20_div_s64) ;  /* 0x0000003800547944 */ /* 0x000fea0003c00000 */
[--C-:B------:R-:W-:Y:S02]  /*0560*/  IMAD.MOV R7, RZ, RZ, -R9.reuse ;  /* 0x000000ffff077224 */ /* 0x100fe400078e0a09 */
[----:B------:R-:W-:Y:S02]  /*0570*/  IMAD.MOV.U32 R12, RZ, RZ, R9 ;  /* 0x000000ffff0c7224 */ /* 0x000fe400078e0009 */
[----:B------:R-:W-:-:S07]  /*0580*/  IMAD R7, R2, R7, R16 ;  /* 0x0000000702077224 */ /* 0x000fce00078e0210 */
.L_x_126:
[----:B------:R-:W-:Y:S05]  /*0590*/  BSYNC.RECONVERGENT B0 ;  /* 0x0000000000007941 */ /* 0x000fea0003800200 */
.L_x_124:
[----:B------:R-:W0:Y:S01]  /*05a0*/  LDCU UR5, c[0x0][0x528] ;  /* 0x0000a500ff0577ac */ /* 0x000e220008000800 */
[----:B------:R-:W1:Y:S08]  /*05b0*/  LDC R3, c[0x0][R0+0x4c0] ;  /* 0x0001300000037b82 */ /* 0x000e700000000800 */
[----:B------:R-:W2:Y:S08]  /*05c0*/  LDC R5, c[0x0][R0+0x3e8] ;  /* 0x0000fa0000057b82 */ /* 0x000eb00000000800 */
[----:B------:R-:W3:Y:S01]  /*05d0*/  LDC R2, c[0x0][R0+0x4bc] ;  /* 0x00012f0000027b82 */ /* 0x000ee20000000800 */
[----:B0-----:R-:W-:-:S07]  /*05e0*/  UISETP.GE.AND UP0, UPT, UR5, 0x3, UPT ;  /* 0x000000030500788c */ /* 0x001fce000bf06270 */
[----:B------:R-:W0:Y:S01]  /*05f0*/  LDC R6, c[0x0][R0+0x3e4] ;  /* 0x0000f90000067b82 */ /* 0x000e220000000800 */
[-C--:B-1----:R-:W-:Y:S02]  /*0600*/  IMAD R20, R3, R4.reuse, RZ ;  /* 0x0000000403147224 */ /* 0x082fe400078e02ff */
[----:B--2---:R-:W-:Y:S02]  /*0610*/  IMAD R22, R5, R4, RZ ;  /* 0x0000000405167224 */ /* 0x004fe400078e02ff */
[-C--:B---3--:R-:W-:Y:S02]  /*0620*/  IMAD R20, R2, R7.reuse, R20 ;  /* 0x0000000702147224 */ /* 0x088fe400078e0214 */
[----:B0-----:R-:W-:Y:S01]  /*0630*/  IMAD R22, R6, R7, R22 ;  /* 0x0000000706167224 */ /* 0x001fe200078e0216 */
[----:B------:R-:W-:Y:S06]  /*0640*/  BRA.U !UP0, `(.L_x_127) ;  /* 0x0000002d081c7547 */ /* 0x000fec000b800000 */
[----:B------:R-:W-:-:S04]  /*0650*/  UIADD3 UR4, UPT, UPT, UR5, -0x3, URZ ;  /* 0xfffffffd05047890 */ /* 0x000fc8000fffe0ff */
[----:B------:R-:W-:-:S09]  /*0660*/  UISETP.GE.U32.AND UP0, UPT, UR4, 0x7, UPT ;  /* 0x000000070400788c */ /* 0x000fd2000bf06070 */
[----:B------:R-:W-:Y:S05]  /*0670*/  BRA.U !UP0, `(.L_x_128) ;  /* 0x0000001508dc7547 */ /* 0x000fea000b800000 */
[----:B------:R-:W-:Y:S02]  /*0680*/  UIADD3 UR4, UPT, UPT, UR5, -0x2, URZ ;  /* 0xfffffffe05047890 */ /* 0x000fe4000fffe0ff */
[----:B------:R-:W-:Y:S02]  /*0690*/  UIADD3 UR5, UPT, UPT, UR5, -0x5, URZ ;  /* 0xfffffffb05057890 */ /* 0x000fe4000fffe0ff */
[----:B------:R-:W-:-:S04]  /*06a0*/  ULOP3.LUT UR4, UR4, 0xfffffff8, URZ, 0xc0, !UPT ;  /* 0xfffffff804047892 */ /* 0x000fc8000f8ec0ff */
[----:B------:R-:W-:-:S12]  /*06b0*/  UIADD3 UR4, UPT, UPT, -UR4, URZ, URZ ;  /* 0x000000ff04047290 */ /* 0x000fd8000fffe1ff */
.L_x_153:
[----:B------:R-:W-:Y:S01]  /*06c0*/  UIADD3 UR6, UPT, UPT, UR5, 0x2, URZ ;  /* 0x0000000205067890 */ /* 0x000fe2000fffe0ff */
[----:B------:R-:W-:Y:S01]  /*06d0*/  BSSY.RECONVERGENT B0, `(.L_x_129) ;  /* 0x0000028000007945 */ /* 0x000fe20003800200 */
[----:B------:R-:W-:Y:S02]  /*06e0*/  UMOV UR7, 0xd8 ;  /* 0x000000d800077882 */ /* 0x000fe40000000000 */
[----:B------:R-:W-:-:S12]  /*06f0*/  ULEA UR6, UR6, UR7, 0x2 ;  /* 0x0000000706067291 */ /* 0x000fd8000f8e10ff */
[----:B------:R-:W0:Y:S02]  /*0700*/  LDCU UR7, c[0x0][UR6+0x388] ;  /* 0x00007100060777ac */ /* 0x000e240008000800 */
[----:B0-----:R-:W-:-:S06]  /*0710*/  USHF.R.S32.HI UR8, URZ, 0x1f, UR7 ;  /* 0x0000001fff087899 */ /* 0x001fcc0008011407 */
[----:B------:R-:W-:-:S04]  /*0720*/  LOP3.LUT R2, R8, UR8, RZ, 0xfc, !PT ;  /* 0x0000000808027c12 */ /* 0x000fc8000f8efcff */
[----:B------:R-:W-:-:S13]  /*0730*/  ISETP.NE.U32.AND P0, PT, R2, RZ, PT ;  /* 0x000000ff0200720c */ /* 0x000fda0003f05070 */
[----:B------:R-:W-:Y:S05]  /*0740*/  @P0 BRA `(.L_x_130) ;  /* 0x0000000000580947 */ /* 0x000fea0003800000 */
[----:B------:R-:W0:Y:S01]  /*0750*/  I2F.U32.RP R5, UR7 ;  /* 0x0000000700057d06 */ /* 0x000e220008209000 */
[----:B------:R-:W-:Y:S01]  /*0760*/  IMAD R9, RZ, RZ, -UR7 ;  /* 0x80000007ff097e24 */ /* 0x000fe2000f8e02ff */
[----:B------:R-:W-:Y:S01]  /*0770*/  ISETP.NE.U32.AND P2, PT, RZ, UR7, PT ;  /* 0x00000007ff007c0c */ /* 0x000fe2000bf45070 */
[----:B------:R-:W-:-:S05]  /*0780*/  HFMA2 R17, -RZ, RZ, 0, 0 ;  /* 0x00000000ff117431 */ /* 0x000fca00000001ff */
[----:B0-----:R-:W0:Y:S02]  /*0790*/  MUFU.RCP R5, R5 ;  /* 0x0000000500057308 */ /* 0x001e240000001000 */
[----:B0-----:R-:W-:-:S06]  /*07a0*/  IADD3 R2, PT, PT, R5, 0xffffffe, RZ ;  /* 0x0ffffffe05027810 */ /* 0x001fcc0007ffe0ff */
        /* <DEDUP_REMOVED lines=12> */
[----:B------:R-:W-:-:S05]  /*0870*/  @!P2 LOP3.LUT R16, RZ, UR7, RZ, 0x33, !PT ;  /* 0x00000007ff10ac12 */ /* 0x000fca000f8e33ff */
[----:B------:R-:W-:-:S04]  /*0880*/  IMAD.MOV R3, RZ, RZ, -R16 ;  /* 0x000000ffff037224 */ /* 0x000fc800078e0a10 */
[----:B------:R-:W-:Y:S01]  /*0890*/  IMAD R3, R3, UR7, R12 ;  /* 0x0000000703037c24 */ /* 0x000fe2000f8e020c */
[----:B------:R-:W-:Y:S06]  /*08a0*/  BRA `(.L_x_131) ;  /* 0x0000000000287947 */ /* 0x000fec0003800000 */
.L_x_130:
[----:B------:R-:W-:Y:S01]  /*08b0*/  IMAD.MOV.U32 R5, RZ, RZ, R8 ;  /* 0x000000ffff057224 */ /* 0x000fe200078e0008 */
[----:B------:R-:W-:Y:S01]  /*08c0*/  MOV R3, UR8 ;  /* 0x0000000800037c02 */ /* 0x000fe20008000f00 */
[----:B------:R-:W-:Y:S01]  /*08d0*/  IMAD.MOV.U32 R18, RZ, RZ, R12 ;  /* 0x000000ffff127224 */ /* 0x000fe200078e000c */
[----:B------:R-:W-:Y:S01]  /*08e0*/  MOV R6, 0x910 ;  /* 0x0000091000067802 */ /* 0x000fe20000000f00 */
[----:B------:R-:W-:-:S07]  /*08f0*/  IMAD.U32 R2, RZ, RZ, UR7 ;  /* 0x00000007ff027e24 */ /* 0x000fce000f8e00ff */
[----:B------:R-:W-:Y:S05]  /*0900*/  CALL.REL.NOINC `($__internal_4_$__cuda_sm20_div_s64) ;  /* 0x0000003400687944 */ /* 0x000fea0003c00000 */
[--C-:B------:R-:W-:Y:S02]  /*0910*/  IMAD.MOV R3, RZ, RZ, -R9.reuse ;  /* 0x000000ffff037224 */ /* 0x100fe400078e0a09 */
[----:B------:R-:W-:Y:S02]  /*0920*/  IMAD.MOV.U32 R16, RZ, RZ, R9 ;  /* 0x000000ffff107224 */ /* 0x000fe400078e0009 */
[----:B------:R-:W-:Y:S02]  /*0930*/  IMAD R3, R3, UR7, R12 ;  /* 0x0000000703037c24 */ /* 0x000fe4000f8e020c */
[----:B------:R-:W-:-:S07]  /*0940*/  IMAD.MOV.U32 R17, RZ, RZ, R8 ;  /* 0x000000ffff117224 */ /* 0x000fce00078e0008 */
.L_x_131:
[----:B------:R-:W-:Y:S05]  /*0950*/  BSYNC.RECONVERGENT B0 ;  /* 0x0000000000007941 */ /* 0x000fea0003800200 */
.L_x_129:
[----:B------:R-:W-:Y:S01]  /*0960*/  UIADD3 UR7, UPT, UPT, UR5, 0x1, URZ ;  /* 0x0000000105077890 */ /* 0x000fe2000fffe0ff */
[----:B------:R-:W-:Y:S01]  /*0970*/  BSSY.RECONVERGENT B0, `(.L_x_132) ;  /* 0x000002c000007945 */ /* 0x000fe20003800200 */
[----:B------:R-:W-:Y:S02]  /*0980*/  UMOV UR8, 0xd8 ;  /* 0x000000d800087882 */ /* 0x000fe40000000000 */
[----:B------:R-:W-:Y:S02]  /*0990*/  ULEA UR7, UR7, UR8, 0x2 ;  /* 0x0000000807077291 */ /* 0x000fe4000f8e10ff */
[----:B------:R-:W0:Y:S01]  /*09a0*/  LDCU UR8, c[0x0][UR6+0x3ec] ;  /* 0x00007d80060877ac */ /* 0x000e220008000800 */
[----:B------:R-:W1:Y:S09]  /*09b0*/  LDCU UR6, c[0x0][UR6+0x314] ;  /* 0x00006280060677ac */ /* 0x000e720008000800 */
[----:B------:R-:W2:Y:S01]  /*09c0*/  LDCU UR9, c[0x0][UR7+0x388] ;  /* 0x00007100070977ac */ /* 0x000ea20008000800 */
[----:B0-----:R-:W-:-:S02]  /*09d0*/  IMAD R20, R3, UR8, R20 ;  /* 0x0000000803147c24 */ /* 0x001fc4000f8e0214 */
[----:B-1----:R-:W-:Y:S01]  /*09e0*/  IMAD R22, R3, UR6, R22 ;  /* 0x0000000603167c24 */ /* 0x002fe2000f8e0216 */
[----:B--2---:R-:W-:-:S06]  /*09f0*/  USHF.R.S32.HI UR10, URZ, 0x1f, UR9 ;  /* 0x0000001fff0a7899 */ /* 0x004fcc0008011409 */
        /* <DEDUP_REMOVED lines=25> */
.L_x_133:
        /* <DEDUP_REMOVED lines=10> */
.L_x_134:
[----:B------:R-:W-:Y:S05]  /*0c30*/  BSYNC.RECONVERGENT B0 ;  /* 0x0000000000007941 */ /* 0x000fea0003800200 */
.L_x_132:
[----:B------:R-:W-:Y:S01]  /*0c40*/  UMOV UR6, 0xd8 ;  /* 0x000000d800067882 */ /* 0x000fe20000000000 */
[----:B------:R-:W0:Y:S01]  /*0c50*/  LDCU UR8, c[0x0][UR7+0x3ec] ;  /* 0x00007d80070877ac */ /* 0x000e220008000800 */
[----:B------:R-:W-:Y:S01]  /*0c60*/  BSSY.RECONVERGENT B0, `(.L_x_135) ;  /* 0x000002a000007945 */ /* 0x000fe20003800200 */
[----:B------:R-:W-:Y:S01]  /*0c70*/  ULEA UR6, UR5, UR6, 0x2 ;  /* 0x0000000605067291 */ /* 0x000fe2000f8e10ff */
[----:B------:R-:W1:Y:S11]  /*0c80*/  LDCU UR7, c[0x0][UR7+0x314] ;  /* 0x00006280070777ac */ /* 0x000e760008000800 */
        /* <DEDUP_REMOVED lines=29> */
.L_x_136:
        /* <DEDUP_REMOVED lines=10> */
.L_x_137:
[----:B------:R-:W-:Y:S05]  /*0f00*/  BSYNC.RECONVERGENT B0 ;  /* 0x0000000000007941 */ /* 0x000fea0003800200 */
.L_x_135:
[----:B------:R-:W-:Y:S01]  /*0f10*/  UIADD3 UR7, UPT, UPT, UR5, -0x1, URZ ;  /* 0xffffffff05077890 */ /* 0x000fe2000fffe0ff */
        /* <DEDUP_REMOVED lines=34> */
.L_x_139:
[----:B------:R-:W-:Y:S01]  /*1140*/  IMAD.MOV.U32 R18, RZ, RZ, R16 ;  /* 0x000000ffff127224 */ /* 0x000fe200078e0010 */
[----:B------:R-:W-:Y:S01]  /*1150*/  MOV R2, UR9 ;  /* 0x0000000900027c02 */ /* 0x000fe20008000f00 */
[----:B------:R-:W-:Y:S01]  /*1160*/  IMAD.MOV.U32 R5, RZ, RZ, R17 ;  /* 0x000000ffff057224 */ /* 0x000fe200078e0011 */
[----:B------:R-:W-:Y:S01]  /*1170*/  MOV R6, 0x11a0 ;  /* 0x000011a000067802 */ /* 0x000fe20000000f00 */
[----:B------:R-:W-:-:S07]  /*1180*/  IMAD.U32 R3, RZ, RZ, UR10 ;  /* 0x0000000aff037e24 */ /* 0x000fce000f8e00ff */
[----:B------:R-:W-:Y:S05]  /*1190*/  CALL.REL.NOINC `($__internal_4_$__cuda_sm20_div_s64) ;  /* 0x0000002c00447944 */ /* 0x000fea0003c00000 */
[----:B------:R-:W-:Y:S01]  /*11a0*/  IMAD.MOV R17, RZ, RZ, -R9 ;  /* 0x000000ffff117224 */ /* 0x000fe200078e0a09 */
[----:B------:R-:W-:Y:S01]  /*11b0*/  MOV R12, R9 ;  /* 0x00000009000c7202 */ /* 0x000fe20000000f00 */
[----:B------:R-:W-:Y:S02]  /*11c0*/  IMAD.MOV.U32 R13, RZ, RZ, R8 ;  /* 0x000000ffff0d7224 */ /* 0x000fe400078e0008 */
[----:B------:R-:W-:-:S07]  /*11d0*/  IMAD R17, R17, UR9, R16 ;  /* 0x0000000911117c24 */ /* 0x000fce000f8e0210 */
.L_x_140:
[----:B------:R-:W-:Y:S05]  /*11e0*/  BSYNC.RECONVERGENT B0 ;  /* 0x0000000000007941 */ /* 0x000fea0003800200 */
.L_x_138:
        /* <DEDUP_REMOVED lines=35> */
.L_x_142:
[----:B------:R-:W-:Y:S01]  /*1420*/  IMAD.MOV.U32 R18, RZ, RZ, R12 ;  /* 0x000000ffff127224 */ /* 0x000fe200078e000c */
[----:B------:R-:W-:Y:S01]  /*1430*/  MOV R5, R13 ;  /* 0x0000000d00057202 */ /* 0x000fe20000000f00 */
[----:B------:R-:W-:Y:S01]  /*1440*/  IMAD.U32 R2, RZ, RZ, UR9 ;  /* 0x00000009ff027e24 */ /* 0x000fe2000f8e00ff */
[----:B------:R-:W-:Y:S01]  /*1450*/  MOV R6, 0x1480 ;  /* 0x0000148000067802 */ /* 0x000fe20000000f00 */
[----:B------:R-:W-:-:S07]  /*1460*/  IMAD.U32 R3, RZ, RZ, UR10 ;  /* 0x0000000aff037e24 */ /* 0x000fce000f8e00ff */
[----:B------:R-:W-:Y:S05]  /*1470*/  CALL.REL.NOINC `($__internal_4_$__cuda_sm20_div_s64) ;  /* 0x00000028008c7944 */ /* 0x000fea0003c00000 */
[----:B------:R-:W-:Y:S01]  /*1480*/  IADD3 R13, PT, PT, -R9, RZ, RZ ;  /* 0x000000ff090d7210 */ /* 0x000fe20007ffe1ff */
[----:B------:R-:W-:Y:S02]  /*1490*/  IMAD.MOV.U32 R16, RZ, RZ, R9 ;  /* 0x000000ffff107224 */ /* 0x000fe400078e0009 */
[----:B------:R-:W-:Y:S02]  /*14a0*/  IMAD.MOV.U32 R17, RZ, RZ, R8 ;  /* 0x000000ffff117224 */ /* 0x000fe400078e0008 */
[----:B------:R-:W-:-:S07]  /*14b0*/  IMAD R13, R13, UR9, R12 ;  /* 0x000000090d0d7c24 */ /* 0x000fce000f8e020c */
.L_x_143:
[----:B------:R-:W-:Y:S05]  /*14c0*/  BSYNC.RECONVERGENT B0 ;  /* 0x0000000000007941 */ /* 0x000fea0003800200 */
.L_x_141:
        /* <DEDUP_REMOVED lines=35> */
.L_x_145:
[----:B------:R-:W-:Y:S01]  /*1700*/  MOV R18, R16 ;  /* 0x0000001000127202 */ /* 0x000fe20000000f00 */
[----:B------:R-:W-:Y:S01]  /*1710*/  IMAD.MOV.U32 R5, RZ, RZ, R17 ;  /* 0x000000ffff057224 */ /* 0x000fe200078e0011 */
[----:B------:R-:W-:Y:S01]  /*1720*/  MOV R3, UR10 ;  /* 0x0000000a00037c02 */ /* 0x000fe20008000f00 */
[----:B------:R-:W-:Y:S01]  /*1730*/  IMAD.U32 R2, RZ, RZ, UR9 ;  /* 0x00000009ff027e24 */ /* 0x000fe2000f8e00ff */
[----:B------:R-:W-:-:S07]  /*1740*/  MOV R6, 0x1760 ;  /* 0x0000176000067802 */ /* 0x000fce0000000f00 */
[----:B------:R-:W-:Y:S05]  /*1750*/  CALL.REL.NOINC `($__internal_4_$__cuda_sm20_div_s64) ;  /* 0x0000002400d47944 */ /* 0x000fea0003c00000 */
[--C-:B------:R-:W-:Y:S01]  /*1760*/  IMAD.MOV R17, RZ, RZ, -R9.reuse ;  /* 0x000000ffff117224 */ /* 0x100fe200078e0a09 */
[----:B------:R-:W-:Y:S01]  /*1770*/  MOV R13, R8 ;  /* 0x00000008000d7202 */ /* 0x000fe20000000f00 */
[----:B------:R-:W-:Y:S02]  /*1780*/  IMAD.MOV.U32 R12, RZ, RZ, R9 ;  /* 0x000000ffff0c7224 */ /* 0x000fe400078e0009 */
[----:B------:R-:W-:-:S07]  /*1790*/  IMAD R17, R17, UR9, R16 ;  /* 0x0000000911117c24 */ /* 0x000fce000f8e0210 */
.L_x_146:
[----:B------:R-:W-:Y:S05]  /*17a0*/  BSYNC.RECONVERGENT B0 ;  /* 0x0000000000007941 */ /* 0x000fea0003800200 */
.L_x_144:
        /* <DEDUP_REMOVED lines=15> */
[----:B------:R-:W-:Y:S02]  /*18a0*/  ISETP.NE.U32.AND P2, PT, RZ, UR9, PT ;  /* 0x00000009ff007c0c */ /* 0x000fe4000bf45070 */
        /* <DEDUP_REMOVED lines=19> */
.L_x_148:
        /* <DEDUP_REMOVED lines=10> */
.L_x_149:
[----:B------:R-:W-:Y:S05]  /*1a80*/  BSYNC.RECONVERGENT B0 ;  /* 0x0000000000007941 */ /* 0x000fea0003800200 */
.L_x_147:
        /* <DEDUP_REMOVED lines=35> */
.L_x_151:
[----:B------:R-:W-:Y:S01]  /*1cc0*/  IMAD.MOV.U32 R18, RZ, RZ, R16 ;  /* 0x000000ffff127224 */ /* 0x000fe200078e0010 */
[----:B------:R-:W-:Y:S01]  /*1cd0*/  MOV R5, R17 ;  /* 0x0000001100057202 */ /* 0x000fe20000000f00 */
[----:B------:R-:W-:Y:S01]  /*1ce0*/  IMAD.U32 R2, RZ, RZ, UR9 ;  /* 0x00000009ff027e24 */ /* 0x000fe2000f8e00ff */
[----:B------:R-:W-:Y:S01]  /*1cf0*/  MOV R6, 0x1d20 ;  /* 0x00001d2000067802 */ /* 0x000fe20000000f00 */
[----:B------:R-:W-:-:S07]  /*1d00*/  IMAD.U32 R3, RZ, RZ, UR10 ;  /* 0x0000000aff037e24 */ /* 0x000fce000f8e00ff */
[----:B------:R-:W-:Y:S05]  /*1d10*/  CALL.REL.NOINC `($__internal_4_$__cuda_sm20_div_s64) ;  /* 0x0000002000647944 */ /* 0x000fea0003c00000 */
[----:B------:R-:W-:Y:S01]  /*1d20*/  IADD3 R17, PT, PT, -R9, RZ, RZ ;  /* 0x000000ff09117210 */ /* 0x000fe20007ffe1ff */
[----:B------:R-:W-:-:S04]  /*1d30*/  IMAD.MOV.U32 R12, RZ, RZ, R9 ;  /* 0x000000ffff0c7224 */ /* 0x000fc800078e0009 */
[----:B------:R-:W-:-:S07]  /*1d40*/  IMAD R17, R17, UR9, R16 ;  /* 0x0000000911117c24 */ /* 0x000fce000f8e0210 */
.L_x_152:
[----:B------:R-:W-:Y:S05]  /*1d50*/  BSYNC.RECONVERGENT B0 ;  /* 0x0000000000007941 */ /* 0x000fea0003800200 */
.L_x_150:
[----:B------:R-:W0:Y:S01]  /*1d60*/  LDCU UR6, c[0x0][UR7+0x3ec] ;  /* 0x00007d80070677ac */ /* 0x000e220008000800 */
[----:B------:R-:W1:Y:S01]  /*1d70*/  LDCU UR7, c[0x0][UR7+0x314] ;  /* 0x00006280070777ac */ /* 0x000e620008000800 */
[----:B------:R-:W-:Y:S02]  /*1d80*/  UIADD3 UR4, UPT, UPT, UR4, 0x8, URZ ;  /* 0x0000000804047890 */ /* 0x000fe4000fffe0ff */
[----:B------:R-:W-:Y:S02]  /*1d90*/  UIADD3 UR5, UPT, UPT, UR5, -0x8, URZ ;  /* 0xfffffff805057890 */ /* 0x000fe4000fffe0ff */
[----:B------:R-:W-:Y:S01]  /*1da0*/  UISETP.NE.AND UP0, UPT, UR4, URZ, UPT ;  /* 0x000000ff0400728c */ /* 0x000fe2000bf05270 */
[C---:B0-----:R-:W-:Y:S02]  /*1db0*/  IMAD R20, R17.reuse, UR6, R20 ;  /* 0x0000000611147c24 */ /* 0x041fe4000f8e0214 */
[----:B-1----:R-:W-:-:S06]  /*1dc0*/  IMAD R22, R17, UR7, R22 ;  /* 0x0000000711167c24 */ /* 0x002fcc000f8e0216 */
[----:B------:R-:W-:Y:S05]  /*1dd0*/  BRA.U UP0, `(.L_x_153) ;  /* 0xffffffe900387547 */ /* 0x000fea000b83ffff */
[----:B------:R-:W-:-:S12]  /*1de0*/  UIADD3 UR4, UPT, UPT, UR5, 0x2, URZ ;  /* 0x0000000205047890 */ /* 0x000fd8000fffe0ff */
.L_x_128:
[----:B------:R-:W0:Y:S02]  /*1df0*/  LDCU UR5, c[0x0][0x528] ;  /* 0x0000a500ff0577ac */ /* 0x000e240008000800 */
[----:B0-----:R-:W-:-:S04]  /*1e00*/  UIADD3 UR5, UPT, UPT, UR5, -0x2, URZ ;  /* 0xfffffffe05057890 */ /* 0x001fc8000fffe0ff */
[----:B------:R-:W-:-:S09]  /*1e10*/  ULOP3.LUT UP0, UR6, UR5, 0x7, URZ, 0xc0, !UPT ;  /* 0x0000000705067892 */ /* 0x000fd2000f80c0ff */
[----:B------:R-:W-:Y:S05]  /*1e20*/  BRA.U !UP0, `(.L_x_127) ;  /* 0x0000001508247547 */ /* 0x000fea000b800000 */
[----:B------:R-:W-:Y:S02]  /*1e30*/  UISETP.GE.U32.AND UP0, UPT, UR6, 0x4, UPT ;  /* 0x000000040600788c */ /* 0x000fe4000bf06070 */
[----:B------:R-:W-:-:S07]  /*1e40*/  ULOP3.LUT UR5, UR5, 0x3, URZ, 0xc0, !UPT ;  /* 0x0000000305057892 */ /* 0x000fce000f8ec0ff */
[----:B------:R-:W-:Y:S05]  /*1e50*/  BRA.U !UP0, `(.L_x_154) ;  /* 0x0000000908fc7547 */ /* 0x000fea000b800000 */
[----:B------:R-:W-:Y:S01]  /*1e60*/  UMOV UR6, 0xd8 ;  /* 0x000000d800067882 */ /* 0x000fe20000000000 */
[----:B------:R-:W-:Y:S01]  /*1e70*/  BSSY.RECONVERGENT B0, `(.L_x_155) ;  /* 0x0000027000007945 */ /* 0x000fe20003800200 */
[----:B------:R-:W-:-:S12]  /*1e80*/  ULEA UR6, UR4, UR6, 0x2 ;  /* 0x0000000604067291 */ /* 0x000fd8000f8e10ff */
[----:B------:R-:W0:Y:S02]  /*1e90*/  LDCU UR7, c[0x0][UR6+0x388] ;  /* 0x00007100060777ac */ /* 0x000e240008000800 */
[----:B0-----:R-:W-:-:S06]  /*1ea0*/  USHF.R.S32.HI UR8, URZ, 0x1f, UR7 ;  /* 0x0000001fff087899 */ /* 0x001fcc0008011407 */
        /* <DEDUP_REMOVED lines=25> */
.L_x_156:
        /* <DEDUP_REMOVED lines=10> */
.L_x_157:
[----:B------:R-:W-:Y:S05]  /*20e0*/  BSYNC.RECONVERGENT B0 ;  /* 0x0000000000007941 */ /* 0x000fea0003800200 */
.L_x_155:
[----:B------:R-:W-:Y:S01]  /*20f0*/  UIADD3 UR9, UPT, UPT, UR4, -0x1, URZ ;  /* 0xffffffff04097890 */ /* 0x000fe2000fffe0ff */
[----:B------:R-:W-:Y:S01]  /*2100*/  BSSY.RECONVERGENT B0, `(.L_x_158) ;  /* 0x000002e000007945 */ /* 0x000fe20003800200 */
[----:B------:R-:W-:Y:S01]  /*2110*/  UMOV UR8, 0xd8 ;  /* 0x000000d800087882 */ /* 0x000fe20000000000 */
[----:B------:R-:W-:Y:S01]  /*2120*/  UMOV UR7, 0x6c ;  /* 0x0000006c00077882 */ /* 0x000fe20000000000 */
[----:B------:R-:W-:Y:S02]  /*2130*/  ULEA UR8, UR9, UR8, 0x2 ;  /* 0x0000000809087291 */ /* 0x000fe4000f8e10ff */
[----:B------:R-:W-:Y:S01]  /*2140*/  ULEA UR7, UR4, UR7, 0x2 ;  /* 0x0000000704077291 */ /* 0x000fe2000f8e10ff */
[----:B------:R-:W0:Y:S09]  /*2150*/  LDCU UR6, c[0x0][UR6+0x3ec] ;  /* 0x00007d80060677ac */ /* 0x000e320008000800 */
[----:B------:R-:W1:Y:S02]  /*2160*/  LDCU UR10, c[0x0][UR8+0x388] ;  /* 0x00007100080a77ac */ /* 0x000e640008000800 */
[----:B------:R-:W2:Y:S01]  /*2170*/  LDCU UR7, c[0x0][UR7+0x380] ;  /* 0x00007000070777ac */ /* 0x000ea20008000800 */
[C---:B0-----:R-:W-:Y:S01]  /*2180*/  IMAD R20, R3.reuse, UR6, R20 ;  /* 0x0000000603147c24 */ /* 0x041fe2000f8e0214 */
[----:B-1----:R-:W-:Y:S01]  /*2190*/  USHF.R.S32.HI UR11, URZ, 0x1f, UR10 ;  /* 0x0000001fff0b7899 */ /* 0x002fe2000801140a */
[----:B--2---:R-:W-:-:S05]  /*21a0*/  IMAD R22, R3, UR7, R22 ;  /* 0x0000000703167c24 */ /* 0x004fca000f8e0216 */
        /* <DEDUP_REMOVED lines=25> */
.L_x_159:
        /* <DEDUP_REMOVED lines=10> */
.L_x_160:
[----:B------:R-:W-:Y:S05]  /*23e0*/  BSYNC.RECONVERGENT B0 ;  /* 0x0000000000007941 */ /* 0x000fea0003800200 */
.L_x_158:
        /* <DEDUP_REMOVED lines=37> */
.L_x_162:
        /* <DEDUP_REMOVED lines=10> */
.L_x_163:
[----:B------:R-:W-:Y:S05]  /*26e0*/  BSYNC.RECONVERGENT B0 ;  /* 0x0000000000007941 */ /* 0x000fea0003800200 */
.L_x_161:
        /* <DEDUP_REMOVED lines=37> */
.L_x_165:
        /* <DEDUP_REMOVED lines=9> */
.L_x_166:
[----:B------:R-:W-:Y:S05]  /*29d0*/  BSYNC.RECONVERGENT B0 ;  /* 0x0000000000007941 */ /* 0x000fea0003800200 */
.L_x_164:
[----:B------:R-:W-:Y:S01]  /*29e0*/  UMOV UR6, 0x6c ;  /* 0x0000006c00067882 */ /* 0x000fe20000000000 */
[----:B------:R-:W0:Y:S01]  /*29f0*/  LDCU UR8, c[0x0][UR8+0x3ec] ;  /* 0x00007d80080877ac */ /* 0x000e220008000800 */
[----:B------:R-:W-:Y:S02]  /*2a00*/  ULEA UR6, UR9, UR6, 0x2 ;  /* 0x0000000609067291 */ /* 0x000fe4000f8e10ff */
[----:B------:R-:W-:-:S10]  /*2a10*/  UIADD3 UR4, UPT, UPT, UR4, -0x4, URZ ;  /* 0xfffffffc04047890 */ /* 0x000fd4000fffe0ff */
[----:B------:R-:W1:Y:S01]  /*2a20*/  LDCU UR6, c[0x0][UR6+0x380] ;  /* 0x00007000060677ac */ /* 0x000e620008000800 */
[C---:B0-----:R-:W-:Y:S02]  /*2a30*/  IMAD R20, R17.reuse, UR8, R20 ;  /* 0x0000000811147c24 */ /* 0x041fe4000f8e0214 */
[----:B-1----:R-:W-:-:S07]  /*2a40*/  IMAD R22, R17, UR6, R22 ;  /* 0x0000000611167c24 */ /* 0x002fce000f8e0216 */
.L_x_154:
[----:B------:R-:W-:-:S09]  /*2a50*/  UISETP.NE.AND UP0, UPT, UR5, URZ, UPT ;  /* 0x000000ff0500728c */ /* 0x000fd2000bf05270 */
[----:B------:R-:W-:Y:S05]  /*2a60*/  BRA.U !UP0, `(.L_x_127) ;  /* 0x0000000908147547 */ /* 0x000fea000b800000 */
[----:B------:R-:W-:-:S09]  /*2a70*/  UISETP.NE.AND UP0, UPT, UR5, 0x1, UPT ;  /* 0x000000010500788c */ /* 0x000fd2000bf05270 */
        /* <DEDUP_REMOVED lines=31> */
.L_x_169:
        /* <DEDUP_REMOVED lines=10> */
.L_x_170:
[----:B------:R-:W-:Y:S05]  /*2d10*/  BSYNC.RECONVERGENT B0 ;  /* 0x0000000000007941 */ /* 0x000fea0003800200 */
.L_x_168:
[----:B------:R-:W-:Y:S01]  /*2d20*/  UIADD3 UR8, UPT, UPT, UR4, -0x1, URZ ;  /* 0xffffffff04087890 */ /* 0x000fe2000fffe0ff */
[----:B------:R-:W-:Y:S01]  /*2d30*/  BSSY.RECONVERGENT B0, `(.L_x_171) ;  /* 0x000002c000007945 */ /* 0x000fe20003800200 */
[----:B------:R-:W-:Y:S01]  /*2d40*/  UMOV UR7, 0x6c ;  /* 0x0000006c00077882 */ /* 0x000fe20000000000 */
[----:B------:R-:W0:Y:S01]  /*2d50*/  LDCU UR5, c[0x0][UR5+0x3ec] ;  /* 0x00007d80050577ac */ /* 0x000e220008000800 */
[----:B------:R-:W-:Y:S02]  /*2d60*/  USHF.L.U32 UR6, UR8, 0x2, URZ ;  /* 0x0000000208067899 */ /* 0x000fe400080006ff */
[----:B------:R-:W-:-:S10]  /*2d70*/  ULEA UR7, UR4, UR7, 0x2 ;  /* 0x0000000704077291 */ /* 0x000fd4000f8e10ff */
[----:B------:R-:W1:Y:S01]  /*2d80*/  LDCU UR9, c[0x0][UR6+0x460] ;  /* 0x00008c00060977ac */ /* 0x000e620008000800 */
[C---:B0-----:R-:W-:Y:S01]  /*2d90*/  IMAD R20, R3.reuse, UR5, R20 ;  /* 0x0000000503147c24 */ /* 0x041fe2000f8e0214 */
[----:B------:R-:W0:Y:S01]  /*2da0*/  LDCU UR7, c[0x0][UR7+0x380] ;  /* 0x00007000070777ac */ /* 0x000e220008000800 */
[----:B-1----:R-:W-:Y:S01]  /*2db0*/  USHF.R.S32.HI UR10, URZ, 0x1f, UR9 ;  /* 0x0000001fff0a7899 */ /* 0x002fe20008011409 */
[----:B0-----:R-:W-:-:S05]  /*2dc0*/  IMAD R22, R3, UR7, R22 ;  /* 0x0000000703167c24 */ /* 0x001fca000f8e0216 */
        /* <DEDUP_REMOVED lines=25> */
.L_x_172:
[----:B------:R-:W-:Y:S01]  /*2f60*/  MOV R18, R16 ;  /* 0x0000001000127202 */ /* 0x000fe20000000f00 */
[----:B------:R-:W-:Y:S01]  /*2f70*/  IMAD.MOV.U32 R5, RZ, RZ, R17 ;  /* 0x000000ffff057224 */ /* 0x000fe200078e0011 */
[----:B------:R-:W-:Y:S01]  /*2f80*/  MOV R3, UR10 ;  /* 0x0000000a00037c02 */ /* 0x000fe20008000f00 */
[----:B------:R-:W-:Y:S01]  /*2f90*/  IMAD.U32 R2, RZ, RZ, UR9 ;  /* 0x00000009ff027e24 */ /* 0x000fe2000f8e00ff */
[----:B------:R-:W-:-:S07]  /*2fa0*/  MOV R6, 0x2fc0 ;  /* 0x00002fc000067802 */ /* 0x000fce0000000f00 */
[----:B------:R-:W-:Y:S05]  /*2fb0*/  CALL.REL.NOINC `($__internal_4_$__cuda_sm20_div_s64) ;  /* 0x0000000c00bc7944 */ /* 0x000fea0003c00000 */
[--C-:B------:R-:W-:Y:S02]  /*2fc0*/  IMAD.MOV R17, RZ, RZ, -R9.reuse ;  /* 0x000000ffff117224 */ /* 0x100fe400078e0a09 */
[----:B------:R-:W-:Y:S02]  /*2fd0*/  IMAD.MOV.U32 R12, RZ, RZ, R9 ;  /* 0x000000ffff0c7224 */ /* 0x000fe400078e0009 */
[----:B------:R-:W-:-:S07]  /*2fe0*/  IMAD R17, R17, UR9, R16 ;  /* 0x0000000911117c24 */ /* 0x000fce000f8e0210 */
.L_x_173:
[----:B------:R-:W-:Y:S05]  /*2ff0*/  BSYNC.RECONVERGENT B0 ;  /* 0x0000000000007941 */ /* 0x000fea0003800200 */
.L_x_171:
[----:B------:R-:W-:Y:S01]  /*3000*/  UMOV UR5, 0x6c ;  /* 0x0000006c00057882 */ /* 0x000fe20000000000 */
[----:B------:R-:W0:Y:S01]  /*3010*/  LDCU UR6, c[0x0][UR6+0x4c4] ;  /* 0x00009880060677ac */ /* 0x000e220008000800 */
[----:B------:R-:W-:Y:S02]  /*3020*/  ULEA UR5, UR8, UR5, 0x2 ;  /* 0x0000000508057291 */ /* 0x000fe4000f8e10ff */
[----:B------:R-:W-:-:S10]  /*3030*/  UIADD3 UR4, UPT, UPT, UR4, -0x2, URZ ;  /* 0xfffffffe04047890 */ /* 0x000fd4000fffe0ff */
[----:B------:R-:W1:Y:S01]  /*3040*/  LDCU UR5, c[0x0][UR5+0x380] ;  /* 0x00007000050577ac */ /* 0x000e620008000800 */
[C---:B0-----:R-:W-:Y:S02]  /*3050*/  IMAD R20, R17.reuse, UR6, R20 ;  /* 0x0000000611147c24 */ /* 0x041fe4000f8e0214 */
[----:B-1----:R-:W-:-:S07]  /*3060*/  IMAD R22, R17, UR5, R22 ;  /* 0x0000000511167c24 */ /* 0x002fce000f8e0216 */
.L_x_167:
[----:B------:R-:W0:Y:S02]  /*3070*/  LDCU UR5, c[0x0][0x528] ;  /* 0x0000a500ff0577ac */ /* 0x000e240008000800 */
[----:B0-----:R-:W-:-:S04]  /*3080*/  ULOP3.LUT UR5, UR5, 0x1, URZ, 0xc0, !UPT ;  /* 0x0000000105057892 */ /* 0x001fc8000f8ec0ff */
[----:B------:R-:W-:-:S09]  /*3090*/  UISETP.NE.U32.AND UP0, UPT, UR5, 0x1, UPT ;  /* 0x000000010500788c */ /* 0x000fd2000bf05070 */
[----:B------:R-:W-:Y:S05]  /*30a0*/  BRA.U UP0, `(.L_x_127) ;  /* 0x0000000100847547 */ /* 0x000fea000b800000 */
[----:B------:R-:W-:Y:S01]  /*30b0*/  USHF.L.U32 UR6, UR4, 0x2, URZ ;  /* 0x0000000204067899 */ /* 0x000fe200080006ff */
[----:B------:R-:W-:Y:S11]  /*30c0*/  BSSY.RECONVERGENT B0, `(.L_x_174) ;  /* 0x000001b000007945 */ /* 0x000ff60003800200 */
[----:B------:R-:W0:Y:S02]  /*30d0*/  LDCU UR7, c[0x0][UR6+0x460] ;  /* 0x00008c00060777ac */ /* 0x000e240008000800 */
[----:B0-----:R-:W-:-:S06]  /*30e0*/  USHF.R.S32.HI UR8, URZ, 0x1f, UR7 ;  /* 0x0000001fff087899 */ /* 0x001fcc0008011407 */
[----:B------:R-:W-:-:S04]  /*30f0*/  LOP3.LUT R2, R8, UR8, RZ, 0xfc, !PT ;  /* 0x0000000808027c12 */ /* 0x000fc8000f8efcff */
        /* <DEDUP_REMOVED lines=15> */
[----:B------:R-:W-:-:S05]  /*31f0*/  @P0 VIADD R12, R12, -UR7 ;  /* 0x800000070c0c0c36 */ /* 0x000fca0008000000 */
[----:B------:R-:W-:-:S13]  /*3200*/  ISETP.GE.U32.AND P0, PT, R12, UR7, PT ;  /* 0x000000070c007c0c */ /* 0x000fda000bf06070 */
[----:B------:R-:W-:Y:S01]  /*3210*/  @P0 VIADD R12, R12, -UR7 ;  /* 0x800000070c0c0c36 */ /* 0x000fe20008000000 */
[----:B------:R-:W-:Y:S01]  /*3220*/  @!P1 LOP3.LUT R12, RZ, UR7, RZ, 0x33, !PT ;  /* 0x00000007ff0c9c12 */ /* 0x000fe2000f8e33ff */
[----:B------:R-:W-:Y:S06]  /*3230*/  BRA `(.L_x_176) ;  /* 0x00000000000c7947 */ /* 0x000fec0003800000 */
.L_x_175:
[----:B------:R-:W-:Y:S02]  /*3240*/  MOV R3, R8 ;  /* 0x0000000800037202 */ /* 0x000fe40000000f00 */
[----:B------:R-:W-:-:S07]  /*3250*/  MOV R2, 0x3270 ;  /* 0x0000327000027802 */ /* 0x000fce0000000f00 */
[----:B------:R-:W-:Y:S05]  /*3260*/  CALL.REL.NOINC `($__internal_5_$__cuda_sm20_rem_s64) ;  /* 0x0000001000607944 */ /* 0x000fea0003c00000 */
.L_x_176:
[----:B------:R-:W-:Y:S05]  /*3270*/  BSYNC.RECONVERGENT B0 ;  /* 0x0000000000007941 */ /* 0x000fea0003800200 */
.L_x_174:
[----:B------:R-:W0:Y:S01]  /*3280*/  LDCU UR4, c[0x0][UR6+0x4c4] ;  /* 0x00009880060477ac */ /* 0x000e220008000800 */
[----:B------:R-:W1:Y:S01]  /*3290*/  LDCU UR6, c[0x0][UR6+0x3ec] ;  /* 0x00007d80060677ac */ /* 0x000e620008000800 */
[C---:B0-----:R-:W-:Y:S02]  /*32a0*/  IMAD R20, R12.reuse, UR4, R20 ;  /* 0x000000040c147c24 */ /* 0x041fe4000f8e0214 */
[----:B-1----:R-:W-:-:S07]  /*32b0*/  IMAD R22, R12, UR6, R22 ;  /* 0x000000060c167c24 */ /* 0x002fce000f8e0216 */
.L_x_127:
[----:B------:R-:W0:Y:S01]  /*32c0*/  LDCU.64 UR6, c[0x0][0x530] ;  /* 0x0000a600ff0677ac */ /* 0x000e220008000a00 */
[----:B------:R-:W-:Y:S01]  /*32d0*/  IADD3 R2, PT, PT, R4, 0x8, -R7 ;  /* 0x0000000804027810 */ /* 0x000fe20007ffe807 */
[----:B------:R-:W-:Y:S01]  /*32e0*/  BSSY.RECONVERGENT B0, `(.L_x_177) ;  /* 0x0000088000007945 */ /* 0x000fe20003800200 */
[----:B------:R-:W-:Y:S01]  /*32f0*/  PRMT R5, RZ, 0x7610, R5 ;  /* 0x00007610ff057816 */ /* 0x000fe20000000005 */
[----:B------:R-:W1:Y:S01]  /*3300*/  LDCU.64 UR4, c[0x0][0x358] ;  /* 0x00006b00ff0477ac */ /* 0x000e620008000a00 */
[----:B------:R-:W-:Y:S02]  /*3310*/  PRMT R8, RZ, 0x7610, R8 ;  /* 0x00007610ff087816 */ /* 0x000fe40000000008 */
[----:B------:R-:W-:Y:S02]  /*3320*/  PRMT R10, RZ, 0x7610, R10 ;  /* 0x00007610ff0a7816 */ /* 0x000fe4000000000a */
[----:B------:R-:W-:Y:S02]  /*3330*/  PRMT R11, RZ, 0x7610, R11 ;  /* 0x00007610ff0b7816 */ /* 0x000fe4000000000b */
[----:B------:R-:W-:-:S02]  /*3340*/  PRMT R6, RZ, 0x7610, R6 ;  /* 0x00007610ff067816 */ /* 0x000fc40000000006 */
[----:B------:R-:W-:Y:S02]  /*3350*/  PRMT R9, RZ, 0x7610, R9 ;  /* 0x00007610ff097816 */ /* 0x000fe40000000009 */
[----:B------:R-:W-:Y:S02]  /*3360*/  PRMT R12, RZ, 0x7610, R12 ;  /* 0x00007610ff0c7816 */ /* 0x000fe4000000000c */
[----:B------:R-:W-:Y:S02]  /*3370*/  PRMT R13, RZ, 0x7610, R13 ;  /* 0x00007610ff0d7816 */ /* 0x000fe4000000000d */
[----:B0-----:R-:W-:Y:S02]  /*3380*/  ISETP.GE.U32.AND P0, PT, R2, UR6, PT ;  /* 0x0000000602007c0c */ /* 0x001fe4000bf06070 */
[----:B------:R-:W-:-:S04]  /*3390*/  SHF.R.S32.HI R2, RZ, 0x1f, R2 ;  /* 0x0000001fff027819 */ /* 0x000fc80000011402 */
[----:B------:R-:W-:-:S13]  /*33a0*/  ISETP.GE.AND.EX P0, PT, R2, UR7, PT, P0 ;  /* 0x0000000702007c0c */ /* 0x000fda000bf06300 */
[----:B-1----:R-:W-:Y:S05]  /*33b0*/  @!P0 BRA `(.L_x_178) ;  /* 0x0000000400e88947 */ /* 0x002fea0003800000 */
[----:B------:R-:W0:Y:S01]  /*33c0*/  LDC R3, c[0x0][R0+0x45c] ;  /* 0x0001170000037b82 */ /* 0x000e220000000800 */
        /* <DEDUP_REMOVED lines=9> */
[----:B0-----:R-:W-:-:S05]  /*3460*/  VIMNMX R3, PT, PT, R3, R4, !PT ;  /* 0x0000000403037248 */ /* 0x001fca0007fe0100 */
[----:B------:R-:W-:-:S05]  /*3470*/  IMAD.IADD R8, R3, 0x1, -R4 ;  /* 0x0000000103087824 */ /* 0x000fca00078e0a04 */
[----:B------:R-:W-:-:S13]  /*3480*/  ISETP.NE.AND P0, PT, R8, RZ, PT ;  /* 0x000000ff0800720c */ /* 0x000fda0003f05270 */
[----:B------:R-:W-:Y:S05]  /*3490*/  @!P0 BRA `(.L_x_180) ;  /* 0x0000000000f08947 */ /* 0x000fea0003800000 */
[----:B------:R-:W0:Y:S02]  /*34a0*/  LDCU.64 UR8, c[0x0][0x458] ;  /* 0x00008b00ff0877ac */ /* 0x000e240008000a00 */
[----:B0-----:R-:W-:-:S04]  /*34b0*/  IADD3 R2, P0, PT, R20, UR8, RZ ;  /* 0x0000000814027c10 */ /* 0x001fc8000ff1e0ff */
[----:B------:R-:W-:-:S05]  /*34c0*/  LEA.HI.X.SX32 R3, R20, UR9, 0x1, P0 ;  /* 0x0000000914037c11 */ /* 0x000fca00080f0eff */
[----:B------:R0:W5:Y:S01]  /*34d0*/  LDG.E.U8 R6, desc[UR4][R2.64] ;  /* 0x0000000402067981 */ /* 0x000162000c1e1100 */
[----:B------:R-:W-:-:S13]  /*34e0*/  ISETP.NE.AND P0, PT, R8, 0x1, PT ;  /* 0x000000010800780c */ /* 0x000fda0003f05270 */
[----:B0-----:R-:W-:Y:S05]  /*34f0*/  @!P0 BRA `(.L_x_180) ;  /* 0x0000000000d88947 */ /* 0x001fea0003800000 */
[----:B------:R-:W0:Y:S02]  /*3500*/  LDC R11, c[0x0][R0+0x4c0] ;  /* 0x00013000000b7b82 */ /* 0x000e240000000800 */
[----:B0-----:R-:W-:-:S04]  /*3510*/  IADD3 R12, P0, PT, R11, R2, RZ ;  /* 0x000000020b0c7210 */ /* 0x001fc80007f1e0ff */
[----:B------:R-:W-:-:S05]  /*3520*/  LEA.HI.X.SX32 R13, R11, R3, 0x1, P0 ;  /* 0x000000030b0d7211 */ /* 0x000fca00000f0eff */
[----:B------:R0:W5:Y:S01]  /*3530*/  LDG.E.U8 R9, desc[UR4][R12.64] ;  /* 0x000000040c097981 */ /* 0x000162000c1e1100 */
[----:B------:R-:W-:Y:S02]  /*3540*/  ISETP.NE.AND P0, PT, R8, 0x2, PT ;  /* 0x000000020800780c */ /* 0x000fe40003f05270 */
[----:B------:R-:W-:Y:S02]  /*3550*/  PRMT R17, RZ, 0x7610, R17 ;  /* 0x00007610ff117816 */ /* 0x000fe40000000011 */
[----:B------:R-:W-:Y:S02]  /*3560*/  PRMT R16, RZ, 0x7610, R16 ;  /* 0x00007610ff107816 */ /* 0x000fe40000000010 */
[----:B------:R-:W-:Y:S02]  /*3570*/  PRMT R14, RZ, 0x7610, R14 ;  /* 0x00007610ff0e7816 */ /* 0x000fe4000000000e */
[----:B------:R-:W-:Y:S02]  /*3580*/  PRMT R15, RZ, 0x7610, R15 ;  /* 0x00007610ff0f7816 */ /* 0x000fe4000000000f */
[----:B------:R-:W-:-:S03]  /*3590*/  PRMT R10, RZ, 0x7610, R10 ;  /* 0x00007610ff0a7816 */ /* 0x000fc6000000000a */
[----:B0-----:R-:W-:Y:S05]  /*35a0*/  @!P0 BRA `(.L_x_180) ;  /* 0x0000000000ac8947 */ /* 0x001fea0003800000 */
[----:B------:R-:W-:-:S05]  /*35b0*/  IMAD.SHL.U32 R13, R11, 0x2, RZ ;  /* 0x000000020b0d7824 */ /* 0x000fca00078e00ff */
[----:B------:R-:W-:-:S04]  /*35c0*/  IADD3 R12, P0, PT, R13, R2, RZ ;  /* 0x000000020d0c7210 */ /* 0x000fc80007f1e0ff */
[----:B------:R-:W-:-:S05]  /*35d0*/  LEA.HI.X.SX32 R13, R13, R3, 0x1, P0 ;  /* 0x000000030d0d7211 */ /* 0x000fca00000f0eff */
[----:B------:R0:W5:Y:S01]  /*35e0*/  LDG.E.U8 R10, desc[UR4][R12.64] ;  /* 0x000000040c0a7981 */ /* 0x000162000c1e1100 */
[----:B------:R-:W-:Y:S02]  /*35f0*/  ISETP.NE.AND P0, PT, R8, 0x3, PT ;  /* 0x000000030800780c */ /* 0x000fe40003f05270 */
[----:B------:R-:W-:Y:S02]  /*3600*/  PRMT R17, RZ, 0x7610, R17 ;  /* 0x00007610ff117816 */ /* 0x000fe40000000011 */
[----:B------:R-:W-:Y:S02]  /*3610*/  PRMT R16, RZ, 0x7610, R16 ;  /* 0x00007610ff107816 */ /* 0x000fe40000000010 */
[----:B------:R-:W-:Y:S02]  /*3620*/  PRMT R14, RZ, 0x7610, R14 ;  /* 0x00007610ff0e7816 */ /* 0x000fe4000000000e */
[----:B------:R-:W-:-:S05]  /*3630*/  PRMT R15, RZ, 0x7610, R15 ;  /* 0x00007610ff0f7816 */ /* 0x000fca000000000f */
[----:B0-----:R-:W-:Y:S05]  /*3640*/  @!P0 BRA `(.L_x_180) ;  /* 0x0000000000848947 */ /* 0x001fea0003800000 */
[----:B------:R-:W-:-:S05]  /*3650*/  IMAD R13, R11, 0x3, RZ ;  /* 0x000000030b0d7824 */ /* 0x000fca00078e02ff */
[----:B------:R-:W-:-:S04]  /*3660*/  IADD3 R12, P0, PT, R13, R2, RZ ;  /* 0x000000020d0c7210 */ /* 0x000fc80007f1e0ff */
[----:B------:R-:W-:-:S05]  /*3670*/  LEA.HI.X.SX32 R13, R13, R3, 0x1, P0 ;  /* 0x000000030d0d7211 */ /* 0x000fca00000f0eff */
[----:B------:R0:W5:Y:S01]  /*3680*/  LDG.E.U8 R15, desc[UR4][R12.64] ;  /* 0x000000040c0f7981 */ /* 0x000162000c1e1100 */
[----:B------:R-:W-:Y:S02]  /*3690*/  ISETP.NE.AND P0, PT, R8, 0x4, PT ;  /* 0x000000040800780c */ /* 0x000fe40003f05270 */
[----:B------:R-:W-:Y:S02]  /*36a0*/  PRMT R17, RZ, 0x7610, R17 ;  /* 0x00007610ff117816 */ /* 0x000fe40000000011 */
[----:B------:R-:W-:Y:S02]  /*36b0*/  PRMT R16, RZ, 0x7610, R16 ;  /* 0x00007610ff107816 */ /* 0x000fe40000000010 */
[----:B------:R-:W-:-:S07]  /*36c0*/  PRMT R14, RZ, 0x7610, R14 ;  /* 0x00007610ff0e7816 */ /* 0x000fce000000000e */
[----:B0-----:R-:W-:Y:S05]  /*36d0*/  @!P0 BRA `(.L_x_180) ;  /* 0x0000000000608947 */ /* 0x001fea0003800000 */
[----:B------:R-:W-:-:S04]  /*36e0*/  SHF.L.U32 R13, R11, 0x2, RZ ;  /* 0x000000020b0d7819 */ /* 0x000fc800000006ff */
[----:B------:R-:W-:-:S04]  /*36f0*/  IADD3 R12, P0, PT, R13, R2, RZ ;  /* 0x000000020d0c7210 */ /* 0x000fc80007f1e0ff */
[----:B------:R-:W-:-:S05]  /*3700*/  LEA.HI.X.SX32 R13, R13, R3, 0x1, P0 ;  /* 0x000000030d0d7211 */ /* 0x000fca00000f0eff */
[----:B------:R0:W5:Y:S01]  /*3710*/  LDG.E.U8 R14, desc[UR4][R12.64] ;  /* 0x000000040c0e7981 */ /* 0x000162000c1e1100 */
[----:B------:R-:W-:Y:S02]  /*3720*/  ISETP.NE.AND P0, PT, R8, 0x5, PT ;  /* 0x000000050800780c */ /* 0x000fe40003f05270 */
[----:B------:R-:W-:Y:S02]  /*3730*/  PRMT R17, RZ, 0x7610, R17 ;  /* 0x00007610ff117816 */ /* 0x000fe40000000011 */
[----:B------:R-:W-:-:S09]  /*3740*/  PRMT R16, RZ, 0x7610, R16 ;  /* 0x00007610ff107816 */ /* 0x000fd20000000010 */
[----:B0-----:R-:W-:Y:S05]  /*3750*/  @!P0 BRA `(.L_x_180) ;  /* 0x0000000000408947 */ /* 0x001fea0003800000 */
[----:B------:R-:W-:-:S05]  /*3760*/  IMAD R13, R11, 0x5, RZ ;  /* 0x000000050b0d7824 */ /* 0x000fca00078e02ff */
[----:B------:R-:W-:-:S04]  /*3770*/  IADD3 R12, P0, PT, R13, R2, RZ ;  /* 0x000000020d0c7210 */ /* 0x000fc80007f1e0ff */
[----:B------:R-:W-:-:S05]  /*3780*/  LEA.HI.X.SX32 R13, R13, R3, 0x1, P0 ;  /* 0x000000030d0d7211 */ /* 0x000fca00000f0eff */
[----:B------:R0:W5:Y:S01]  /*3790*/  LDG.E.U8 R16, desc[UR4][R12.64] ;  /* 0x000000040c107981 */ /* 0x000162000c1e1100 */
[----:B------:R-:W-:Y:S02]  /*37a0*/  ISETP.NE.AND P0, PT, R8, 0x6, PT ;  /* 0x000000060800780c */ /* 0x000fe40003f05270 */
[----:B------:R-:W-:-:S11]  /*37b0*/  PRMT R17, RZ, 0x7610, R17 ;  /* 0x00007610ff117816 */ /* 0x000fd60000000011 */
[----:B0-----:R-:W-:Y:S05]  /*37c0*/  @!P0 BRA `(.L_x_180) ;  /* 0x0000000000248947 */ /* 0x001fea0003800000 */
[----:B------:R-:W-:Y:S01]  /*37d0*/  ISETP.NE.AND P0, PT, R8, 0x7, PT ;  /* 0x000000070800780c */ /* 0x000fe20003f05270 */
[----:B------:R-:W-:-:S05]  /*37e0*/  IMAD R13, R11, 0x6, RZ ;  /* 0x000000060b0d7824 */ /* 0x000fca00078e02ff */
[----:B------:R-:W-:-:S04]  /*37f0*/  IADD3 R12, P1, PT, R13, R2, RZ ;  /* 0x000000020d0c7210 */ /* 0x000fc80007f3e0ff */
[----:B------:R-:W-:-:S03]  /*3800*/  LEA.HI.X.SX32 R13, R13, R3, 0x1, P1 ;  /* 0x000000030d0d7211 */ /* 0x000fc600008f0eff */
[----:B------:R-:W-:Y:S02]  /*3810*/  @P0 IMAD R11, R11, 0x7, RZ ;  /* 0x000000070b0b0824 */ /* 0x000fe400078e02ff */
[----:B------:R0:W5:Y:S03]  /*3820*/  LDG.E.U8 R17, desc[UR4][R12.64] ;  /* 0x000000040c117981 */ /* 0x000166000c1e1100 */
[----:B------:R-:W-:-:S04]  /*3830*/  @P0 IADD3 R2, P2, PT, R11, R2, RZ ;  /* 0x000000020b020210 */ /* 0x000fc80007f5e0ff */
[----:B------:R-:W-:-:S05]  /*3840*/  @P0 LEA.HI.X.SX32 R3, R11, R3, 0x1, P2 ;  /* 0x000000030b030211 */ /* 0x000fca00010f0eff */
[----:B------:R0:W5:Y:S04]  /*3850*/  @P0 LDG.E.U8 R5, desc[UR4][R2.64] ;  /* 0x0000000402050981 */ /* 0x000168000c1e1100 */
.L_x_180:
[----:B------:R-:W-:Y:S05]  /*3860*/  BSYNC.RECONVERGENT B1 ;  /* 0x0000000000017941 */ /* 0x000fea0003800200 */
.L_x_179:
[----:B------:R-:W-:-:S04]  /*3870*/  IMAD.IADD R7, R4, 0x1, -R7 ;  /* 0x0000000104077824 */ /* 0x000fc800078e0a07 */
[C---:B0-----:R-:W-:Y:S01]  /*3880*/  VIADD R2, R7.reuse, 0x1 ;  /* 0x0000000107027836 */ /* 0x041fe20000000000 */
[C---:B------:R-:W-:Y:S01]  /*3890*/  IADD3 R3, PT, PT, R7.reuse, 0x2, RZ ;  /* 0x0000000207037810 */ /* 0x040fe20007ffe0ff */
[C---:B------:R-:W-:Y:S01]  /*38a0*/  VIADD R8, R7.reuse, 0x3 ;  /* 0x0000000307087836 */ /* 0x040fe20000000000 */
[----:B------:R-:W-:Y:S02]  /*38b0*/  ISETP.GE.U32.AND P1, PT, R7, UR6, PT ;  /* 0x0000000607007c0c */ /* 0x000fe4000bf26070 */
[----:B------:R-:W-:Y:S02]  /*38c0*/  ISETP.GE.U32.AND P0, PT, R2, UR6, PT ;  /* 0x0000000602007c0c */ /* 0x000fe4000bf06070 */
[----:B------:R-:W-:Y:S02]  /*38d0*/  ISETP.GE.U32.AND P3, PT, R8, UR6, PT ;  /* 0x0000000608007c0c */ /* 0x000fe4000bf66070 */
[----:B------:R-:W-:Y:S02]  /*38e0*/  SHF.R.S32.HI R2, RZ, 0x1f, R2 ;  /* 0x0000001fff027819 */ /* 0x000fe40000011402 */
[----:B------:R-:W-:-:S02]  /*38f0*/  ISETP.GE.U32.AND P4, PT, R3, UR6, PT ;  /* 0x0000000603007c0c */ /* 0x000fc4000bf86070 */
[----:B------:R-:W-:Y:S02]  /*3900*/  SHF.R.S32.HI R8, RZ, 0x1f, R8 ;  /* 0x0000001fff087819 */ /* 0x000fe40000011408 */
[----:B------:R-:W-:Y:S02]  /*3910*/  SHF.R.S32.HI R3, RZ, 0x1f, R3 ;  /* 0x0000001fff037819 */ /* 0x000fe40000011403 */
[----:B------:R-:W-:Y:S01]  /*3920*/  ISETP.GE.AND.EX P0, PT, R2, UR7, PT, P0 ;  /* 0x0000000702007c0c */ /* 0x000fe2000bf06300 */
[C---:B------:R-:W-:Y:S01]  /*3930*/  VIADD R2, R7.reuse, 0x4 ;  /* 0x0000000407027836 */ /* 0x040fe20000000000 */
[----:B------:R-:W-:Y:S01]  /*3940*/  ISETP.GE.AND.EX P3, PT, R8, UR7, PT, P3 ;  /* 0x0000000708007c0c */ /* 0x000fe2000bf66330 */
[----:B------:R-:W-:Y:S01]  /*3950*/  VIADD R8, R7, 0x6 ;  /* 0x0000000607087836 */ /* 0x000fe20000000000 */
[----:B------:R-:W-:Y:S02]  /*3960*/  SHF.R.S32.HI R11, RZ, 0x1f, R7 ;  /* 0x0000001fff0b7819 */ /* 0x000fe40000011407 */
[----:B------:R-:W-:-:S02]  /*3970*/  ISETP.GE.AND.EX P4, PT, R3, UR7, PT, P4 ;  /* 0x0000000703007c0c */ /* 0x000fc4000bf86340 */
[C---:B------:R-:W-:Y:S01]  /*3980*/  IADD3 R3, PT, PT, R7.reuse, 0x5, RZ ;  /* 0x0000000507037810 */ /* 0x040fe20007ffe0ff */
[----:B------:R-:W-:Y:S01]  /*3990*/  VIADD R7, R7, 0x7 ;  /* 0x0000000707077836 */ /* 0x000fe20000000000 */
[----:B------:R-:W-:Y:S02]  /*39a0*/  ISETP.GE.AND.EX P1, PT, R11, UR7, PT, P1 ;  /* 0x000000070b007c0c */ /* 0x000fe4000bf26310 */
[----:B------:R-:W-:Y:S02]  /*39b0*/  ISETP.GE.U32.AND P2, PT, R2, UR6, PT ;  /* 0x0000000602007c0c */ /* 0x000fe4000bf46070 */
[----:B------:R-:W-:Y:S02]  /*39c0*/  ISETP.GE.U32.AND P6, PT, R3, UR6, PT ;  /* 0x0000000603007c0c */ /* 0x000fe4000bfc6070 */
[----:B------:R-:W-:Y:S02]  /*39d0*/  ISETP.GE.U32.AND P5, PT, R8, UR6, PT ;  /* 0x0000000608007c0c */ /* 0x000fe4000bfa6070 */
[----:B------:R-:W-:-:S02]  /*39e0*/  SHF.R.S32.HI R2, RZ, 0x1f, R2 ;  /* 0x0000001fff027819 */ /* 0x000fc40000011402 */
[----:B------:R-:W-:Y:S02]  /*39f0*/  SHF.R.S32.HI R3, RZ, 0x1f, R3 ;  /* 0x0000001fff037819 */ /* 0x000fe40000011403 */
[----:B------:R-:W-:Y:S02]  /*3a00*/  SHF.R.S32.HI R8, RZ, 0x1f, R8 ;  /* 0x0000001fff087819 */ /* 0x000fe40000011408 */
[----:B-----5:R-:W-:Y:S02]  /*3a10*/  SEL R6, R6, RZ, P1 ;  /* 0x000000ff06067207 */ /* 0x020fe40000800000 */
[----:B------:R-:W-:Y:S02]  /*3a20*/  ISETP.GE.U32.AND P1, PT, R7, UR6, PT ;  /* 0x0000000607007c0c */ /* 0x000fe4000bf26070 */
[----:B------:R-:W-:Y:S02]  /*3a30*/  SHF.R.S32.HI R7, RZ, 0x1f, R7 ;  /* 0x0000001fff077819 */ /* 0x000fe40000011407 */
[----:B------:R-:W-:-:S02]  /*3a40*/  ISETP.GE.AND.EX P2, PT, R2, UR7, PT, P2 ;  /* 0x0000000702007c0c */ /* 0x000fc4000bf46320 */
[----:B------:R-:W-:Y:S02]  /*3a50*/  ISETP.GE.AND.EX P6, PT, R3, UR7, PT, P6 ;  /* 0x0000000703007c0c */ /* 0x000fe4000bfc6360 */
[----:B------:R-:W-:Y:S02]  /*3a60*/  ISETP.GE.AND.EX P5, PT, R8, UR7, PT, P5 ;  /* 0x0000000708007c0c */ /* 0x000fe4000bfa6350 */
[----:B------:R-:W-:Y:S02]  /*3a70*/  SEL R9, R9, RZ, P0 ;  /* 0x000000ff09097207 */ /* 0x000fe40000000000 */
[----:B------:R-:W-:Y:S02]  /*3a80*/  SEL R10, R10, RZ, P4 ;  /* 0x000000ff0a0a7207 */ /* 0x000fe40002000000 */
[----:B------:R-:W-:Y:S02]  /*3a90*/  ISETP.GE.AND.EX P1, PT, R7, UR7, PT, P1 ;  /* 0x0000000707007c0c */ /* 0x000fe4000bf26310 */
[----:B------:R-:W-:-:S02]  /*3aa0*/  SEL R15, R15, RZ, P3 ;  /* 0x000000ff0f0f7207 */ /* 0x000fc40001800000 */
[----:B------:R-:W-:Y:S02]  /*3ab0*/  SEL R14, R14, RZ, P2 ;  /* 0x000000ff0e0e7207 */ /* 0x000fe40001000000 */
[----:B------:R-:W-:Y:S02]  /*3ac0*/  SEL R16, R16, RZ, P6 ;  /* 0x000000ff10107207 */ /* 0x000fe40003000000 */
[----:B------:R-:W-:Y:S02]  /*3ad0*/  SEL R17, R17, RZ, P5 ;  /* 0x000000ff11117207 */ /* 0x000fe40002800000 */
[----:B------:R-:W-:Y:S02]  /*3ae0*/  PRMT R12, R9, 0x7610, R12 ;  /* 0x00007610090c7816 */ /* 0x000fe4000000000c */
[----:B------:R-:W-:Y:S02]  /*3af0*/  PRMT R13, R6, 0x7610, R13 ;  /* 0x00007610060d7816 */ /* 0x000fe4000000000d */
[----:B------:R-:W-:-:S02]  /*3b00*/  PRMT R9, R10, 0x7610, R9 ;  /* 0x000076100a097816 */ /* 0x000fc40000000009 */
[----:B------:R-:W-:Y:S02]  /*3b10*/  PRMT R6, R15, 0x7610, R6 ;  /* 0x000076100f067816 */ /* 0x000fe40000000006 */
[----:B------:R-:W-:Y:S02]  /*3b20*/  SEL R5, R5, RZ, P1 ;  /* 0x000000ff05057207 */ /* 0x000fe40000800000 */
[----:B------:R-:W-:Y:S02]  /*3b30*/  PRMT R11, R14, 0x7610, R11 ;  /* 0x000076100e0b7816 */ /* 0x000fe4000000000b */
[----:B------:R-:W-:Y:S02]  /*3b40*/  PRMT R10, R16, 0x7610, R10 ;  /* 0x00007610100a7816 */ /* 0x000fe4000000000a */
[----:B------:R-:W-:-:S07]  /*3b50*/  PRMT R8, R17, 0x7610, R8 ;  /* 0x0000761011087816 */ /* 0x000fce0000000008 */
.L_x_178:
[----:B------:R-:W-:Y:S05]  /*3b60*/  BSYNC.RECONVERGENT B0 ;  /* 0x0000000000007941 */ /* 0x000fea0003800200 */
.L_x_177:
[----:B------:R-:W0:Y:S02]  /*3b70*/  LDC R3, c[0x0][R0+0x45c] ;  /* 0x0001170000037b82 */ /* 0x000e240000000800 */
[----:B0-----:R-:W-:-:S04]  /*3b80*/  VIMNMX R3, PT, PT, R3, R4, !PT ;  /* 0x0000000403037248 */ /* 0x001fc80007fe0100 */
[----:B------:R-:W-:-:S04]  /*3b90*/  IADD3 R4, PT, PT, R3, -R4, RZ ;  /* 0x8000000403047210 */ /* 0x000fc80007ffe0ff */
[----:B------:R-:W-:-:S13]  /*3ba0*/  ISETP.NE.AND P0, PT, R4, RZ, PT ;  /* 0x000000ff0400720c */ /* 0x000fda0003f05270 */
[----:B------:R-:W-:Y:S05]  /*3bb0*/  @!P0 EXIT ;  /* 0x000000000000894d */ /* 0x000fea0003800000 */
[----:B------:R-:W0:Y:S01]  /*3bc0*/  LDCU.64 UR6, c[0x0][0x380] ;  /* 0x00007000ff0677ac */ /* 0x000e220008000a00 */
[----:B------:R-:W-:Y:S02]  /*3bd0*/  ISETP.NE.AND P0, PT, R4, 0x1, PT ;  /* 0x000000010400780c */ /* 0x000fe40003f05270 */
[----:B0-----:R-:W-:-:S04]  /*3be0*/  IADD3 R2, P1, PT, R22, UR6, RZ ;  /* 0x0000000616027c10 */ /* 0x001fc8000ff3e0ff */
[----:B------:R-:W-:-:S05]  /*3bf0*/  LEA.HI.X.SX32 R3, R22, UR7, 0x1, P1 ;  /* 0x0000000716037c11 */ /* 0x000fca00088f0eff */
[----:B------:R0:W-:Y:S02]  /*3c00*/  STG.E.U8 desc[UR4][R2.64], R13 ;  /* 0x0000000d02007986 */ /* 0x0001e4000c101104 */
[----:B------:R-:W-:Y:S05]  /*3c10*/  @!P0 EXIT ;  /* 0x000000000000894d */ /* 0x000fea0003800000 */
[----:B------:R-:W1:Y:S01]  /*3c20*/  LDC R17, c[0x0][R0+0x3e8] ;  /* 0x0000fa0000117b82 */ /* 0x000e620000000800 */
[----:B------:R-:W-:Y:S02]  /*3c30*/  ISETP.NE.AND P0, PT, R4, 0x2, PT ;  /* 0x000000020400780c */ /* 0x000fe40003f05270 */
[----:B-1----:R-:W-:-:S04]  /*3c40*/  IADD3 R14, P1, PT, R17, R2, RZ ;  /* 0x00000002110e7210 */ /* 0x002fc80007f3e0ff */
[----:B------:R-:W-:-:S05]  /*3c50*/  LEA.HI.X.SX32 R15, R17, R3, 0x1, P1 ;  /* 0x00000003110f7211 */ /* 0x000fca00008f0eff */
[----:B------:R1:W-:Y:S02]  /*3c60*/  STG.E.U8 desc[UR4][R14.64], R12 ;  /* 0x0000000c0e007986 */ /* 0x0003e4000c101104 */
[----:B------:R-:W-:Y:S05]  /*3c70*/  @!P0 EXIT ;  /* 0x000000000000894d */ /* 0x000fea0003800000 */
[----:B------:R-:W-:Y:S01]  /*3c80*/  IMAD.SHL.U32 R7, R17, 0x2, RZ ;  /* 0x0000000211077824 */ /* 0x000fe200078e00ff */
[----:B------:R-:W-:-:S04]  /*3c90*/  ISETP.NE.AND P0, PT, R4, 0x3, PT ;  /* 0x000000030400780c */ /* 0x000fc80003f05270 */
[----:B-1----:R-:W-:-:S04]  /*3ca0*/  IADD3 R12, P1, PT, R7, R2, RZ ;  /* 0x00000002070c7210 */ /* 0x002fc80007f3e0ff */
[----:B0-----:R-:W-:-:S05]  /*3cb0*/  LEA.HI.X.SX32 R13, R7, R3, 0x1, P1 ;  /* 0x00000003070d7211 */ /* 0x001fca00008f0eff */
[----:B------:R0:W-:Y:S01]  /*3cc0*/  STG.E.U8 desc[UR4][R12.64], R9 ;  /* 0x000000090c007986 */ /* 0x0001e2000c101104 */
[----:B------:R-:W-:Y:S05]  /*3cd0*/  @!P0 EXIT ;  /* 0x000000000000894d */ /* 0x000fea0003800000 */
[----:B------:R-:W-:Y:S01]  /*3ce0*/  IMAD R7, R17, 0x3, RZ ;  /* 0x0000000311077824 */ /* 0x000fe200078e02ff */
[----:B------:R-:W-:-:S04]  /*3cf0*/  ISETP.NE.AND P0, PT, R4, 0x4, PT ;  /* 0x000000040400780c */ /* 0x000fc80003f05270 */
[----:B0-----:R-:W-:-:S04]  /*3d00*/  IADD3 R12, P1, PT, R7, R2, RZ ;  /* 0x00000002070c7210 */ /* 0x001fc80007f3e0ff */
[----:B------:R-:W-:-:S05]  /*3d10*/  LEA.HI.X.SX32 R13, R7, R3, 0x1, P1 ;  /* 0x00000003070d7211 */ /* 0x000fca00008f0eff */
[----:B------:R0:W-:Y:S01]  /*3d20*/  STG.E.U8 desc[UR4][R12.64], R6 ;  /* 0x000000060c007986 */ /* 0x0001e2000c101104 */
[----:B------:R-:W-:Y:S05]  /*3d30*/  @!P0 EXIT ;  /* 0x000000000000894d */ /* 0x000fea0003800000 */
[----:B------:R-:W-:Y:S01]  /*3d40*/  IMAD.SHL.U32 R7, R17, 0x4, RZ ;  /* 0x0000000411077824 */ /* 0x000fe200078e00ff */
[----:B------:R-:W-:-:S04]  /*3d50*/  ISETP.NE.AND P0, PT, R4, 0x5, PT ;  /* 0x000000050400780c */ /* 0x000fc80003f05270 */
[----:B0-----:R-:W-:-:S04]  /*3d60*/  IADD3 R6, P1, PT, R7, R2, RZ ;  /* 0x0000000207067210 */ /* 0x001fc80007f3e0ff */
[----:B------:R-:W-:-:S05]  /*3d70*/  LEA.HI.X.SX32 R7, R7, R3, 0x1, P1 ;  /* 0x0000000307077211 */ /* 0x000fca00008f0eff */
[----:B------:R0:W-:Y:S01]  /*3d80*/  STG.E.U8 desc[UR4][R6.64], R11 ;  /* 0x0000000b06007986 */ /* 0x0001e2000c101104 */
[----:B------:R-:W-:Y:S05]  /*3d90*/  @!P0 EXIT ;  /* 0x000000000000894d */ /* 0x000fea0003800000 */
[----:B0-----:R-:W-:Y:S01]  /*3da0*/  IMAD R7, R17, 0x5, RZ ;  /* 0x0000000511077824 */ /* 0x001fe200078e02ff */
[----:B------:R-:W-:-:S04]  /*3db0*/  ISETP.NE.AND P0, PT, R4, 0x6, PT ;  /* 0x000000060400780c */ /* 0x000fc80003f05270 */
[----:B------:R-:W-:-:S04]  /*3dc0*/  IADD3 R6, P1, PT, R7, R2, RZ ;  /* 0x0000000207067210 */ /* 0x000fc80007f3e0ff */
        /* <DEDUP_REMOVED lines=9> */
[----:B0-----:R-:W-:-:S05]  /*3e60*/  IMAD R7, R17, 0x7, RZ ;  /* 0x0000000711077824 */ /* 0x001fca00078e02ff */
[----:B------:R-:W-:-:S04]  /*3e70*/  IADD3 R2, P0, PT, R7, R2, RZ ;  /* 0x0000000207027210 */ /* 0x000fc80007f1e0ff */
[----:B------:R-:W-:-:S05]  /*3e80*/  LEA.HI.X.SX32 R3, R7, R3, 0x1, P0 ;  /* 0x0000000307037211 */ /* 0x000fca00000f0eff */
[----:B------:R-:W-:Y:S01]  /*3e90*/  STG.E.U8 desc[UR4][R2.64], R5 ;  /* 0x0000000502007986 */ /* 0x000fe2000c101104 */
[----:B------:R-:W-:Y:S05]  /*3ea0*/  EXIT ;  /* 0x000000000000794d */ /* 0x000fea0003800000 */
        .weak           $__internal_4_$__cuda_sm20_div_s64
        .type           $__internal_4_$__cuda_sm20_div_s64,@function
        .size           $__internal_4_$__cuda_sm20_div_s64,($__internal_5_$__cuda_sm20_rem_s64 - $__internal_4_$__cuda_sm20_div_s64)
$__internal_4_$__cuda_sm20_div_s64:
[-C--:B------:R-:W-:Y:S02]  /*3eb0*/  IADD3 R15, P1, PT, RZ, -R2.reuse, RZ ;  /* 0x80000002ff0f7210 */ /* 0x080fe40007f3e0ff */
[----:B------:R-:W-:Y:S02]  /*3ec0*/  ISETP.GE.AND P0, PT, R3, RZ, PT ;  /* 0x000000ff0300720c */ /* 0x000fe40003f06270 */
[-C--:B------:R-:W-:Y:S02]  /*3ed0*/  IADD3.X R8, PT, PT, RZ, ~R3.reuse, RZ, P1, !PT ;  /* 0x80000003ff087210 */ /* 0x080fe40000ffe4ff */
[----:B------:R-:W-:Y:S02]  /*3ee0*/  SEL R14, R15, R2, !P0 ;  /* 0x000000020f0e7207 */ /* 0x000fe40004000000 */
[----:B------:R-:W-:Y:S02]  /*3ef0*/  SEL R15, R8, R3, !P0 ;  /* 0x00000003080f7207 */ /* 0x000fe40004000000 */
[----:B------:R-:W-:-:S02]  /*3f00*/  ISETP.GE.AND P3, PT, R5, RZ, PT ;  /* 0x000000ff0500720c */ /* 0x000fc40003f66270 */
[----:B------:R-:W0:Y:S01]  /*3f10*/  I2F.U64.RP R8, R14 ;  /* 0x0000000e00087312 */ /* 0x000e220000309000 */
[----:B------:R-:W-:-:S04]  /*3f20*/  IADD3 R21, P4, PT, RZ, -R18, RZ ;  /* 0x80000012ff157210 */ /* 0x000fc80007f9e0ff */
[----:B------:R-:W-:Y:S02]  /*3f30*/  SEL R21, R21, R18, !P3 ;  /* 0x0000001215157207 */ /* 0x000fe40005800000 */
[----:B------:R-:W-:Y:S01]  /*3f40*/  IADD3.X R18, PT, PT, RZ, ~R5, RZ, P4, !PT ;  /* 0x80000005ff127210 */ /* 0x000fe200027fe4ff */
[----:B0-----:R-:W0:Y:S02]  /*3f50*/  MUFU.RCP R10, R8 ;  /* 0x00000008000a7308 */ /* 0x001e240000001000 */
[----:B0-----:R-:W-:-:S06]  /*3f60*/  VIADD R10, R10, 0x1ffffffe ;  /* 0x1ffffffe0a0a7836 */ /* 0x001fcc0000000000 */
        /* <DEDUP_REMOVED lines=26> */
[----:B------:R-:W-:Y:S01]  /*4110*/  IMAD.X R9, R9, 0x1, R10, P0 ;  /* 0x0000000109097824 */ /* 0x000fe200000e060a */
[----:B------:R-:W-:Y:S01]  /*4120*/  SEL R10, R18, R5, !P3 ;  /* 0x00000005120a7207 */ /* 0x000fe20005800000 */
[C---:B------:R-:W-:Y:S01]  /*4130*/  IMAD.HI.U32 R24, R8.reuse, R21, RZ ;  /* 0x0000001508187227 */ /* 0x040fe200078e00ff */
[----:B------:R-:W-:Y:S02]  /*4140*/  LOP3.LUT R5, R3, R5, RZ, 0x3c, !PT ;  /* 0x0000000503057212 */ /* 0x000fe400078e3cff */
[----:B------:R-:W-:Y:S01]  /*4150*/  IADD3.X R9, PT, PT, RZ, RZ, R9, P2, P1 ;  /* 0x000000ffff097210 */ /* 0x000fe200017e2409 */
[----:B------:R-:W-:Y:S02]  /*4160*/  IMAD.MOV.U32 R25, RZ, RZ, RZ ;  /* 0x000000ffff197224 */ /* 0x000fe400078e00ff */
        /* <DEDUP_REMOVED lines=11> */
[----:B------:R-:W-:-:S04]  /*4220*/  IMAD R11, R9, R14, R11 ;  /* 0x0000000e090b7224 */ /* 0x000fc800078e020b */
[----:B------:R-:W-:Y:S01]  /*4230*/  IMAD.X R10, R10, 0x1, ~R11, P1 ;  /* 0x000000010a0a7824 */ /* 0x000fe200008e0e0b */
[----:B------:R-:W-:Y:S02]  /*4240*/  IADD3 R18, P1, PT, R21, -R14, RZ ;  /* 0x8000000e15127210 */ /* 0x000fe40007f3e0ff */
[----:B------:R-:W-:Y:S02]  /*4250*/  IADD3 R11, P2, PT, R8, 0x1, RZ ;  /* 0x00000001080b7810 */ /* 0x000fe40007f5e0ff */
[CC--:B------:R-:W-:Y:S02]  /*4260*/  ISETP.GE.U32.AND.EX P0, PT, R10.reuse, R15.reuse, PT, P0 ;  /* 0x0000000f0a00720c */ /* 0x0c0fe40003f06100 */
[----:B------:R-:W-:Y:S02]  /*4270*/  IADD3.X R19, PT, PT, R10, ~R15, RZ, P1, !PT ;  /* 0x8000000f0a137210 */ /* 0x000fe40000ffe4ff */
[----:B------:R-:W-:Y:S01]  /*4280*/  SEL R21, R18, R21, P0 ;  /* 0x0000001512157207 */ /* 0x000fe20000000000 */
[----:B------:R-:W-:Y:S01]  /*4290*/  IMAD.X R18, RZ, RZ, R9, P2 ;  /* 0x000000ffff127224 */ /* 0x000fe200010e0609 */
[----:B------:R-:W-:-:S02]  /*42a0*/  SEL R11, R11, R8, P0 ;  /* 0x000000080b0b7207 */ /* 0x000fc40000000000 */
[----:B------:R-:W-:Y:S01]  /*42b0*/  SEL R19, R19, R10, P0 ;  /* 0x0000000a13137207 */ /* 0x000fe20000000000 */
[----:B------:R-:W-:Y:S01]  /*42c0*/  IMAD.MOV.U32 R10, RZ, RZ, R6 ;  /* 0x000000ffff0a7224 */ /* 0x000fe200078e0006 */
[----:B------:R-:W-:Y:S02]  /*42d0*/  ISETP.GE.U32.AND P1, PT, R21, R14, PT ;  /* 0x0000000e1500720c */ /* 0x000fe40003f26070 */
[----:B------:R-:W-:Y:S02]  /*42e0*/  SEL R18, R18, R9, P0 ;  /* 0x0000000912127207 */ /* 0x000fe40000000000 */
[----:B------:R-:W-:Y:S02]  /*42f0*/  IADD3 R8, P2, PT, R11, 0x1, RZ ;  /* 0x000000010b087810 */ /* 0x000fe40007f5e0ff */
[----:B------:R-:W-:Y:S02]  /*4300*/  ISETP.GE.U32.AND.EX P0, PT, R19, R15, PT, P1 ;  /* 0x0000000f1300720c */ /* 0x000fe40003f06110 */
[----:B------:R-:W-:Y:S01]  /*4310*/  ISETP.GE.AND P1, PT, R5, RZ, PT ;  /* 0x000000ff0500720c */ /* 0x000fe20003f26270 */
[----:B------:R-:W-:Y:S01]  /*4320*/  IMAD.X R9, RZ, RZ, R18, P2 ;  /* 0x000000ffff097224 */ /* 0x000fe200010e0612 */
[----:B------:R-:W-:Y:S01]  /*4330*/  SEL R8, R8, R11, P0 ;  /* 0x0000000b08087207 */ /* 0x000fe20000000000 */
[----:B------:R-:W-:-:S03]  /*4340*/  IMAD.MOV.U32 R11, RZ, RZ, 0x0 ;  /* 0x00000000ff0b7424 */ /* 0x000fc600078e00ff */
[----:B------:R-:W-:Y:S02]  /*4350*/  SEL R18, R9, R18, P0 ;  /* 0x0000001209127207 */ /* 0x000fe40000000000 */
[----:B------:R-:W-:Y:S02]  /*4360*/  IADD3 R9, P2, PT, RZ, -R8, RZ ;  /* 0x80000008ff097210 */ /* 0x000fe40007f5e0ff */
[----:B------:R-:W-:Y:S02]  /*4370*/  ISETP.NE.U32.AND P0, PT, R2, RZ, PT ;  /* 0x000000ff0200720c */ /* 0x000fe40003f05070 */
[----:B------:R-:W-:Y:S02]  /*4380*/  IADD3.X R5, PT, PT, RZ, ~R18, RZ, P2, !PT ;  /* 0x80000012ff057210 */ /* 0x000fe400017fe4ff */
[----:B------:R-:W-:Y:S02]  /*4390*/  ISETP.NE.AND.EX P0, PT, R3, RZ, PT, P0 ;  /* 0x000000ff0300720c */ /* 0x000fe40003f05300 */
[----:B------:R-:W-:-:S02]  /*43a0*/  SEL R9, R9, R8, !P1 ;  /* 0x0000000809097207 */ /* 0x000fc40004800000 */
[----:B------:R-:W-:Y:S02]  /*43b0*/  SEL R5, R5, R18, !P1 ;  /* 0x0000001205057207 */ /* 0x000fe40004800000 */
[----:B------:R-:W-:Y:S02]  /*43c0*/  SEL R9, R9, 0xffffffff, P0 ;  /* 0xffffffff09097807 */ /* 0x000fe40000000000 */
[----:B------:R-:W-:Y:S01]  /*43d0*/  SEL R8, R5, 0xffffffff, P0 ;  /* 0xffffffff05087807 */ /* 0x000fe20000000000 */
[----:B------:R-:W-:Y:S06]  /*43e0*/  RET.REL.NODEC R10 `(_ZN2at6native16triu_tril_kernelIbiLb1ELi8ELb0EEEvNS_4cuda6detail10TensorInfoIT_T0_EENS4_IKS5_S6_EEllS6_) ;  /* 0xffffffbc0a047950 */ /* 0x000fec0003c3ffff */
        .weak           $__internal_5_$__cuda_sm20_rem_s64
        .type           $__internal_5_$__cuda_sm20_rem_s64,@function
        .size           $__internal_5_$__cuda_sm20_rem_s64,(.L_x_6295 - $__internal_5_$__cuda_sm20_rem_s64)
$__internal_5_$__cuda_sm20_rem_s64:
        /* <DEDUP_REMOVED lines=14> */
[----:B------:R-:W-:Y:S02]  /*44d0*/  IMAD.X R15, RZ, RZ, ~R11, P0 ;  /* 0x000000ffff0f7224 */ /* 0x000fe400000e0e0b */
[----:B------:R-:W-:Y:S02]  /*44e0*/  IMAD.MOV.U32 R11, RZ, RZ, R8 ;  /* 0x000000ffff0b7224 */ /* 0x000fe400078e0008 */
[-C--:B------:R-:W-:Y:S02]  /*44f0*/  IMAD R17, R9, R15.reuse, RZ ;  /* 0x0000000f09117224 */ /* 0x080fe400078e02ff */
[----:B------:R-:W-:-:S04]  /*4500*/  IMAD.WIDE.U32 R10, P0, R8, R15, R10 ;  /* 0x0000000f080a7225 */ /* 0x000fc8000780000a */
[----:B------:R-:W-:-:S04]  /*4510*/  IMAD.HI.U32 R5, R9, R15, RZ ;  /* 0x0000000f09057227 */ /* 0x000fc800078e00ff */
[----:B------:R-:W-:Y:S01]  /*4520*/  IMAD.HI.U32 R10, P1, R9, R13, R10 ;  /* 0x0000000d090a7227 */ /* 0x000fe2000782000a */
[----:B------:R-:W-:-:S04]  /*4530*/  IADD3.X R5, PT, PT, R5, R9, RZ, P0, !PT ;  /* 0x0000000905057210 */ /* 0x000fc800007fe4ff */
        /* <DEDUP_REMOVED lines=9> */
[----:B------:R-:W-:-:S03]  /*45d0*/  SEL R12, R9, R12, !P1 ;  /* 0x0000000c090c7207 */ /* 0x000fc60004800000 */
[----:B------:R-:W-:Y:S02]  /*45e0*/  IMAD.X R6, RZ, RZ, ~R6, P0 ;  /* 0x000000ffff067224 */ /* 0x000fe400000e0e06 */
[----:B------:R-:W-:Y:S02]  /*45f0*/  IMAD.MOV.U32 R9, RZ, RZ, RZ ;  /* 0x000000ffff097224 */ /* 0x000fe400078e00ff */
[----:B------:R-:W-:-:S04]  /*4600*/  IMAD.WIDE.U32 R10, P0, R11, R6, R10 ;  /* 0x000000060b0a7225 */ /* 0x000fc8000780000a */
[C---:B------:R-:W-:Y:S02]  /*4610*/  IMAD R8, R5.reuse, R6, RZ ;  /* 0x0000000605087224 */ /* 0x040fe400078e02ff */
[----:B------:R-:W-:-:S04]  /*4620*/  IMAD.HI.U32 R11, P2, R5, R13, R10 ;  /* 0x0000000d050b7227 */ /* 0x000fc8000784000a */
[----:B------:R-:W-:Y:S01]  /*4630*/  IMAD.X R10, RZ, RZ, ~R3, P4 ;  /* 0x000000ffff0a7224 */ /* 0x000fe200020e0e03 */
[----:B------:R-:W-:Y:S01]  /*4640*/  IADD3 R11, P3, PT, R8, R11, RZ ;  /* 0x0000000b080b7210 */ /* 0x000fe20007f7e0ff */
[----:B------:R-:W-:-:S03]  /*4650*/  IMAD.HI.U32 R6, R5, R6, RZ ;  /* 0x0000000605067227 */ /* 0x000fc600078e00ff */
[----:B------:R-:W-:Y:S01]  /*4660*/  SEL R10, R10, R3, !P1 ;  /* 0x000000030a0a7207 */ /* 0x000fe20004800000 */
[----:B------:R-:W-:Y:S01]  /*4670*/  IMAD.HI.U32 R8, R11, R12, RZ ;  /* 0x0000000c0b087227 */ /* 0x000fe200078e00ff */
[----:B------:R-:W-:-:S04]  /*4680*/  IADD3.X R5, PT, PT, R6, R5, RZ, P0, !PT ;  /* 0x0000000506057210 */ /* 0x000fc800007fe4ff */
[----:B------:R-:W-:Y:S01]  /*4690*/  IADD3.X R5, PT, PT, RZ, RZ, R5, P3, P2 ;  /* 0x000000ffff057210 */ /* 0x000fe20001fe4405 */
[----:B------:R-:W-:-:S04]  /*46a0*/  IMAD.WIDE.U32 R8, R11, R10, R8 ;  /* 0x0000000a0b087225 */ /* 0x000fc800078e0008 */
[C---:B------:R-:W-:Y:S02]  /*46b0*/  IMAD R11, R5.reuse, R10, RZ ;  /* 0x0000000a050b7224 */ /* 0x040fe400078e02ff */
[----:B------:R-:W-:-:S04]  /*46c0*/  IMAD.HI.U32 R8, P0, R5, R12, R8 ;  /* 0x0000000c05087227 */ /* 0x000fc80007800008 */
[----:B------:R-:W-:Y:S01]  /*46d0*/  IMAD.HI.U32 R3, R5, R10, RZ ;  /* 0x0000000a05037227 */ /* 0x000fe200078e00ff */
[----:B------:R-:W-:-:S03]  /*46e0*/  IADD3 R5, P2, PT, R11, R8, RZ ;  /* 0x000000080b057210 */ /* 0x000fc60007f5e0ff */
[----:B------:R-:W-:Y:S02]  /*46f0*/  IMAD.X R3, RZ, RZ, R3, P0 ;  /* 0x000000ffff037224 */ /* 0x000fe400000e0603 */
[----:B------:R-:W-:-:S03]  /*4700*/  IMAD.WIDE.U32 R8, R5, UR4, RZ ;  /* 0x0000000405087c25 */ /* 0x000fc6000f8e00ff */
[----:B------:R-:W-:Y:S01]  /*4710*/  IADD3.X R3, PT, PT, RZ, R3, RZ, P2, !PT ;  /* 0x00000003ff037210 */ /* 0x000fe200017fe4ff */
[----:B------:R-:W-:Y:S01]  /*4720*/  IMAD R6, R5, UR5, R9 ;  /* 0x0000000505067c24 */ /* 0x000fe2000f8e0209 */
[----:B------:R-:W-:-:S03]  /*4730*/  IADD3 R8, P2, PT, -R8, R12, RZ ;  /* 0x0000000c08087210 */ /* 0x000fc60007f5e1ff */
[----:B------:R-:W-:Y:S01]  /*4740*/  IMAD R3, R3, UR4, R6 ;  /* 0x0000000403037c24 */ /* 0x000fe2000f8e0206 */
[----:B------:R-:W-:-:S03]  /*4750*/  ISETP.GE.U32.AND P0, PT, R8, UR4, PT ;  /* 0x0000000408007c0c */ /* 0x000fc6000bf06070 */
[----:B------:R-:W-:Y:S01]  /*4760*/  IMAD.X R6, R10, 0x1, ~R3, P2 ;  /* 0x000000010a067824 */ /* 0x000fe200010e0e03 */
[----:B------:R-:W-:-:S04]  /*4770*/  IADD3 R3, P2, PT, R8, -UR4, RZ ;  /* 0x8000000408037c10 */ /* 0x000fc8000ff5e0ff */
[C---:B------:R-:W-:Y:S02]  /*4780*/  ISETP.GE.U32.AND.EX P0, PT, R6.reuse, UR5, PT, P0 ;  /* 0x0000000506007c0c */ /* 0x040fe4000bf06100 */
[----:B------:R-:W-:Y:S02]  /*4790*/  IADD3.X R5, PT, PT, R6, ~UR5, RZ, P2, !PT ;  /* 0x8000000506057c10 */ /* 0x000fe400097fe4ff */
[----:B------:R-:W-:Y:S02]  /*47a0*/  SEL R3, R3, R8, P0 ;  /* 0x0000000803037207 */ /* 0x000fe40000000000 */
[----:B------:R-:W-:Y:S02]  /*47b0*/  SEL R5, R5, R6, P0 ;  /* 0x0000000605057207 */ /* 0x000fe40000000000 */
[C---:B------:R-:W-:Y:S01]  /*47c0*/  ISETP.GE.U32.AND P0, PT, R3.reuse, UR4, PT ;  /* 0x0000000403007c0c */ /* 0x040fe2000bf06070 */
[----:B------:R-:W-:-:S03]  /*47d0*/  VIADD R12, R3, -UR4 ;  /* 0x80000004030c7c36 */ /* 0x000fc60008000000 */
[----:B------:R-:W-:-:S04]  /*47e0*/  ISETP.GE.U32.AND.EX P0, PT, R5, UR5, PT, P0 ;  /* 0x0000000505007c0c */ /* 0x000fc8000bf06100 */
[----:B------:R-:W-:Y:S02]  /*47f0*/  SEL R12, R12, R3, P0 ;  /* 0x000000030c0c7207 */ /* 0x000fe40000000000 */
[----:B------:R-:W-:Y:S02]  /*4800*/  ISETP.NE.U32.AND P0, PT, RZ, UR7, PT ;  /* 0x00000007ff007c0c */ /* 0x000fe4000bf05070 */
[-C--:B------:R-:W-:Y:S02]  /*4810*/  IADD3 R3, PT, PT, RZ, -R12.reuse, RZ ;  /* 0x8000000cff037210 */ /* 0x080fe40007ffe0ff */
[----:B------:R-:W-:Y:S02]  /*4820*/  ISETP.NE.AND.EX P0, PT, RZ, UR8, PT, P0 ;  /* 0x00000008ff007c0c */ /* 0x000fe4000bf05300 */
[----:B------:R-:W-:Y:S01]  /*4830*/  SEL R12, R3, R12, !P1 ;  /* 0x0000000c030c7207 */ /* 0x000fe20004800000 */
[----:B------:R-:W-:-:S03]  /*4840*/  IMAD.MOV.U32 R3, RZ, RZ, 0x0 ;  /* 0x00000000ff037424 */ /* 0x000fc600078e00ff */
[----:B------:R-:W-:Y:S01]  /*4850*/  SEL R12, R12, 0xffffffff, P0 ;  /* 0xffffffff0c0c7807 */ /* 0x000fe20000000000 */
[----:B------:R-:W-:Y:S06]  /*4860*/  RET.REL.NODEC R2 `(_ZN2at6native16triu_tril_kernelIbiLb1ELi8ELb0EEEvNS_4cuda6detail10TensorInfoIT_T0_EENS4_IKS5_S6_EEllS6_) ;  /* 0xffffffb402e47950 */ /* 0x000fec0003c3ffff */
.L_x_181:
        /* <DEDUP_REMOVED lines=9> */
.L_x_6295:


//--------------------- .text._ZN2at6native16triu_tril_kernelIbiLb1ELi8ELb1EEEvNS_4cuda6detail10TensorInfoIT_T0_EENS4_IKS5_S6_EEllS6_ --------------------------
	.section	.text._ZN2at6native16triu_tril_kernelIbiLb1ELi8ELb1EEEvNS_4cuda6detail10TensorInfoIT_T0_EENS4_IKS5_S6_EEllS6_,"ax",@progbits
	.align	128
        .global         _ZN2at6native16triu_tril_kernelIbiLb1ELi8ELb1EEEvNS_4cuda6detail10TensorInfoIT_T0_EENS4_IKS5_S6_EEllS6_
        .type           _ZN2at6native16triu_tril_kernelIbiLb1ELi8ELb1EEEvNS_4cuda6detail10TensorInfoIT_T0_EENS4_IKS5_S6_EEllS6_,@function
        .size           _ZN2at6native16triu_tril_kernelIbiLb1ELi8ELb1EEEvNS_4cuda6detail10TensorInfoIT_T0_EENS4_IKS5_S6_EEllS6_,(.L_x_6297 - _ZN2at6native16triu_tril_kernelIbiLb1ELi8ELb1EEEvNS_4cuda6detail10TensorInfoIT_T0_EENS4_IKS5_S6_EEllS6_)
        .other          _ZN2at6native16triu_tril_kernelIbiLb1ELi8ELb1EEEvNS_4cuda6detail10TensorInfoIT_T0_EENS4_IKS5_S6_EEllS6_,@"STO_CUDA_ENTRY STV_DEFAULT"
_ZN2at6native16triu_tril_kernelIbiLb1ELi8ELb1EEEvNS_4cuda6detail10TensorInfoIT_T0_EENS4_IKS5_S6_EEllS6_:
.text._ZN2at6native16triu_tril_kernelIbiLb1ELi8ELb1EEEvNS_4cuda6detail10TensorInfoIT_T0_EENS4_IKS5_S6_EEllS6_:
        /* <DEDUP_REMOVED lines=19> */
[----:B------:R-:W-:-:S07]  /*0130*/  ISETP.NE.U32.AND P2, PT, RZ, UR5, PT ;  /* 0x00000005ff007c0c */ /* 0x000fce000bf45070 */
[----:B0-----:R-:W0:Y:S02]  /*0140*/  MUFU.RCP R0, R0 ;  /* 0x0000000000007308 */ /* 0x001e240000001000 */
[----:B0-----:R-:W-:-:S06]  /*0150*/  IADD3 R2, PT, PT, R0, 0xffffffe, RZ ;  /* 0x0ffffffe00027810 */ /* 0x001fcc0007ffe0ff */
[----:B------:R0:W1:Y:S02]  /*0160*/  F2I.FTZ.U32.TRUNC.NTZ R3, R2 ;  /* 0x0000000200037305 */ /* 0x000064000021f000 */
[----:B0-----:R-:W-:Y:S02]  /*0170*/  IMAD.MOV.U32 R2, RZ, RZ, RZ ;  /* 0x000000ffff027224 */ /* 0x001fe400078e00ff */
[----:B-1----:R-:W-:-:S04]  /*0180*/  IMAD.MOV R5, RZ, RZ, -R3 ;  /* 0x000000ffff057224 */ /* 0x002fc800078e0a03 */
[----:B------:R-:W-:-:S04]  /*0190*/  IMAD R5, R5, UR5, RZ ;  /* 0x0000000505057c24 */ /* 0x000fc8000f8e02ff */
[----:B------:R-:W-:-:S04]  /*01a0*/  IMAD.HI.U32 R4, R3, R5, R2 ;  /* 0x0000000503047227 */ /* 0x000fc800078e0002 */
[----:B------:R-:W-:Y:S02]  /*01b0*/  IMAD.MOV.U32 R5, RZ, RZ, RZ ;  /* 0x000000ffff057224 */ /* 0x000fe400078e00ff */
        /* <DEDUP_REMOVED lines=12> */
.L_x_183:
[----:B------:R-:W0:Y:S01]  /*0280*/  LDCU UR6, c[0x0][0x540] ;  /* 0x0000a800ff0677ac */ /* 0x000e220008000800 */
[----:B------:R-:W-:Y:S01]  /*0290*/  MOV R18, R7 ;  /* 0x0000000700127202 */ /* 0x000fe20000000f00 */
[----:B------:R-:W-:Y:S01]  /*02a0*/  IMAD.U32 R4, RZ, RZ, UR4 ;  /* 0x00000004ff047e24 */ /* 0x000fe2000f8e00ff */
[----:B------:R-:W-:Y:S01]  /*02b0*/  MOV R6, 0x2e0 ;  /* 0x000002e000067802 */ /* 0x000fe20000000f00 */
[----:B0-----:R-:W-:-:S07]  /*02c0*/  IMAD.U32 R3, RZ, RZ, UR6 ;  /* 0x00000006ff037e24 */ /* 0x001fce000f8e00ff */
[----:B------:R-:W-:Y:S05]  /*02d0*/  CALL.REL.NOINC `($__internal_6_$__cuda_sm20_div_s64) ;  /* 0x0000003400587944 */ /* 0x000fea0003c00000 */
[----:B------:R-:W0:Y:S01]  /*02e0*/  LDCU UR6, c[0x0][0x540] ;  /* 0x0000a800ff0677ac */ /* 0x000e220008000800 */
[----:B------:R-:W-:-:S05]  /*02f0*/  IADD3 R0, PT, PT, -R4, RZ, RZ ;  /* 0x000000ff04007210 */ /* 0x000fca0007ffe1ff */
[----:B0-----:R-:W-:-:S07]  /*0300*/  IMAD R7, R0, UR6, R7 ;  /* 0x0000000600077c24 */ /* 0x001fce000f8e0207 */
.L_x_184:
[----:B------:R-:W-:Y:S05]  /*0310*/  BSYNC.RECONVERGENT B0 ;  /* 0x0000000000007941 */ /* 0x000fea0003800200 */
.L_x_182:
[----:B------:R-:W0:Y:S01]  /*0320*/  LDC R2, c[0x0][0x528] ;  /* 0x00014a00ff027b82 */ /* 0x000e220000000800 */
[----:B------:R-:W-:Y:S01]  /*0330*/  BSSY.RECONVERGENT B0, `(.L_x_185) ;  /* 0x000001e000007945 */ /* 0x000fe20003800200 */
[----:B0-----:R-:W-:-:S06]  /*0340*/  IMAD.SHL.U32 R2, R2, 0x4, RZ ;  /* 0x0000000402027824 */ /* 0x001fcc00078e00ff */
[----:B------:R-:W0:Y:S02]  /*0350*/  LDC R3, c[0x0][R2+0x458] ;  /* 0x0001160002037b82 */ /* 0x000e240000000800 */
[----:B0-----:R-:W-:-:S04]  /*0360*/  SHF.R.S32.HI R15, RZ, 0x1f, R3 ;  /* 0x0000001fff0f7819 */ /* 0x001fc80000011403 */
[----:B------:R-:W-:-:S04]  /*0370*/  LOP3.LUT R16, R5, R15, RZ, 0xfc, !PT ;  /* 0x0000000f05107212 */ /* 0x000fc800078efcff */
        /* <DEDUP_REMOVED lines=15> */
[----:B------:R-:W-:-:S04]  /*0470*/  @P0 IADD3 R0, PT, PT, -R3, R0, RZ ;  /* 0x0000000003000210 */ /* 0x000fc80007ffe1ff */
[----:B------:R-:W-:-:S13]  /*0480*/  ISETP.GE.U32.AND P0, PT, R0, R3, PT ;  /* 0x000000030000720c */ /* 0x000fda0003f06070 */
[----:B------:R-:W-:Y:S01]  /*0490*/  @P0 IMAD.IADD R0, R0, 0x1, -R3 ;  /* 0x0000000100000824 */ /* 0x000fe200078e0a03 */
[----:B------:R-:W-:Y:S01]  /*04a0*/  @!P1 LOP3.LUT R0, RZ, R3, RZ, 0x33, !PT ;  /* 0x00000003ff009212 */ /* 0x000fe200078e33ff */
[----:B------:R-:W-:Y:S06]  /*04b0*/  BRA `(.L_x_187) ;  /* 0x0000000000147947 */ /* 0x000fec0003800000 */
.L_x_186:
[----:B------:R-:W-:Y:S01]  /*04c0*/  IMAD.MOV.U32 R14, RZ, RZ, R4 ;  /* 0x000000ffff0e7224 */ /* 0x000fe200078e0004 */
[----:B------:R-:W-:Y:S02]  /*04d0*/  MOV R6, R5 ;  /* 0x0000000500067202 */ /* 0x000fe40000000f00 */
[----:B------:R-:W-:-:S07]  /*04e0*/  MOV R18, 0x500 ;  /* 0x0000050000127802 */ /* 0x000fce0000000f00 */
[----:B------:R-:W-:Y:S05]  /*04f0*/  CALL.REL.NOINC `($__internal_7_$__cuda_sm20_rem_s64) ;  /* 0x0000003800207944 */ /* 0x000fea0003c00000 */
[----:B------:R-:W-:-:S07]  /*0500*/  IMAD.MOV.U32 R0, RZ, RZ, R13 ;  /* 0x000000ffff007224 */ /* 0x000fce00078e000d */
.L_x_187:
[----:B------:R-:W-:Y:S05]  /*0510*/  BSYNC.RECONVERGENT B0 ;  /* 0x0000000000007941 */ /* 0x000fea0003800200 */
.L_x_185:
[----:B------:R-:W0:Y:S01]  /*0520*/  LDCU.64 UR4, c[0x0][0x530] ;  /* 0x0000a600ff0477ac */ /* 0x000e220008000a00 */
[----:B------:R-:W-:-:S05]  /*0530*/  IMAD.IADD R6, R7, 0x1, -R0 ;  /* 0x0000000107067824 */ /* 0x000fca00078e0a00 */
[----:B0-----:R-:W-:Y:S02]  /*0540*/  ISETP.GE.U32.AND P0, PT, R6, UR4, PT ;  /* 0x0000000406007c0c */ /* 0x001fe4000bf06070 */
[----:B------:R-:W-:-:S04]  /*0550*/  SHF.R.S32.HI R6, RZ, 0x1f, R6 ;  /* 0x0000001fff067819 */ /* 0x000fc80000011406 */
[----:B------:R-:W-:-:S13]  /*0560*/  ISETP.GE.AND.EX P0, PT, R6, UR5, PT, P0 ;  /* 0x0000000506007c0c */ /* 0x000fda000bf06300 */
[----:B------:R-:W-:Y:S05]  /*0570*/  @P0 EXIT ;  /* 0x000000000000094d */ /* 0x000fea0003800000 */
[----:B------:R0:W1:Y:S01]  /*0580*/  LDC R12, c[0x0][R2+0x3e8] ;  /* 0x0000fa00020c7b82 */ /* 0x0000620000000800 */
[----:B------:R-:W-:Y:S01]  /*0590*/  ISETP.NE.AND.EX P0, PT, R16, RZ, PT, !PT ;  /* 0x000000ff1000720c */ /* 0x000fe20003f053f0 */
[----:B------:R-:W-:-:S12]  /*05a0*/  BSSY.RECONVERGENT B0, `(.L_x_188) ;  /* 0x000001b000007945 */ /* 0x000fd80003800200 */
[----:B0-----:R-:W-:Y:S05]  /*05b0*/  @P0 BRA `(.L_x_189) ;  /* 0x0000000000500947 */ /* 0x001fea0003800000 */
[----:B------:R-:W0:Y:S01]  /*05c0*/  I2F.U32.RP R5, R3 ;  /* 0x0000000300057306 */ /* 0x000e220000209000 */
[----:B------:R-:W-:Y:S01]  /*05d0*/  IMAD.MOV R11, RZ, RZ, -R3 ;  /* 0x000000ffff0b7224 */ /* 0x000fe200078e0a03 */
[----:B------:R-:W-:-:S06]  /*05e0*/  ISETP.NE.U32.AND P2, PT, R3, RZ, PT ;  /* 0x000000ff0300720c */ /* 0x000fcc0003f45070 */
[----:B0-----:R-:W0:Y:S02]  /*05f0*/  MUFU.RCP R5, R5 ;  /* 0x0000000500057308 */ /* 0x001e240000001000 */
[----:B0-----:R-:W-:Y:S01]  /*0600*/  IADD3 R8, PT, PT, R5, 0xffffffe, RZ ;  /* 0x0ffffffe05087810 */ /* 0x001fe20007ffe0ff */
[----:B------:R-:W-:-:S05]  /*0610*/  IMAD.MOV.U32 R5, RZ, RZ, RZ ;  /* 0x000000ffff057224 */ /* 0x000fca00078e00ff */
[----:B------:R0:W2:Y:S02]  /*0620*/  F2I.FTZ.U32.TRUNC.NTZ R9, R8 ;  /* 0x0000000800097305 */ /* 0x0000a4000021f000 */
[----:B0-----:R-:W-:Y:S02]  /*0630*/  IMAD.MOV.U32 R8, RZ, RZ, RZ ;  /* 0x000000ffff087224 */ /* 0x001fe400078e00ff */
[----:B--2---:R-:W-:-:S04]  /*0640*/  IMAD R11, R11, R9, RZ ;  /* 0x000000090b0b7224 */ /* 0x004fc800078e02ff */
[----:B------:R-:W-:-:S06]  /*0650*/  IMAD.HI.U32 R11, R9, R11, R8 ;  /* 0x0000000b090b7227 */ /* 0x000fcc00078e0008 */
[----:B------:R-:W-:-:S05]  /*0660*/  IMAD.HI.U32 R13, R11, R4, RZ ;  /* 0x000000040b0d7227 */ /* 0x000fca00078e00ff */
[----:B------:R-:W-:-:S05]  /*0670*/  IADD3 R6, PT, PT, -R13, RZ, RZ ;  /* 0x000000ff0d067210 */ /* 0x000fca0007ffe1ff */
[----:B------:R-:W-:-:S05]  /*0680*/  IMAD R4, R3, R6, R4 ;  /* 0x0000000603047224 */ /* 0x000fca00078e0204 */
[----:B------:R-:W-:-:S13]  /*0690*/  ISETP.GE.U32.AND P0, PT, R4, R3, PT ;  /* 0x000000030400720c */ /* 0x000fda0003f06070 */
[----:B------:R-:W-:Y:S02]  /*06a0*/  @P0 IMAD.IADD R4, R4, 0x1, -R3 ;  /* 0x0000000104040824 */ /* 0x000fe400078e0a03 */
[----:B------:R-:W-:-:S03]  /*06b0*/  @P0 VIADD R13, R13, 0x1 ;  /* 0x000000010d0d0836 */ /* 0x000fc60000000000 */
[----:B------:R-:W-:-:S13]  /*06c0*/  ISETP.GE.U32.AND P1, PT, R4, R3, PT ;  /* 0x000000030400720c */ /* 0x000fda0003f26070 */
[----:B------:R-:W-:Y:S02]  /*06d0*/  @P1 IADD3 R13, PT, PT, R13, 0x1, RZ ;  /* 0x000000010d0d1810 */ /* 0x000fe40007ffe0ff */
[----:B------:R-:W-:Y:S01]  /*06e0*/  @!P2 LOP3.LUT R13, RZ, R3, RZ, 0x33, !PT ;  /* 0x00000003ff0da212 */ /* 0x000fe200078e33ff */
[----:B------:R-:W-:Y:S06]  /*06f0*/  BRA `(.L_x_190) ;  /* 0x0000000000147947 */ /* 0x000fec0003800000 */
.L_x_189:
[----:B------:R-:W-:Y:S01]  /*0700*/  IMAD.MOV.U32 R18, RZ, RZ, R4 ;  /* 0x000000ffff127224 */ /* 0x000fe200078e0004 */
[----:B------:R-:W-:Y:S02]  /*0710*/  MOV R4, R15 ;  /* 0x0000000f00047202 */ /* 0x000fe40000000f00 */
[----:B------:R-:W-:-:S07]  /*0720*/  MOV R6, 0x740 ;  /* 0x0000074000067802 */ /* 0x000fce0000000f00 */
[----:B-1----:R-:W-:Y:S05]  /*0730*/  CALL.REL.NOINC `($__internal_6_$__cuda_sm20_div_s64) ;  /* 0x0000003000407944 */ /* 0x002fea0003c00000 */
[----:B------:R-:W-:-:S07]  /*0740*/  IMAD.MOV.U32 R13, RZ, RZ, R4 ;  /* 0x000000ffff0d7224 */ /* 0x000fce00078e0004 */
.L_x_190:
[----:B------:R-:W-:Y:S05]  /*0750*/  BSYNC.RECONVERGENT B0 ;  /* 0x0000000000007941 */ /* 0x000fea0003800200 */
.L_x_188:
[----:B------:R-:W0:Y:S01]  /*0760*/  LDCU UR5, c[0x0][0x528] ;  /* 0x0000a500ff0577ac */ /* 0x000e220008000800 */
[----:B------:R-:W2:Y:S01]  /*0770*/  LDC R3, c[0x0][R2+0x3e4] ;  /* 0x0000f90002037b82 */ /* 0x000ea20000000800 */
[----:B-1----:R-:W-:Y:S01]  /*0780*/  IMAD R12, R12, R7, RZ ;  /* 0x000000070c0c7224 */ /* 0x002fe200078e02ff */
[----:B0-----:R-:W-:-:S03]  /*0790*/  UISETP.GE.AND UP0, UPT, UR5, 0x3, UPT ;  /* 0x000000030500788c */ /* 0x001fc6000bf06270 */
[----:B--2---:R-:W-:-:S06]  /*07a0*/  IMAD R20, R3, R0, R12 ;  /* 0x0000000003147224 */ /* 0x004fcc00078e020c */
[----:B------:R-:W-:Y:S05]  /*07b0*/  BRA.U !UP0, `(.L_x_191) ;  /* 0x0000002908b87547 */ /* 0x000fea000b800000 */
[----:B------:R-:W-:Y:S02]  /*07c0*/  UIADD3 UR4, UPT, UPT, UR5, -0x3, URZ ;  /* 0xfffffffd05047890 */ /* 0x000fe4000fffe0ff */
[----:B------:R-:W-:Y:S02]  /*07d0*/  UIADD3 UR12, UPT, UPT, UR5, -0x2, URZ ;  /* 0xfffffffe050c7890 */ /* 0x000fe4000fffe0ff */
[----:B------:R-:W-:Y:S02]  /*07e0*/  UISETP.GE.U32.AND UP0, UPT, UR4, 0x7, UPT ;  /* 0x000000070400788c */ /* 0x000fe4000bf06070 */
[----:B------:R-:W-:-:S07]  /*07f0*/  ULOP3.LUT UR11, UR12, 0x7, URZ, 0xc0, !UPT ;  /* 0x000000070c0b7892 */ /* 0x000fce000f8ec0ff */
[----:B------:R-:W-:Y:S05]  /*0800*/  BRA.U !UP0, `(.L_x_192) ;  /* 0x0000001508b87547 */ /* 0x000fea000b800000 */
[----:B------:R-:W-:Y:S02]  /*0810*/  ULOP3.LUT UR4, UR12, 0xfffffff8, URZ, 0xc0, !UPT ;  /* 0xfffffff80c047892 */ /* 0x000fe4000f8ec0ff */
[----:B------:R-:W-:Y:S02]  /*0820*/  UIADD3 UR5, UPT, UPT, UR5, -0x5, URZ ;  /* 0xfffffffb05057890 */ /* 0x000fe4000fffe0ff */
[----:B------:R-:W-:-:S12]  /*0830*/  UIADD3 UR4, UPT, UPT, -UR4, URZ, URZ ;  /* 0x000000ff04047290 */ /* 0x000fd8000fffe1ff */
.L_x_217:
[----:B------:R-:W-:Y:S01]  /*0840*/  UIADD3 UR7, UPT, UPT, UR5, 0x2, URZ ;  /* 0x0000000205077890 */ /* 0x000fe2000fffe0ff */
[----:B------:R-:W-:Y:S03]  /*0850*/  BSSY.RECONVERGENT B0, `(.L_x_193) ;  /* 0x0000026000007945 */ /* 0x000fe60003800200 */
[----:B------:R-:W-:-:S12]  /*0860*/  USHF.L.U32 UR6, UR7, 0x2, URZ ;  /* 0x0000000207067899 */ /* 0x000fd800080006ff */
        /* <DEDUP_REMOVED lines=27> */
.L_x_194:
[----:B------:R-:W-:Y:S01]  /*0a20*/  IMAD.MOV.U32 R18, RZ, RZ, R13 ;  /* 0x000000ffff127224 */ /* 0x000fe200078e000d */
[----:B------:R-:W-:Y:S01]  /*0a30*/  MOV R3, UR6 ;  /* 0x0000000600037c02 */ /* 0x000fe20008000f00 */
[----:B------:R-:W-:Y:S01]  /*0a40*/  IMAD.U32 R4, RZ, RZ, UR8 ;  /* 0x00000008ff047e24 */ /* 0x000fe2000f8e00ff */
[----:B------:R-:W-:-:S07]  /*0a50*/  MOV R6, 0xa70 ;  /* 0x00000a7000067802 */ /* 0x000fce0000000f00 */
[----:B------:R-:W-:Y:S05]  /*0a60*/  CALL.REL.NOINC `($__internal_6_$__cuda_sm20_div_s64) ;  /* 0x0000002c00747944 */ /* 0x000fea0003c00000 */
[----:B------:R-:W-:Y:S01]  /*0a70*/  IMAD.MOV R6, RZ, RZ, -R4 ;  /* 0x000000ffff067224 */ /* 0x000fe200078e0a04 */
[----:B------:R-:W-:Y:S01]  /*0a80*/  MOV R22, R4 ;  /* 0x0000000400167202 */ /* 0x000fe20000000f00 */
[----:B------:R-:W-:Y:S02]  /*0a90*/  IMAD.MOV.U32 R23, RZ, RZ, R5 ;  /* 0x000000ffff177224 */ /* 0x000fe400078e0005 */
[----:B------:R-:W-:-:S07]  /*0aa0*/  IMAD R13, R6, UR6, R13 ;  /* 0x00000006060d7c24 */ /* 0x000fce000f8e020d */
.L_x_195:
[----:B------:R-:W-:Y:S05]  /*0ab0*/  BSYNC.RECONVERGENT B0 ;  /* 0x0000000000007941 */ /* 0x000fea0003800200 */
.L_x_193:
[----:B------:R-:W-:Y:S01]  /*0ac0*/  UIADD3 UR8, UPT, UPT, UR5, 0x1, URZ ;  /* 0x0000000105087890 */ /* 0x000fe2000fffe0ff */
[----:B------:R-:W-:Y:S03]  /*0ad0*/  BSSY.RECONVERGENT B0, `(.L_x_196) ;  /* 0x000002b000007945 */ /* 0x000fe60003800200 */
[----:B------:R-:W-:-:S12]  /*0ae0*/  USHF.L.U32 UR6, UR8, 0x2, URZ ;  /* 0x0000000208067899 */ /* 0x000fd800080006ff */
[----:B------:R-:W0:Y:S01]  /*0af0*/  LDCU UR9, c[0x0][UR6+0x460] ;  /* 0x00008c00060977ac */ /* 0x000e220008000800 */
[----:B------:R-:W-:Y:S02]  /*0b00*/  UMOV UR6, 0x6c ;  /* 0x0000006c00067882 */ /* 0x000fe40000000000 */
[----:B------:R-:W-:Y:S02]  /*0b10*/  ULEA UR6, UR7, UR6, 0x2 ;  /* 0x0000000607067291 */ /* 0x000fe4000f8e10ff */
[----:B0-----:R-:W-:-:S10]  /*0b20*/  USHF.R.S32.HI UR7, URZ, 0x1f, UR9 ;  /* 0x0000001fff077899 */ /* 0x001fd40008011409 */
[----:B------:R-:W0:Y:S01]  /*0b30*/  LDCU UR6, c[0x0][UR6+0x380] ;  /* 0x00007000060677ac */ /* 0x000e220008000800 */
[----:B------:R-:W-:-:S04]  /*0b40*/  LOP3.LUT R3, R23, UR7, RZ, 0xfc, !PT ;  /* 0x0000000717037c12 */ /* 0x000fc8000f8efcff */
[----:B------:R-:W-:Y:S01]  /*0b50*/  ISETP.NE.U32.AND P0, PT, R3, RZ, PT ;  /* 0x000000ff0300720c */ /* 0x000fe20003f05070 */
[----:B0-----:R-:W-:-:S12]  /*0b60*/  IMAD R20, R13, UR6, R20 ;  /* 0x000000060d147c24 */ /* 0x001fd8000f8e0214 */
        /* <DEDUP_REMOVED lines=23> */
.L_x_197:
[----:B------:R-:W-:Y:S01]  /*0ce0*/  IMAD.MOV.U32 R18, RZ, RZ, R22 ;  /* 0x000000ffff127224 */ /* 0x000fe200078e0016 */
[----:B------:R-:W-:Y:S01]  /*0cf0*/  MOV R5, R23 ;  /* 0x0000001700057202 */ /* 0x000fe20000000f00 */
[----:B------:R-:W-:Y:S01]  /*0d00*/  IMAD.U32 R3, RZ, RZ, UR9 ;  /* 0x00000009ff037e24 */ /* 0x000fe2000f8e00ff */
[----:B------:R-:W-:Y:S01]  /*0d10*/  MOV R6, 0xd40 ;  /* 0x00000d4000067802 */ /* 0x000fe20000000f00 */
[----:B------:R-:W-:-:S07]  /*0d20*/  IMAD.U32 R4, RZ, RZ, UR7 ;  /* 0x00000007ff047e24 */ /* 0x000fce000f8e00ff */
[----:B------:R-:W-:Y:S05]  /*0d30*/  CALL.REL.NOINC `($__internal_6_$__cuda_sm20_div_s64) ;  /* 0x0000002800c07944 */ /* 0x000fea0003c00000 */
[----:B------:R-:W-:Y:S01]  /*0d40*/  IADD3 R23, PT, PT, -R4, RZ, RZ ;  /* 0x000000ff04177210 */ /* 0x000fe20007ffe1ff */
[----:B------:R-:W-:Y:S02]  /*0d50*/  IMAD.MOV.U32 R16, RZ, RZ, R4 ;  /* 0x000000ffff107224 */ /* 0x000fe400078e0004 */
[----:B------:R-:W-:Y:S02]  /*0d60*/  IMAD.MOV.U32 R17, RZ, RZ, R5 ;  /* 0x000000ffff117224 */ /* 0x000fe400078e0005 */
[----:B------:R-:W-:-:S07]  /*0d70*/  IMAD R23, R23, UR9, R22 ;  /* 0x0000000917177c24 */ /* 0x000fce000f8e0216 */
.L_x_198:
[----:B------:R-:W-:Y:S05]  /*0d80*/  BSYNC.RECONVERGENT B0 ;  /* 0x0000000000007941 */ /* 0x000fea0003800200 */
.L_x_196:
[----:B------:R-:W-:Y:S01]  /*0d90*/  UMOV UR6, 0xd8 ;  /* 0x000000d800067882 */ /* 0x000fe20000000000 */
[----:B------:R-:W-:Y:S01]  /*0da0*/  UIADD3 UR7, UPT, UPT, UR5, -0x5, URZ ;  /* 0xfffffffb05077890 */ /* 0x000fe2000fffe0ff */
[----:B------:R-:W-:Y:S01]  /*0db0*/  BSSY.RECONVERGENT B0, `(.L_x_199) ;  /* 0x000002b000007945 */ /* 0x000fe20003800200 */
[----:B------:R-:W-:-:S12]  /*0dc0*/  ULEA UR6, UR5, UR6, 0x2 ;  /* 0x0000000605067291 */ /* 0x000fd8000f8e10ff */
        /* <DEDUP_REMOVED lines=31> */
.L_x_200:
[----:B------:R-:W-:Y:S01]  /*0fc0*/  MOV R18, R16 ;  /* 0x0000001000127202 */ /* 0x000fe20000000f00 */
[----:B------:R-:W-:Y:S01]  /*0fd0*/  IMAD.MOV.U32 R5, RZ, RZ, R17 ;  /* 0x000000ffff057224 */ /* 0x000fe200078e0011 */
[----:B------:R-:W-:Y:S01]  /*0fe0*/  MOV R4, UR8 ;  /* 0x0000000800047c02 */ /* 0x000fe20008000f00 */
[----:B------:R-:W-:Y:S01]  /*0ff0*/  IMAD.U32 R3, RZ, RZ, UR9 ;  /* 0x00000009ff037e24 */ /* 0x000fe2000f8e00ff */
[----:B------:R-:W-:-:S07]  /*1000*/  MOV R6, 0x1020 ;  /* 0x0000102000067802 */ /* 0x000fce0000000f00 */
[----:B------:R-:W-:Y:S05]  /*1010*/  CALL.REL.NOINC `($__internal_6_$__cuda_sm20_div_s64) ;  /* 0x0000002800087944 */ /* 0x000fea0003c00000 */
[--C-:B------:R-:W-:Y:S01]  /*1020*/  IMAD.MOV R17, RZ, RZ, -R4.reuse ;  /* 0x000000ffff117224 */ /* 0x100fe200078e0a04 */
[----:B------:R-:W-:Y:S01]  /*1030*/  MOV R13, R5 ;  /* 0x00000005000d7202 */ /* 0x000fe20000000f00 */
[----:B------:R-:W-:Y:S02]  /*1040*/  IMAD.MOV.U32 R12, RZ, RZ, R4 ;  /* 0x000000ffff0c7224 */ /* 0x000fe400078e0004 */
[----:B------:R-:W-:-:S07]  /*1050*/  IMAD R17, R17, UR9, R16 ;  /* 0x0000000911117c24 */ /* 0x000fce000f8e0210 */
.L_x_201:
[----:B------:R-:W-:Y:S05]  /*1060*/  BSYNC.RECONVERGENT B0 ;  /* 0x0000000000007941 */ /* 0x000fea0003800200 */
.L_x_199:
[----:B------:R-:W-:Y:S01]  /*1070*/  UIADD3 UR8, UPT, UPT, UR5, -0x1, URZ ;  /* 0xffffffff05087890 */ /* 0x000fe2000fffe0ff */
        /* <DEDUP_REMOVED lines=33> */
.L_x_203:
[----:B------:R-:W-:Y:S01]  /*1290*/  IMAD.MOV.U32 R18, RZ, RZ, R12 ;  /* 0x000000ffff127224 */ /* 0x000fe200078e000c */
[----:B------:R-:W-:Y:S01]  /*12a0*/  MOV R3, UR9 ;  /* 0x0000000900037c02 */ /* 0x000fe20008000f00 */
[----:B------:R-:W-:Y:S01]  /*12b0*/  IMAD.MOV.U32 R5, RZ, RZ, R13 ;  /* 0x000000ffff057224 */ /* 0x000fe200078e000d */
[----:B------:R-:W-:Y:S01]  /*12c0*/  MOV R6, 0x12f0 ;  /* 0x000012f000067802 */ /* 0x000fe20000000f00 */
[----:B------:R-:W-:-:S07]  /*12d0*/  IMAD.U32 R4, RZ, RZ, UR10 ;  /* 0x0000000aff047e24 */ /* 0x000fce000f8e00ff */
[----:B------:R-:W-:Y:S05]  /*12e0*/  CALL.REL.NOINC `($__internal_6_$__cuda_sm20_div_s64) ;  /* 0x0000002400547944 */ /* 0x000fea0003c00000 */
[----:B------:R-:W-:Y:S01]  /*12f0*/  IMAD.MOV R13, RZ, RZ, -R4 ;  /* 0x000000ffff0d7224 */ /* 0x000fe200078e0a04 */
[----:B------:R-:W-:Y:S01]  /*1300*/  MOV R16, R4 ;  /* 0x0000000400107202 */ /* 0x000fe20000000f00 */
[----:B------:R-:W-:Y:S02]  /*1310*/  IMAD.MOV.U32 R17, RZ, RZ, R5 ;  /* 0x000000ffff117224 */ /* 0x000fe400078e0005 */
[----:B------:R-:W-:-:S07]  /*1320*/  IMAD R13, R13, UR9, R12 ;  /* 0x000000090d0d7c24 */ /* 0x000fce000f8e020c */
.L_x_204:
[----:B------:R-:W-:Y:S05]  /*1330*/  BSYNC.RECONVERGENT B0 ;  /* 0x0000000000007941 */ /* 0x000fea0003800200 */
.L_x_202:
        /* <DEDUP_REMOVED lines=34> */
.L_x_206:
        /* <DEDUP_REMOVED lines=10> */
.L_x_207:
[----:B------:R-:W-:Y:S05]  /*1600*/  BSYNC.RECONVERGENT B0 ;  /* 0x0000000000007941 */ /* 0x000fea0003800200 */
.L_x_205:
        /* <DEDUP_REMOVED lines=34> */
.L_x_209:
        /* <DEDUP_REMOVED lines=10> */
.L_x_210:
[----:B------:R-:W-:Y:S05]  /*18d0*/  BSYNC.RECONVERGENT B0 ;  /* 0x0000000000007941 */ /* 0x000fea0003800200 */
.L_x_208:
        /* <DEDUP_REMOVED lines=34> */
.L_x_212:
        /* <DEDUP_REMOVED lines=10> */
.L_x_213:
[----:B------:R-:W-:Y:S05]  /*1ba0*/  BSYNC.RECONVERGENT B0 ;  /* 0x0000000000007941 */ /* 0x000fea0003800200 */
.L_x_211:
[----:B------:R-:W-:Y:S01]  /*1bb0*/  USHF.L.U32 UR6, UR7, 0x2, URZ ;  /* 0x0000000207067899 */ /* 0x000fe200080006ff */
[----:B------:R-:W-:Y:S11]  /*1bc0*/  BSSY.RECONVERGENT B0, `(.L_x_214) ;  /* 0x0000029000007945 */ /* 0x000ff60003800200 */
[----:B------:R-:W0:Y:S01]  /*1bd0*/  LDCU UR8, c[0x0][UR6+0x460] ;  /* 0x00008c00060877ac */ /* 0x000e220008000800 */
[----:B------:R-:W-:-:S02]  /*1be0*/  UMOV UR6, 0x6c ;  /* 0x0000006c00067882 */ /* 0x000fc40000000000 */
        /* <DEDUP_REMOVED lines=22> */
[----:B------:R-:W-:Y:S01]  /*1d50*/  ISETP.GE.U32.AND P1, PT, R5, UR8, PT ;  /* 0x0000000805007c0c */ /* 0x000fe2000bf26070 */
[----:B------:R-:W-:-:S12]  /*1d60*/  IMAD.MOV.U32 R5, RZ, RZ, RZ ;  /* 0x000000ffff057224 */ /* 0x000fd800078e00ff */
[----:B------:R-:W-:Y:S01]  /*1d70*/  @P1 VIADD R13, R13, 0x1 ;  /* 0x000000010d0d1836 */ /* 0x000fe20000000000 */
[----:B------:R-:W-:-:S04]  /*1d80*/  @!P2 LOP3.LUT R13, RZ, UR8, RZ, 0x33, !PT ;  /* 0x00000008ff0dac12 */ /* 0x000fc8000f8e33ff */
[----:B------:R-:W-:-:S05]  /*1d90*/  IADD3 R3, PT, PT, -R13, RZ, RZ ;  /* 0x000000ff0d037210 */ /* 0x000fca0007ffe1ff */
[----:B------:R-:W-:Y:S01]  /*1da0*/  IMAD R3, R3, UR8, R12 ;  /* 0x0000000803037c24 */ /* 0x000fe2000f8e020c */
[----:B------:R-:W-:Y:S06]  /*1db0*/  BRA `(.L_x_216) ;  /* 0x0000000000247947 */ /* 0x000fec0003800000 */
.L_x_215:
[----:B------:R-:W-:Y:S01]  /*1dc0*/  IMAD.MOV.U32 R18, RZ, RZ, R12 ;  /* 0x000000ffff127224 */ /* 0x000fe200078e000c */
[----:B------:R-:W-:Y:S01]  /*1dd0*/  MOV R5, R13 ;  /* 0x0000000d00057202 */ /* 0x000fe20000000f00 */
[----:B------:R-:W-:Y:S01]  /*1de0*/  IMAD.U32 R3, RZ, RZ, UR8 ;  /* 0x00000008ff037e24 */ /* 0x000fe2000f8e00ff */
[----:B------:R-:W-:Y:S01]  /*1df0*/  MOV R6, 0x1e20 ;  /* 0x00001e2000067802 */ /* 0x000fe20000000f00 */
[----:B------:R-:W-:-:S07]  /*1e00*/  IMAD.U32 R4, RZ, RZ, UR9 ;  /* 0x00000009ff047e24 */ /* 0x000fce000f8e00ff */
[----:B------:R-:W-:Y:S05]  /*1e10*/  CALL.REL.NOINC `($__internal_6_$__cuda_sm20_div_s64) ;  /* 0x0000001800887944 */ /* 0x000fea0003c00000 */
[----:B------:R-:W-:Y:S01]  /*1e20*/  IADD3 R3, PT, PT, -R4, RZ, RZ ;  /* 0x000000ff04037210 */ /* 0x000fe20007ffe1ff */
[----:B------:R-:W-:-:S04]  /*1e30*/  IMAD.MOV.U32 R13, RZ, RZ, R4 ;  /* 0x000000ffff0d7224 */ /* 0x000fc800078e0004 */
[----:B------:R-:W-:-:S07]  /*1e40*/  IMAD R3, R3, UR8, R12 ;  /* 0x0000000803037c24 */ /* 0x000fce000f8e020c */
.L_x_216:
[----:B------:R-:W-:Y:S05]  /*1e50*/  BSYNC.RECONVERGENT B0 ;  /* 0x0000000000007941 */ /* 0x000fea0003800200 */
.L_x_214:
[----:B------:R-:W-:Y:S01]  /*1e60*/  UMOV UR6, 0x6c ;  /* 0x0000006c00067882 */ /* 0x000fe20000000000 */
[----:B------:R-:W-:Y:S02]  /*1e70*/  UIADD3 UR4, UPT, UPT, UR4, 0x8, URZ ;  /* 0x0000000804047890 */ /* 0x000fe4000fffe0ff */
[----:B------:R-:W-:Y:S02]  /*1e80*/  ULEA UR6, UR7, UR6, 0x2 ;  /* 0x0000000607067291 */ /* 0x000fe4000f8e10ff */
[----:B------:R-:W-:Y:S02]  /*1e90*/  UISETP.NE.AND UP0, UPT, UR4, URZ, UPT ;  /* 0x000000ff0400728c */ /* 0x000fe4000bf05270 */
[----:B------:R-:W-:-:S08]  /*1ea0*/  UIADD3 UR5, UPT, UPT, UR5, -0x8, URZ ;  /* 0xfffffff805057890 */ /* 0x000fd0000fffe0ff */
[----:B------:R-:W0:Y:S02]  /*1eb0*/  LDCU UR6, c[0x0][UR6+0x380] ;  /* 0x00007000060677ac */ /* 0x000e240008000800 */
[----:B0-----:R-:W-:Y:S01]  /*1ec0*/  IMAD R20, R3, UR6, R20 ;  /* 0x0000000603147c24 */ /* 0x001fe2000f8e0214 */
[----:B------:R-:W-:Y:S06]  /*1ed0*/  BRA.U UP0, `(.L_x_217) ;  /* 0xffffffe900587547 */ /* 0x000fec000b83ffff */
[----:B------:R-:W-:-:S12]  /*1ee0*/  UIADD3 UR4, UPT, UPT, UR5, 0x2, URZ ;  /* 0x0000000205047890 */ /* 0x000fd8000fffe0ff */
.L_x_192:
[----:B------:R-:W-:-:S09]  /*1ef0*/  UISETP.NE.AND UP0, UPT, UR11, URZ, UPT ;  /* 0x000000ff0b00728c */ /* 0x000fd2000bf05270 */
[----:B------:R-:W-:Y:S05]  /*1f00*/  BRA.U !UP0, `(.L_x_191) ;  /* 0x0000001108e47547 */ /* 0x000fea000b800000 */
[----:B------:R-:W-:Y:S02]  /*1f10*/  UISETP.GE.U32.AND UP0, UPT, UR11, 0x4, UPT ;  /* 0x000000040b00788c */ /* 0x000fe4000bf06070 */
[----:B------:R-:W-:-:S07]  /*1f20*/  ULOP3.LUT UR9, UR12, 0x3, URZ, 0xc0, !UPT ;  /* 0x000000030c097892 */ /* 0x000fce000f8ec0ff */
[----:B------:R-:W-:Y:S05]  /*1f30*/  BRA.U !UP0, `(.L_x_218) ;  /* 0x0000000908c87547 */ /* 0x000fea000b800000 */
        /* <DEDUP_REMOVED lines=29> */
.L_x_220:
        /* <DEDUP_REMOVED lines=9> */
.L_x_221:
[----:B------:R-:W-:Y:S05]  /*21a0*/  BSYNC.RECONVERGENT B0 ;  /* 0x0000000000007941 */ /* 0x000fea0003800200 */
.L_x_219:
        /* <DEDUP_REMOVED lines=34> */
.L_x_223:
        /* <DEDUP_REMOVED lines=10> */
.L_x_224:
[----:B------:R-:W-:Y:S05]  /*2470*/  BSYNC.RECONVERGENT B0 ;  /* 0x0000000000007941 */ /* 0x000fea0003800200 */
.L_x_222:
        /* <DEDUP_REMOVED lines=34> */
.L_x_226:
        /* <DEDUP_REMOVED lines=10> */
.L_x_227:
[----:B------:R-:W-:Y:S05]  /*2740*/  BSYNC.RECONVERGENT B0 ;  /* 0x0000000000007941 */ /* 0x000fea0003800200 */
.L_x_225:
        /* <DEDUP_REMOVED lines=27> */
[----:B------:R-:W-:Y:S01]  /*2900*/  ISETP.GE.U32.AND P1, PT, R5, UR8, PT ;  /* 0x0000000805007c0c */ /* 0x000fe2000bf26070 */
[----:B------:R-:W-:-:S12]  /*2910*/  IMAD.MOV.U32 R5, RZ, RZ, RZ ;  /* 0x000000ffff057224 */ /* 0x000fd800078e00ff */
[----:B------:R-:W-:Y:S01]  /*2920*/  @P1 VIADD R13, R13, 0x1 ;  /* 0x000000010d0d1836 */ /* 0x000fe20000000000 */
[----:B------:R-:W-:-:S04]  /*2930*/  @!P2 LOP3.LUT R13, RZ, UR8, RZ, 0x33, !PT ;  /* 0x00000008ff0dac12 */ /* 0x000fc8000f8e33ff */
[----:B------:R-:W-:-:S05]  /*2940*/  IADD3 R17, PT, PT, -R13, RZ, RZ ;  /* 0x000000ff0d117210 */ /* 0x000fca0007ffe1ff */
[----:B------:R-:W-:Y:S01]  /*2950*/  IMAD R17, R17, UR8, R16 ;  /* 0x0000000811117c24 */ /* 0x000fe2000f8e0210 */
[----:B------:R-:W-:Y:S06]  /*2960*/  BRA `(.L_x_230) ;  /* 0x0000000000247947 */ /* 0x000fec0003800000 */
.L_x_229:
[----:B------:R-:W-:Y:S01]  /*2970*/  MOV R18, R16 ;  /* 0x0000001000127202 */ /* 0x000fe20000000f00 */
[----:B------:R-:W-:Y:S01]  /*2980*/  IMAD.MOV.U32 R5, RZ, RZ, R17 ;  /* 0x000000ffff057224 */ /* 0x000fe200078e0011 */
[----:B------:R-:W-:Y:S01]  /*2990*/  MOV R3, UR8 ;  /* 0x0000000800037c02 */ /* 0x000fe20008000f00 */
[----:B------:R-:W-:Y:S01]  /*29a0*/  IMAD.U32 R4, RZ, RZ, UR7 ;  /* 0x00000007ff047e24 */ /* 0x000fe2000f8e00ff */
[----:B------:R-:W-:-:S07]  /*29b0*/  MOV R6, 0x29d0 ;  /* 0x000029d000067802 */ /* 0x000fce0000000f00 */
[----:B------:R-:W-:Y:S05]  /*29c0*/  CALL.REL.NOINC `($__internal_6_$__cuda_sm20_div_s64) ;  /* 0x0000000c009c7944 */ /* 0x000fea0003c00000 */
[----:B------:R-:W-:Y:S01]  /*29d0*/  IADD3 R17, PT, PT, -R4, RZ, RZ ;  /* 0x000000ff04117210 */ /* 0x000fe20007ffe1ff */
[----:B------:R-:W-:-:S04]  /*29e0*/  IMAD.MOV.U32 R13, RZ, RZ, R4 ;  /* 0x000000ffff0d7224 */ /* 0x000fc800078e0004 */
[----:B------:R-:W-:-:S07]  /*29f0*/  IMAD R17, R17, UR8, R16 ;  /* 0x0000000811117c24 */ /* 0x000fce000f8e0210 */
.L_x_230:
[----:B------:R-:W-:Y:S05]  /*2a00*/  BSYNC.RECONVERGENT B0 ;  /* 0x0000000000007941 */ /* 0x000fea0003800200 */
.L_x_228:
[----:B------:R-:W-:Y:S01]  /*2a10*/  UMOV UR5, 0x6c ;  /* 0x0000006c00057882 */ /* 0x000fe20000000000 */
[----:B------:R-:W-:Y:S02]  /*2a20*/  UIADD3 UR4, UPT, UPT, UR4, -0x4, URZ ;  /* 0xfffffffc04047890 */ /* 0x000fe4000fffe0ff */
[----:B------:R-:W-:-:S12]  /*2a30*/  ULEA UR5, UR6, UR5, 0x2 ;  /* 0x0000000506057291 */ /* 0x000fd8000f8e10ff */
[----:B------:R-:W0:Y:S02]  /*2a40*/  LDCU UR5, c[0x0][UR5+0x380] ;  /* 0x00007000050577ac */ /* 0x000e240008000800 */
[----:B0-----:R-:W-:-:S07]  /*2a50*/  IMAD R20, R17, UR5, R20 ;  /* 0x0000000511147c24 */ /* 0x001fce000f8e0214 */
.L_x_218:
[----:B------:R-:W-:-:S09]  /*2a60*/  UISETP.NE.AND UP0, UPT, UR9, URZ, UPT ;  /* 0x000000ff0900728c */ /* 0x000fd2000bf05270 */
[----:B------:R-:W-:Y:S05]  /*2a70*/  BRA.U !UP0, `(.L_x_191) ;  /* 0x0000000908087547 */ /* 0x000fea000b800000 */
[----:B------:R-:W-:-:S09]  /*2a80*/  UISETP.NE.AND UP0, UPT, UR9, 0x1, UPT ;  /* 0x000000010900788c */ /* 0x000fd2000bf05270 */
        /* <DEDUP_REMOVED lines=30> */
.L_x_233:
[----:B------:R-:W-:Y:S01]  /*2c70*/  IMAD.MOV.U32 R18, RZ, RZ, R13 ;  /* 0x000000ffff127224 */ /* 0x000fe200078e000d */
[----:B------:R-:W-:Y:S01]  /*2c80*/  MOV R3, UR5 ;  /* 0x0000000500037c02 */ /* 0x000fe20008000f00 */
[----:B------:R-:W-:Y:S01]  /*2c90*/  IMAD.U32 R4, RZ, RZ, UR6 ;  /* 0x00000006ff047e24 */ /* 0x000fe2000f8e00ff */
[----:B------:R-:W-:-:S07]  /*2ca0*/  MOV R6, 0x2cc0 ;  /* 0x00002cc000067802 */ /* 0x000fce0000000f00 */
[----:B------:R-:W-:Y:S05]  /*2cb0*/  CALL.REL.NOINC `($__internal_6_$__cuda_sm20_div_s64) ;  /* 0x0000000800e07944 */ /* 0x000fea0003c00000 */
[----:B------:R-:W-:Y:S01]  /*2cc0*/  IADD3 R6, PT, PT, -R4, RZ, RZ ;  /* 0x000000ff04067210 */ /* 0x000fe20007ffe1ff */
[----:B------:R-:W-:Y:S01]  /*2cd0*/  IMAD.MOV.U32 R16, RZ, RZ, R4 ;  /* 0x000000ffff107224 */ /* 0x000fe200078e0004 */
[----:B------:R-:W-:-:S03]  /*2ce0*/  MOV R17, R5 ;  /* 0x0000000500117202 */ /* 0x000fc60000000f00 */
[----:B------:R-:W-:-:S07]  /*2cf0*/  IMAD R13, R6, UR5, R13 ;  /* 0x00000005060d7c24 */ /* 0x000fce000f8e020d */
.L_x_234:
[----:B------:R-:W-:Y:S05]  /*2d00*/  BSYNC.RECONVERGENT B0 ;  /* 0x0000000000007941 */ /* 0x000fea0003800200 */
.L_x_232:
        /* <DEDUP_REMOVED lines=34> */
.L_x_236:
        /* <DEDUP_REMOVED lines=9> */
.L_x_237:
[----:B------:R-:W-:Y:S05]  /*2fc0*/  BSYNC.RECONVERGENT B0 ;  /* 0x0000000000007941 */ /* 0x000fea0003800200 */
.L_x_235:
[----:B------:R-:W-:Y:S01]  /*2fd0*/  UMOV UR5, 0x6c ;  /* 0x0000006c00057882 */ /* 0x000fe20000000000 */
[----:B------:R-:W-:Y:S02]  /*2fe0*/  UIADD3 UR4, UPT, UPT, UR4, -0x2, URZ ;  /* 0xfffffffe04047890 */ /* 0x000fe4000fffe0ff */
[----:B------:R-:W-:-:S12]  /*2ff0*/  ULEA UR5, UR7, UR5, 0x2 ;  /* 0x0000000507057291 */ /* 0x000fd8000f8e10ff */
[----:B------:R-:W0:Y:S02]  /*3000*/  LDCU UR5, c[0x0][UR5+0x380] ;  /* 0x00007000050577ac */ /* 0x000e240008000800 */
[----:B0-----:R-:W-:-:S07]  /*3010*/  IMAD R20, R17, UR5, R20 ;  /* 0x0000000511147c24 */ /* 0x001fce000f8e0214 */
.L_x_231:
        /* <DEDUP_REMOVED lines=24> */
[----:B------:R-:W-:-:S04]  /*31a0*/  @P0 IADD3 R13, PT, PT, R13, -UR5, RZ ;  /* 0x800000050d0d0c10 */ /* 0x000fc8000fffe0ff */
[----:B------:R-:W-:-:S13]  /*31b0*/  ISETP.GE.U32.AND P0, PT, R13, UR5, PT ;  /* 0x000000050d007c0c */ /* 0x000fda000bf06070 */
[----:B------:R-:W-:Y:S01]  /*31c0*/  @P0 VIADD R13, R13, -UR5 ;  /* 0x800000050d0d0c36 */ /* 0x000fe20008000000 */
[----:B------:R-:W-:Y:S01]  /*31d0*/  @!P1 LOP3.LUT R13, RZ, UR5, RZ, 0x33, !PT ;  /* 0x00000005ff0d9c12 */ /* 0x000fe2000f8e33ff */
[----:B------:R-:W-:Y:S06]  /*31e0*/  BRA `(.L_x_240) ;  /* 0x0000000000187947 */ /* 0x000fec0003800000 */
.L_x_239:
[----:B------:R-:W-:Y:S01]  /*31f0*/  MOV R14, R13 ;  /* 0x0000000d000e7202 */ /* 0x000fe20000000f00 */
[----:B------:R-:W-:Y:S01]  /*3200*/  IMAD.MOV.U32 R6, RZ, RZ, R5 ;  /* 0x000000ffff067224 */ /* 0x000fe200078e0005 */
[----:B------:R-:W-:Y:S01]  /*3210*/  MOV R3, UR5 ;  /* 0x0000000500037c02 */ /* 0x000fe20008000f00 */
[----:B------:R-:W-:Y:S01]  /*3220*/  IMAD.U32 R15, RZ, RZ, UR6 ;  /* 0x00000006ff0f7e24 */ /* 0x000fe2000f8e00ff */
[----:B------:R-:W-:-:S07]  /*3230*/  MOV R18, 0x3250 ;  /* 0x0000325000127802 */ /* 0x000fce0000000f00 */
[----:B------:R-:W-:Y:S05]  /*3240*/  CALL.REL.NOINC `($__internal_7_$__cuda_sm20_rem_s64) ;  /* 0x0000000800cc7944 */ /* 0x000fea0003c00000 */
.L_x_240:
[----:B------:R-:W-:Y:S05]  /*3250*/  BSYNC.RECONVERGENT B0 ;  /* 0x0000000000007941 */ /* 0x000fea0003800200 */
.L_x_238:
[----:B------:R-:W-:Y:S02]  /*3260*/  UMOV UR5, 0x6c ;  /* 0x0000006c00057882 */ /* 0x000fe40000000000 */
[----:B------:R-:W-:-:S12]  /*3270*/  ULEA UR5, UR4, UR5, 0x2 ;  /* 0x0000000504057291 */ /* 0x000fd8000f8e10ff */
[----:B------:R-:W0:Y:S02]  /*3280*/  LDCU UR5, c[0x0][UR5+0x380] ;  /* 0x00007000050577ac */ /* 0x000e240008000800 */
[----:B0-----:R-:W-:-:S07]  /*3290*/  IMAD R20, R13, UR5, R20 ;  /* 0x000000050d147c24 */ /* 0x001fce000f8e0214 */
.L_x_191:
[----:B------:R-:W0:Y:S02]  /*32a0*/  LDC R4, c[0x0][R2+0x45c] ;  /* 0x0001170002047b82 */ /* 0x000e240000000800 */
[----:B0-----:R-:W-:-:S04]  /*32b0*/  VIMNMX R4, PT, PT, R4, R7, !PT ;  /* 0x0000000704047248 */ /* 0x001fc80007fe0100 */
[----:B------:R-:W-:-:S04]  /*32c0*/  IADD3 R3, PT, PT, R4, -R7, RZ ;  /* 0x8000000704037210 */ /* 0x000fc80007ffe0ff */
[----:B------:R-:W-:-:S13]  /*32d0*/  ISETP.NE.AND P0, PT, R3, RZ, PT ;  /* 0x000000ff0300720c */ /* 0x000fda0003f05270 */
[----:B------:R-:W-:Y:S05]  /*32e0*/  @!P0 EXIT ;  /* 0x000000000000894d */ /* 0x000fea0003800000 */
[----:B------:R-:W0:Y:S01]  /*32f0*/  LDCU.64 UR6, c[0x0][0x380] ;  /* 0x00007000ff0677ac */ /* 0x000e220008000a00 */
[----:B------:R-:W-:Y:S01]  /*3300*/  ISETP.NE.AND P0, PT, R3, 0x1, PT ;  /* 0x000000010300780c */ /* 0x000fe20003f05270 */
[----:B------:R-:W1:Y:S01]  /*3310*/  LDCU.64 UR4, c[0x0][0x358] ;  /* 0x00006b00ff0477ac */ /* 0x000e620008000a00 */
[----:B0-----:R-:W-:-:S04]  /*3320*/  IADD3 R4, P1, PT, R20, UR6, RZ ;  /* 0x0000000614047c10 */ /* 0x001fc8000ff3e0ff */
[----:B------:R-:W-:-:S05]  /*3330*/  LEA.HI.X.SX32 R5, R20, UR7, 0x1, P1 ;  /* 0x0000000714057c11 */ /* 0x000fca00088f0eff */
[----:B-1----:R0:W-:Y:S02]  /*3340*/  STG.E.U8 desc[UR4][R4.64], RZ ;  /* 0x000000ff04007986 */ /* 0x0021e4000c101104 */
[----:B------:R-:W-:Y:S05]  /*3350*/  @!P0 EXIT ;  /* 0x000000000000894d */ /* 0x000fea0003800000 */
[----:B------:R-:W1:Y:S01]  /*3360*/  LDCU.64 UR6, c[0x0][0x530] ;  /* 0x0000a600ff0677ac */ /* 0x000e620008000a00 */
[----:B------:R-:W-:Y:S01]  /*3370*/  IMAD.IADD R0, R7, 0x1, -R0 ;  /* 0x0000000107007824 */ /* 0x000fe200078e0a00 */
[----:B------:R-:W-:-:S04]  /*3380*/  ISETP.NE.AND P1, PT, R3, 0x2, PT ;  /* 0x000000020300780c */ /* 0x000fc80003f25270 */
[----:B------:R-:W-:-:S04]  /*3390*/  IADD3 R6, PT, PT, R0, 0x1, RZ ;  /* 0x0000000100067810 */ /* 0x000fc80007ffe0ff */
[----:B-1----:R-:W-:Y:S02]  /*33a0*/  ISETP.GE.U32.AND P0, PT, R6, UR6, PT ;  /* 0x0000000606007c0c */ /* 0x002fe4000bf06070 */
[----:B------:R-:W-:-:S04]  /*33b0*/  SHF.R.S32.HI R6, RZ, 0x1f, R6 ;  /* 0x0000001fff067819 */ /* 0x000fc80000011406 */
[----:B------:R-:W-:-:S13]  /*33c0*/  ISETP.GE.AND.EX P0, PT, R6, UR7, PT, P0 ;  /* 0x0000000706007c0c */ /* 0x000fda000bf06300 */
[----:B------:R-:W1:Y:S02]  /*33d0*/  @!P0 LDC R7, c[0x0][R2+0x3e8] ;  /* 0x0000fa0002078b82 */ /* 0x000e640000000800 */
[----:B-1----:R-:W-:-:S04]  /*33e0*/  @!P0 IADD3 R6, P2, PT, R7, R4, RZ ;  /* 0x0000000407068210 */ /* 0x002fc80007f5e0ff */
[----:B------:R-:W-:-:S05]  /*33f0*/  @!P0 LEA.HI.X.SX32 R7, R7, R5, 0x1, P2 ;  /* 0x0000000507078211 */ /* 0x000fca00010f0eff */
[----:B------:R1:W-:Y:S01]  /*3400*/  @!P0 STG.E.U8 desc[UR4][R6.64], RZ ;  /* 0x000000ff06008986 */ /* 0x0003e2000c101104 */
[----:B------:R-:W-:Y:S05]  /*3410*/  @!P1 EXIT ;  /* 0x000000000000994d */ /* 0x000fea0003800000 */
[----:B-1----:R-:W-:-:S05]  /*3420*/  VIADD R6, R0, 0x2 ;  /* 0x0000000200067836 */ /* 0x002fca0000000000 */
[----:B------:R-:W-:Y:S02]  /*3430*/  ISETP.GE.U32.AND P0, PT, R6, UR6, PT ;  /* 0x0000000606007c0c */ /* 0x000fe4000bf06070 */
[----:B------:R-:W-:-:S04]  /*3440*/  SHF.R.S32.HI R6, RZ, 0x1f, R6 ;  /* 0x0000001fff067819 */ /* 0x000fc80000011406 */
[----:B------:R-:W-:-:S13]  /*3450*/  ISETP.GE.AND.EX P0, PT, R6, UR7, PT, P0 ;  /* 0x0000000706007c0c */ /* 0x000fda000bf06300 */
[----:B------:R-:W1:Y:S02]  /*3460*/  @!P0 LDC R7, c[0x0][R2+0x3e8] ;  /* 0x0000fa0002078b82 */ /* 0x000e640000000800 */
[----:B-1----:R-:W-:-:S04]  /*3470*/  @!P0 SHF.L.U32 R7, R7, 0x1, RZ ;  /* 0x0000000107078819 */ /* 0x002fc800000006ff */
[----:B------:R-:W-:-:S04]  /*3480*/  @!P0 IADD3 R6, P1, PT, R7, R4, RZ ;  /* 0x0000000407068210 */ /* 0x000fc80007f3e0ff */
[----:B------:R-:W-:Y:S02]  /*3490*/  @!P0 LEA.HI.X.SX32 R7, R7, R5, 0x1, P1 ;  /* 0x0000000507078211 */ /* 0x000fe400008f0eff */
[----:B------:R-:W-:-:S03]  /*34a0*/  ISETP.NE.AND P1, PT, R3, 0x3, PT ;  /* 0x000000030300780c */ /* 0x000fc60003f25270 */
[----:B------:R1:W-:Y:S10]  /*34b0*/  @!P0 STG.E.U8 desc[UR4][R6.64], RZ ;  /* 0x000000ff06008986 */ /* 0x0003f4000c101104 */
[----:B-1----:R-:W-:Y:S05]  /*34c0*/  @!P1 EXIT ;  /* 0x000000000000994d */ /* 0x002fea0003800000 */
[----:B------:R-:W-:-:S05]  /*34d0*/  VIADD R6, R0, 0x3 ;  /* 0x0000000300067836 */ /* 0x000fca0000000000 */
[----:B------:R-:W-:Y:S02]  /*34e0*/  ISETP.GE.U32.AND P0, PT, R6, UR6, PT ;  /* 0x0000000606007c0c */ /* 0x000fe4000bf06070 */
[----:B------:R-:W-:-:S04]  /*34f0*/  SHF.R.S32.HI R6, RZ, 0x1f, R6 ;  /* 0x0000001fff067819 */ /* 0x000fc80000011406 */
[----:B------:R-:W-:-:S13]  /*3500*/  ISETP.GE.AND.EX P0, PT, R6, UR7, PT, P0 ;  /* 0x0000000706007c0c */ /* 0x000fda000bf06300 */
[----:B------:R-:W1:Y:S02]  /*3510*/  @!P0 LDC R7, c[0x0][R2+0x3e8] ;  /* 0x0000fa0002078b82 */ /* 0x000e640000000800 */
[----:B-1----:R-:W-:-:S05]  /*3520*/  @!P0 IMAD R7, R7, 0x3, RZ ;  /* 0x0000000307078824 */ /* 0x002fca00078e02ff */
[----:B------:R-:W-:-:S04]  /*3530*/  @!P0 IADD3 R6, P1, PT, R7, R4, RZ ;  /* 0x0000000407068210 */ /* 0x000fc80007f3e0ff */
[----:B------:R-:W-:Y:S02]  /*3540*/  @!P0 LEA.HI.X.SX32 R7, R7, R5, 0x1, P1 ;  /* 0x0000000507078211 */ /* 0x000fe400008f0eff */
[----:B------:R-:W-:-:S03]  /*3550*/  ISETP.NE.AND P1, PT, R3, 0x4, PT ;  /* 0x000000040300780c */ /* 0x000fc60003f25270 */
[----:B------:R1:W-:Y:S10]  /*3560*/  @!P0 STG.E.U8 desc[UR4][R6.64], RZ ;  /* 0x000000ff06008986 */ /* 0x0003f4000c101104 */
[----:B-1----:R-:W-:Y:S05]  /*3570*/  @!P1 EXIT ;  /* 0x000000000000994d */ /* 0x002fea0003800000 */
[----:B------:R-:W-:-:S04]  /*3580*/  IADD3 R6, PT, PT, R0, 0x4, RZ ;  /* 0x0000000400067810 */ /* 0x000fc80007ffe0ff */
[----:B------:R-:W-:Y:S02]  /*3590*/  ISETP.GE.U32.AND P0, PT, R6, UR6, PT ;  /* 0x0000000606007c0c */ /* 0x000fe4000bf06070 */
[----:B------:R-:W-:-:S04]  /*35a0*/  SHF.R.S32.HI R6, RZ, 0x1f, R6 ;  /* 0x0000001fff067819 */ /* 0x000fc80000011406 */
[----:B------:R-:W-:-:S13]  /*35b0*/  ISETP.GE.AND.EX P0, PT, R6, UR7, PT, P0 ;  /* 0x0000000706007c0c */ /* 0x000fda000bf06300 */
[----:B------:R-:W1:Y:S02]  /*35c0*/  @!P0 LDC R7, c[0x0][R2+0x3e8] ;  /* 0x0000fa0002078b82 */ /* 0x000e640000000800 */
[----:B-1----:R-:W-:-:S05]  /*35d0*/  @!P0 IMAD.SHL.U32 R7, R7, 0x4, RZ ;  /* 0x0000000407078824 */ /* 0x002fca00078e00ff */
        /* <DEDUP_REMOVED lines=31> */
[----:B------:R-:W-:Y:S05]  /*37d0*/  @P0 EXIT ;  /* 0x000000000000094d */ /* 0x000fea0003800000 */
[----:B------:R-:W1:Y:S02]  /*37e0*/  LDC R3, c[0x0][R2+0x3e8] ;  /* 0x0000fa0002037b82 */ /* 0x000e640000000800 */
[----:B-1----:R-:W-:-:S05]  /*37f0*/  IMAD R3, R3, 0x7, RZ ;  /* 0x0000000703037824 */ /* 0x002fca00078e02ff */
[----:B0-----:R-:W-:-:S04]  /*3800*/  IADD3 R4, P0, PT, R3, R4, RZ ;  /* 0x0000000403047210 */ /* 0x001fc80007f1e0ff */
[----:B------:R-:W-:-:S05]  /*3810*/  LEA.HI.X.SX32 R5, R3, R5, 0x1, P0 ;  /* 0x0000000503057211 */ /* 0x000fca00000f0eff */
[----:B------:R-:W-:Y:S01]  /*3820*/  STG.E.U8 desc[UR4][R4.64], RZ ;  /* 0x000000ff04007986 */ /* 0x000fe2000c101104 */
[----:B------:R-:W-:Y:S05]  /*3830*/  EXIT ;  /* 0x000000000000794d */ /* 0x000fea0003800000 */
        .weak           $__internal_6_$__cuda_sm20_div_s64
        .type           $__internal_6_$__cuda_sm20_div_s64,@function
        .size           $__internal_6_$__cuda_sm20_div_s64,($__internal_7_$__cuda_sm20_rem_s64 - $__internal_6_$__cuda_sm20_div_s64)
$__internal_6_$__cuda_sm20_div_s64:
[-C--:B------:R-:W-:Y:S02]  /*3840*/  IADD3 R14, P1, PT, RZ, -R3.reuse, RZ ;  /* 0x80000003ff0e7210 */ /* 0x080fe40007f3e0ff */
[----:B------:R-:W-:Y:S02]  /*3850*/  ISETP.GE.AND P0, PT, R4, RZ, PT ;  /* 0x000000ff0400720c */ /* 0x000fe40003f06270 */
[----:B------:R-:W-:Y:S01]  /*3860*/  ISETP.GE.AND P3, PT, R5, RZ, PT ;  /* 0x000000ff0500720c */ /* 0x000fe20003f66270 */
[----:B------:R-:W-:Y:S01]  /*3870*/  IMAD.X R9, RZ, RZ, ~R4, P1 ;  /* 0x000000ffff097224 */ /* 0x000fe200008e0e04 */
[----:B------:R-:W-:Y:S02]  /*3880*/  SEL R14, R14, R3, !P0 ;  /* 0x000000030e0e7207 */ /* 0x000fe40004000000 */
[----:B------:R-:W-:Y:S02]  /*3890*/  IADD3 R21, P4, PT, RZ, -R18, RZ ;  /* 0x80000012ff157210 */ /* 0x000fe40007f9e0ff */
[----:B------:R-:W-:-:S02]  /*38a0*/  SEL R15, R9, R4, !P0 ;  /* 0x00000004090f7207 */ /* 0x000fc40004000000 */
[----:B------:R-:W-:Y:S01]  /*38b0*/  SEL R21, R21, R18, !P3 ;  /* 0x0000001215157207 */ /* 0x000fe20005800000 */
[----:B------:R-:W-:Y:S01]  /*38c0*/  IMAD.X R18, RZ, RZ, ~R5, P4 ;  /* 0x000000ffff127224 */ /* 0x000fe200020e0e05 */
        /* <DEDUP_REMOVED lines=24> */
[----:B------:R-:W-:-:S04]  /*3a50*/  IMAD.WIDE.U32 R24, P0, R25, R9, R24 ;  /* 0x0000000919187225 */ /* 0x000fc80007800018 */
[C---:B------:R-:W-:Y:S02]  /*3a60*/  IMAD R8, R10.reuse, R9, RZ ;  /* 0x000000090a087224 */ /* 0x040fe400078e02ff */
[----:B------:R-:W-:-:S04]  /*3a70*/  IMAD.HI.U32 R11, P1, R10, R11, R24 ;  /* 0x0000000b0a0b7227 */ /* 0x000fc80007820018 */
[----:B------:R-:W-:Y:S01]  /*3a80*/  IMAD.HI.U32 R9, R10, R9, RZ ;  /* 0x000000090a097227 */ /* 0x000fe200078e00ff */
[----:B------:R-:W-:-:S03]  /*3a90*/  IADD3 R8, P2, PT, R8, R11, RZ ;  /* 0x0000000b08087210 */ /* 0x000fc60007f5e0ff */
[----:B------:R-:W-:Y:S01]  /*3aa0*/  IMAD.MOV.U32 R25, RZ, RZ, RZ ;  /* 0x000000ffff197224 */ /* 0x000fe200078e00ff */
[----:B------:R-:W-:Y:S01]  /*3ab0*/  IADD3.X R9, PT, PT, R9, R10, RZ, P0, !PT ;  /* 0x0000000a09097210 */ /* 0x000fe200007fe4ff */
[----:B------:R-:W-:Y:S01]  /*3ac0*/  IMAD.HI.U32 R24, R8, R21, RZ ;  /* 0x0000001508187227 */ /* 0x000fe200078e00ff */
[-C--:B------:R-:W-:Y:S02]  /*3ad0*/  SEL R10, R18, R5.reuse, !P3 ;  /* 0x00000005120a7207 */ /* 0x080fe40005800000 */
[----:B------:R-:W-:Y:S02]  /*3ae0*/  IADD3.X R9, PT, PT, RZ, RZ, R9, P2, P1 ;  /* 0x000000ffff097210 */ /* 0x000fe400017e2409 */
[----:B------:R-:W-:Y:S01]  /*3af0*/  LOP3.LUT R5, R4, R5, RZ, 0x3c, !PT ;  /* 0x0000000504057212 */ /* 0x000fe200078e3cff */
        /* <DEDUP_REMOVED lines=25> */
[----:B------:R-:W-:Y:S01]  /*3c90*/  ISETP.GE.AND P1, PT, R5, RZ, PT ;  /* 0x000000ff0500720c */ /* 0x000fe20003f26270 */
[----:B------:R-:W-:Y:S01]  /*3ca0*/  IMAD.X R9, RZ, RZ, R18, P2 ;  /* 0x000000ffff097224 */ /* 0x000fe200010e0612 */
[----:B------:R-:W-:-:S04]  /*3cb0*/  SEL R8, R8, R11, P0 ;  /* 0x0000000b08087207 */ /* 0x000fc80000000000 */
[----:B------:R-:W-:Y:S02]  /*3cc0*/  SEL R18, R9, R18, P0 ;  /* 0x0000001209127207 */ /* 0x000fe40000000000 */
[-C--:B------:R-:W-:Y:S02]  /*3cd0*/  IADD3 R9, P2, PT, RZ, -R8.reuse, RZ ;  /* 0x80000008ff097210 */ /* 0x080fe40007f5e0ff */
[----:B------:R-:W-:Y:S02]  /*3ce0*/  ISETP.NE.U32.AND P0, PT, R3, RZ, PT ;  /* 0x000000ff0300720c */ /* 0x000fe40003f05070 */
[----:B------:R-:W-:Y:S01]  /*3cf0*/  SEL R9, R9, R8, !P1 ;  /* 0x0000000809097207 */ /* 0x000fe20004800000 */
[----:B------:R-:W-:Y:S01]  /*3d00*/  IMAD.MOV.U32 R8, RZ, RZ, R6 ;  /* 0x000000ffff087224 */ /* 0x000fe200078e0006 */
[----:B------:R-:W-:Y:S02]  /*3d10*/  ISETP.NE.AND.EX P0, PT, R4, RZ, PT, P0 ;  /* 0x000000ff0400720c */ /* 0x000fe40003f05300 */
[----:B------:R-:W-:-:S02]  /*3d20*/  IADD3.X R3, PT, PT, RZ, ~R18, RZ, P2, !PT ;  /* 0x80000012ff037210 */ /* 0x000fc400017fe4ff */
[----:B------:R-:W-:Y:S01]  /*3d30*/  SEL R4, R9, 0xffffffff, P0 ;  /* 0xffffffff09047807 */ /* 0x000fe20000000000 */
[----:B------:R-:W-:Y:S01]  /*3d40*/  HFMA2 R9, -RZ, RZ, 0, 0 ;  /* 0x00000000ff097431 */ /* 0x000fe200000001ff */
[----:B------:R-:W-:-:S04]  /*3d50*/  SEL R3, R3, R18, !P1 ;  /* 0x0000001203037207 */ /* 0x000fc80004800000 */
[----:B------:R-:W-:Y:S01]  /*3d60*/  SEL R5, R3, 0xffffffff, P0 ;  /* 0xffffffff03057807 */ /* 0x000fe20000000000 */
[----:B------:R-:W-:Y:S06]  /*3d70*/  RET.REL.NODEC R8 `(_ZN2at6native16triu_tril_kernelIbiLb1ELi8ELb1EEEvNS_4cuda6detail10TensorInfoIT_T0_EENS4_IKS5_S6_EEllS6_) ;  /* 0xffffffc008a07950 */ /* 0x000fec0003c3ffff */
        .weak           $__internal_7_$__cuda_sm20_rem_s64
        .type           $__internal_7_$__cuda_sm20_rem_s64,@function
        .size           $__internal_7_$__cuda_sm20_rem_s64,(.L_x_6297 - $__internal_7_$__cuda_sm20_rem_s64)
$__internal_7_$__cuda_sm20_rem_s64:
        /* <DEDUP_REMOVED lines=23> */
[----:B------:R-:W-:Y:S01]  /*3ef0*/  IMAD.WIDE.U32 R10, R13, R8, RZ ;  /* 0x000000080d0a7225 */ /* 0x000fe200078e00ff */
[----:B------:R-:W-:-:S03]  /*3f00*/  ISETP.GE.AND P1, PT, R6, RZ, PT ;  /* 0x000000ff0600720c */ /* 0x000fc60003f26270 */
[----:B------:R-:W-:Y:S01]  /*3f10*/  IMAD R11, R13, R9, R11 ;  /* 0x000000090d0b7224 */ /* 0x000fe200078e020b */
[----:B------:R-:W-:-:S03]  /*3f20*/  IADD3 R19, P0, PT, RZ, -R10, RZ ;  /* 0x8000000aff137210 */ /* 0x000fc60007f1e0ff */
[----:B------:R-:W-:Y:S02]  /*3f30*/  IMAD R11, R17, R8, R11 ;  /* 0x00000008110b7224 */ /* 0x000fe400078e020b */
[----:B------:R-:W-:-:S03]  /*3f40*/  IMAD.HI.U32 R12, R13, R19, RZ ;  /* 0x000000130d0c7227 */ /* 0x000fc600078e00ff */
[----:B------:R-:W-:Y:S02]  /*3f50*/  IADD3.X R10, PT, PT, RZ, ~R11, RZ, P0, !PT ;  /* 0x8000000bff0a7210 */ /* 0x000fe400007fe4ff */
[----:B------:R-:W-:-:S03]  /*3f60*/  IADD3 R11, P4, PT, RZ, -R14, RZ ;  /* 0x8000000eff0b7210 */ /* 0x000fc60007f9e0ff */
[----:B------:R-:W-:-:S04]  /*3f70*/  IMAD.WIDE.U32 R12, P0, R13, R10, R12 ;  /* 0x0000000a0d0c7225 */ /* 0x000fc8000780000c */
[----:B------:R-:W-:Y:S01]  /*3f80*/  IMAD.HI.U32 R12, P2, R17, R19, R12 ;  /* 0x00000013110c7227 */ /* 0x000fe2000784000c */
[----:B------:R-:W-:-:S03]  /*3f90*/  SEL R13, R11, R14, !P1 ;  /* 0x0000000e0b0d7207 */ /* 0x000fc60004800000 */
[CC--:B------:R-:W-:Y:S02]  /*3fa0*/  IMAD R19, R17.reuse, R10.reuse, RZ ;  /* 0x0000000a11137224 */ /* 0x0c0fe400078e02ff */
[----:B------:R-:W-:-:S03]  /*3fb0*/  IMAD.HI.U32 R10, R17, R10, RZ ;  /* 0x0000000a110a7227 */ /* 0x000fc600078e00ff */
[----:B------:R-:W-:Y:S01]  /*3fc0*/  IADD3 R12, P3, PT, R19, R12, RZ ;  /* 0x0000000c130c7210 */ /* 0x000fe20007f7e0ff */
[----:B------:R-:W-:Y:S01]  /*3fd0*/  IMAD.X R19, RZ, RZ, ~R6, P4 ;  /* 0x000000ffff137224 */ /* 0x000fe200020e0e06 */
[----:B------:R-:W-:-:S03]  /*3fe0*/  IADD3.X R11, PT, PT, R10, R17, RZ, P0, !PT ;  /* 0x000000110a0b7210 */ /* 0x000fc600007fe4ff */
[C---:B------:R-:W-:Y:S01]  /*3ff0*/  IMAD.HI.U32 R10, R12.reuse, R13, RZ ;  /* 0x0000000d0c0a7227 */ /* 0x040fe200078e00ff */
[----:B------:R-:W-:Y:S02]  /*4000*/  SEL R17, R19, R6, !P1 ;  /* 0x0000000613117207 */ /* 0x000fe40004800000 */
        /* <DEDUP_REMOVED lines=22> */
[----:B------:R-:W-:Y:S02]  /*4170*/  IADD3 R13, PT, PT, R11, -R8, RZ ;  /* 0x800000080b0d7210 */ /* 0x000fe40007ffe0ff */
[----:B------:R-:W-:-:S04]  /*4180*/  ISETP.GE.U32.AND.EX P0, PT, R17, R9, PT, P0 ;  /* 0x000000091100720c */ /* 0x000fc80003f06100 */
[----:B------:R-:W-:Y:S02]  /*4190*/  SEL R13, R13, R11, P0 ;  /* 0x0000000b0d0d7207 */ /* 0x000fe40000000000 */
[----:B------:R-:W-:-:S03]  /*41a0*/  ISETP.NE.U32.AND P0, PT, R3, RZ, PT ;  /* 0x000000ff0300720c */ /* 0x000fc60003f05070 */
[----:B------:R-:W-:Y:S01]  /*41b0*/  IMAD.MOV R6, RZ, RZ, -R13 ;  /* 0x000000ffff067224 */ /* 0x000fe200078e0a0d */
[----:B------:R-:W-:-:S04]  /*41c0*/  ISETP.NE.AND.EX P0, PT, R15, RZ, PT, P0 ;  /* 0x000000ff0f00720c */ /* 0x000fc80003f05300 */
[----:B------:R-:W-:-:S04]  /*41d0*/  SEL R13, R6, R13, !P1 ;  /* 0x0000000d060d7207 */ /* 0x000fc80004800000 */
[----:B------:R-:W-:Y:S01]  /*41e0*/  SEL R13, R13, 0xffffffff, P0 ;  /* 0xffffffff0d0d7807 */ /* 0x000fe20000000000 */
[----:B------:R-:W-:Y:S06]  /*41f0*/  RET.REL.NODEC R18 `(_ZN2at6native16triu_tril_kernelIbiLb1ELi8ELb1EEEvNS_4cuda6detail10TensorInfoIT_T0_EENS4_IKS5_S6_EEllS6_) ;  /* 0xffffffbc12807950 */ /* 0x000fec0003c3ffff */
.L_x_241:
        /* <DEDUP_REMOVED lines=16> */
.L_x_6297:


//--------------------- .text._ZN2at6native16triu_tril_kernelIN3c108BFloat16ElLb1ELi4ELb0EEEvNS_4cuda6detail10TensorInfoIT_T0_EENS6_IKS7_S8_EEllS8_ --------------------------
	.section	.text._ZN2at6native16triu_tril_kernelIN3c108BFloat16ElLb1ELi4ELb0EEEvNS_4cuda6detail10TensorInfoIT_T0_EENS6_IKS7_S8_EEllS8_,"ax",@progbits
	.align	128
        .global         _ZN2at6native16triu_tril_kernelIN3c108BFloat16ElLb1ELi4ELb0EEEvNS_4cuda6detail10TensorInfoIT_T0_EENS6_IKS7_S8_EEllS8_
        .type           _ZN2at6native16triu_tril_kernelIN3c108BFloat16ElLb1ELi4ELb0EEEvNS_4cuda6detail10TensorInfoIT_T0_EENS6_IKS7_S8_EEllS8_,@function
        .size           _ZN2at6native16triu_tril_kernelIN3c108BFloat16ElLb1ELi4ELb0EEEvNS_4cuda6detail10TensorInfoIT_T0_EENS6_IKS7_S8_EEllS8_,(.L_x_6299 - _ZN2at6native16triu_tril_kernelIN3c108BFloat16ElLb1ELi4ELb0EEEvNS_4cuda6detail10TensorInfoIT_T0_EENS6_IKS7_S8_EEllS8_)
        .other          _ZN2at6native16triu_tril_kernelIN3c108BFloat16ElLb1ELi4ELb0EEEvNS_4cuda6detail10TensorInfoIT_T0_EENS6_IKS7_S8_EEllS8_,@"STO_CUDA_ENTRY STV_DEFAULT"
_ZN2at6native16triu_tril_kernelIN3c108BFloat16ElLb1ELi4ELb0EEEvNS_4cuda6detail10TensorInfoIT_T0_EENS6_IKS7_S8_EEllS8_:
.text._ZN2at6native16triu_tril_kernelIN3c108BFloat16ElLb1ELi4ELb0EEEvNS_4cuda6detail10TensorInfoIT_T0_EENS6_IKS7_S8_EEllS8_:
[----:B------:R-:W-:Y:S01]  /*0000*/  LDC R1, c[0x0][0x37c] ;  /* 0x0000df00ff017b82 */ /* 0x000fe20000000800 */
[----:B------:R-:W0:Y:S07]  /*0010*/  S2R R2, SR_TID.X ;  /* 0x0000000000027919 */ /* 0x000e2e0000002100 */
[----:B------:R-:W0:Y:S01]  /*0020*/  S2UR UR4, SR_CTAID.X ;  /* 0x00000000000479c3 */ /* 0x000e220000002500 */
[----:B------:R-:W-:Y:S01]  /*0030*/  HFMA2 R3, -RZ, RZ, 0, 0 ;  /* 0x00000000ff037431 */ /* 0x000fe200000001ff */
[----:B------:R-:W1:Y:S06]  /*0040*/  LDCU.64 UR6, c[0x0][0x6c8] ;  /* 0x0000d900ff0677ac */ /* 0x000e6c0008000a00 */
        /* <DEDUP_REMOVED lines=20> */
[----:B0-----:R-:W-:Y:S01]  /*0190*/  MOV R2, RZ ;  /* 0x000000ff00027202 */ /* 0x001fe20000000f00 */
[----:B-1----:R-:W-:-:S04]  /*01a0*/  IMAD.MOV R5, RZ, RZ, -R3 ;  /* 0x000000ffff057224 */ /* 0x002fc800078e0a03 */
[----:B------:R-:W-:-:S04]  /*01b0*/  IMAD R5, R5, UR4, RZ ;  /* 0x0000000405057c24 */ /* 0x000fc8000f8e02ff */
        /* <DEDUP_REMOVED lines=13> */
.L_x_243:
[----:B------:R-:W0:Y:S01]  /*0290*/  LDCU.64 UR4, c[0x0][0x6d0] ;  /* 0x0000da00ff0477ac */ /* 0x000e220008000a00 */
[----:B------:R-:W-:Y:S01]  /*02a0*/  MOV R21, R6 ;  /* 0x0000000600157202 */ /* 0x000fe20000000f00 */
[----:B------:R-:W-:Y:S01]  /*02b0*/  IMAD.MOV.U32 R24, RZ, RZ, R7 ;  /* 0x000000ffff187224 */ /* 0x000fe200078e0007 */
[----:B------:R-:W-:Y:S01]  /*02c0*/  MOV R8, 0x300 ;  /* 0x0000030000087802 */ /* 0x000fe20000000f00 */
[----:B0-----:R-:W-:Y:S01]  /*02d0*/  IMAD.U32 R5, RZ, RZ, UR4 ;  /* 0x00000004ff057e24 */ /* 0x001fe2000f8e00ff */
[----:B------:R-:W-:-:S07]  /*02e0*/  MOV R4, UR5 ;  /* 0x0000000500047c02 */ /* 0x000fce0008000f00 */
[----:B------:R-:W-:Y:S05]  /*02f0*/  CALL.REL.NOINC `($__internal_8_$__cuda_sm20_div_s64) ;  /* 0x0000004800347944 */ /* 0x000fea0003c00000 */
[----:B------:R-:W0:Y:S01]  /*0300*/  LDCU.64 UR4, c[0x0][0x6d0] ;  /* 0x0000da00ff0477ac */ /* 0x000e220008000a00 */
[-C--:B------:R-:W-:Y:S01]  /*0310*/  IADD3 R3, P0, PT, RZ, -R10.reuse, RZ ;  /* 0x8000000aff037210 */ /* 0x080fe20007f1e0ff */
[----:B------:R-:W-:Y:S01]  /*0320*/  IMAD.MOV.U32 R15, RZ, RZ, R11 ;  /* 0x000000ffff0f7224 */ /* 0x000fe200078e000b */
[----:B------:R-:W-:Y:S02]  /*0330*/  MOV R14, R10 ;  /* 0x0000000a000e7202 */ /* 0x000fe40000000f00 */
[----:B------:R-:W-:-:S05]  /*0340*/  IADD3.X R0, PT, PT, RZ, ~R11, RZ, P0, !PT ;  /* 0x8000000bff007210 */ /* 0x000fca00007fe4ff */
[----:B0-----:R-:W-:Y:S02]  /*0350*/  IMAD R0, R0, UR4, RZ ;  /* 0x0000000400007c24 */ /* 0x001fe4000f8e02ff */
[----:B------:R-:W-:-:S04]  /*0360*/  IMAD.WIDE.U32 R6, R3, UR4, R6 ;  /* 0x0000000403067c25 */ /* 0x000fc8000f8e0006 */
[----:B------:R-:W-:-:S04]  /*0370*/  IMAD R3, R3, UR5, R0 ;  /* 0x0000000503037c24 */ /* 0x000fc8000f8e0200 */
[----:B------:R-:W-:-:S07]  /*0380*/  IMAD.IADD R7, R7, 0x1, R3 ;  /* 0x0000000107077824 */ /* 0x000fce00078e0203 */
.L_x_244:
[----:B------:R-:W-:Y:S05]  /*0390*/  BSYNC.RECONVERGENT B0 ;  /* 0x0000000000007941 */ /* 0x000fea0003800200 */
.L_x_242:
        /* <DEDUP_REMOVED lines=8> */
[----:B------:R-:W-:Y:S01]  /*0420*/  IADD3 R9, PT, PT, RZ, -R12, RZ ;  /* 0x8000000cff097210 */ /* 0x000fe20007ffe0ff */
[----:B------:R-:W-:Y:S01]  /*0430*/  HFMA2 R2, -RZ, RZ, 0, 0 ;  /* 0x00000000ff027431 */ /* 0x000fe200000001ff */
[----:B------:R-:W-:Y:S01]  /*0440*/  ISETP.NE.U32.AND P2, PT, R12, RZ, PT ;  /* 0x000000ff0c00720c */ /* 0x000fe20003f45070 */
[----:B------:R-:W-:-:S04]  /*0450*/  IMAD.MOV.U32 R13, RZ, RZ, RZ ;  /* 0x000000ffff0d7224 */ /* 0x000fc800078e00ff */
        /* <DEDUP_REMOVED lines=8> */
[----:B------:R-:W-:-:S05]  /*04e0*/  IMAD R9, R12, R9, R14 ;  /* 0x000000090c097224 */ /* 0x000fca00078e020e */
[----:B------:R-:W-:-:S13]  /*04f0*/  ISETP.GE.U32.AND P0, PT, R9, R12, PT ;  /* 0x0000000c0900720c */ /* 0x000fda0003f06070 */
[----:B------:R-:W-:Y:S01]  /*0500*/  @P0 IMAD.IADD R9, R9, 0x1, -R12 ;  /* 0x0000000109090824 */ /* 0x000fe200078e0a0c */
[----:B------:R-:W-:-:S04]  /*0510*/  @P0 IADD3 R5, PT, PT, R5, 0x1, RZ ;  /* 0x0000000105050810 */ /* 0x000fc80007ffe0ff */
[----:B------:R-:W-:-:S13]  /*0520*/  ISETP.GE.U32.AND P1, PT, R9, R12, PT ;  /* 0x0000000c0900720c */ /* 0x000fda0003f26070 */
[----:B------:R-:W-:Y:S01]  /*0530*/  @P1 VIADD R5, R5, 0x1 ;  /* 0x0000000105051836 */ /* 0x000fe20000000000 */
[----:B------:R-:W-:-:S04]  /*0540*/  @!P2 LOP3.LUT R5, RZ, R12, RZ, 0x33, !PT ;  /* 0x0000000cff05a212 */ /* 0x000fc800078e33ff */
[----:B------:R-:W-:-:S05]  /*0550*/  IADD3 R9, PT, PT, -R5, RZ, RZ ;  /* 0x000000ff05097210 */ /* 0x000fca0007ffe1ff */
[----:B------:R-:W-:Y:S02]  /*0560*/  IMAD R0, R12, R9, R14 ;  /* 0x000000090c007224 */ /* 0x000fe400078e020e */
[----:B------:R-:W-:Y:S01]  /*0570*/  IMAD.MOV.U32 R12, RZ, RZ, R5 ;  /* 0x000000ffff0c7224 */ /* 0x000fe200078e0005 */
[----:B------:R-:W-:Y:S06]  /*0580*/  BRA `(.L_x_247) ;  /* 0x0000000000447947 */ /* 0x000fec0003800000 */
.L_x_246:
[----:B------:R-:W-:Y:S01]  /*0590*/  MOV R21, R14 ;  /* 0x0000000e00157202 */ /* 0x000fe20000000f00 */
[----:B------:R-:W-:Y:S01]  /*05a0*/  IMAD.MOV.U32 R24, RZ, RZ, R15 ;  /* 0x000000ffff187224 */ /* 0x000fe200078e000f */
[----:B------:R-:W-:Y:S01]  /*05b0*/  MOV R5, R12 ;  /* 0x0000000c00057202 */ /* 0x000fe20000000f00 */
[----:B------:R-:W-:Y:S01]  /*05c0*/  IMAD.MOV.U32 R4, RZ, RZ, R13 ;  /* 0x000000ffff047224 */ /* 0x000fe200078e000d */
[----:B------:R-:W-:-:S07]  /*05d0*/  MOV R8, 0x5f0 ;  /* 0x000005f000087802 */ /* 0x000fce0000000f00 */
[----:B------:R-:W-:Y:S05]  /*05e0*/  CALL.REL.NOINC `($__internal_8_$__cuda_sm20_div_s64) ;  /* 0x0000004400787944 */ /* 0x000fea0003c00000 */
[----:B------:R-:W-:Y:S01]  /*05f0*/  IADD3 R17, P0, PT, RZ, -R10, RZ ;  /* 0x8000000aff117210 */ /* 0x000fe20007f1e0ff */
[----:B------:R-:W-:Y:S01]  /*0600*/  IMAD.MOV.U32 R4, RZ, RZ, R14 ;  /* 0x000000ffff047224 */ /* 0x000fe200078e000e */
[----:B------:R-:W-:Y:S02]  /*0610*/  MOV R5, R15 ;  /* 0x0000000f00057202 */ /* 0x000fe40000000f00 */
[----:B------:R-:W-:Y:S01]  /*0620*/  IADD3.X R9, PT, PT, RZ, ~R11, RZ, P0, !PT ;  /* 0x8000000bff097210 */ /* 0x000fe200007fe4ff */
[----:B------:R-:W-:-:S04]  /*0630*/  IMAD.WIDE.U32 R4, R12, R17, R4 ;  /* 0x000000110c047225 */ /* 0x000fc800078e0004 */
[----:B------:R-:W-:Y:S01]  /*0640*/  IMAD R9, R9, R12, RZ ;  /* 0x0000000c09097224 */ /* 0x000fe200078e02ff */
[----:B------:R-:W-:Y:S01]  /*0650*/  MOV R0, R4 ;  /* 0x0000000400007202 */ /* 0x000fe20000000f00 */
[----:B------:R-:W-:Y:S02]  /*0660*/  IMAD.MOV.U32 R12, RZ, RZ, R10 ;  /* 0x000000ffff0c7224 */ /* 0x000fe400078e000a */
[----:B------:R-:W-:Y:S01]  /*0670*/  IMAD R9, R13, R17, R9 ;  /* 0x000000110d097224 */ /* 0x000fe200078e0209 */
[----:B------:R-:W-:-:S03]  /*0680*/  MOV R13, R11 ;  /* 0x0000000b000d7202 */ /* 0x000fc60000000f00 */
[----:B------:R-:W-:-:S07]  /*0690*/  IMAD.IADD R2, R5, 0x1, R9 ;  /* 0x0000000105027824 */ /* 0x000fce00078e0209 */
.L_x_247:
[----:B------:R-:W-:Y:S05]  /*06a0*/  BSYNC.RECONVERGENT B0 ;  /* 0x0000000000007941 */ /* 0x000fea0003800200 */
.L_x_245:
        /* <DEDUP_REMOVED lines=19> */
[----:B------:R-:W-:Y:S01]  /*07e0*/  IMAD.WIDE.U32 R4, R4, R0, R10 ;  /* 0x0000000004047225 */ /* 0x000fe200078e000a */
[----:B------:R-:W-:-:S03]  /*07f0*/  MOV R15, R8 ;  /* 0x00000008000f7202 */ /* 0x000fc60000000f00 */
[----:B------:R-:W-:Y:S01]  /*0800*/  IMAD.IADD R14, R9, 0x1, R17 ;  /* 0x00000001090e7824 */ /* 0x000fe200078e0211 */
[----:B------:R-:W-:Y:S01]  /*0810*/  MOV R17, R4 ;  /* 0x0000000400117202 */ /* 0x000fe20000000f00 */
[----:B------:R-:W-:Y:S01]  /*0820*/  IMAD.IADD R16, R5, 0x1, R19 ;  /* 0x0000000105107824 */ /* 0x000fe200078e0213 */
[----:B------:R-:W-:Y:S06]  /*0830*/  BRA.U !UP0, `(.L_x_248) ;  /* 0x0000003d08307547 */ /* 0x000fec000b800000 */
[----:B------:R-:W-:-:S04]  /*0840*/  UIADD3 UR6, UPT, UPT, UR6, -0x3, URZ ;  /* 0xfffffffd06067890 */ /* 0x000fc8000fffe0ff */
[----:B------:R-:W-:-:S03]  /*0850*/  UISETP.GE.U32.AND UP0, UPT, UR6, 0x7, UPT ;  /* 0x000000070600788c */ /* 0x000fc6000bf06070 */
[----:B------:R-:W-:-:S06]  /*0860*/  UMOV UR5, UR6 ;  /* 0x0000000600057c82 */ /* 0x000fcc0008000000 */
[----:B------:R-:W-:Y:S05]  /*0870*/  BRA.U !UP0, `(.L_x_249) ;  /* 0x0000002108147547 */ /* 0x000fea000b800000 */
[----:B------:R-:W-:Y:S02]  /*0880*/  USHF.L.U32 UR4, UR6, 0x3, URZ ;  /* 0x0000000306047899 */ /* 0x000fe400080006ff */
[----:B------:R-:W-:Y:S02]  /*0890*/  UIADD3 UR8, UPT, UPT, UR6, 0x1, URZ ;  /* 0x0000000106087890 */ /* 0x000fe4000fffe0ff */
[----:B------:R-:W-:Y:S02]  /*08a0*/  UIADD3 UR9, UPT, UPT, UR4, 0x1a0, URZ ;  /* 0x000001a004097890 */ /* 0x000fe4000fffe0ff */
[----:B------:R-:W-:Y:S02]  /*08b0*/  UIADD3 UR7, UPT, UPT, UR4, 0xd0, URZ ;  /* 0x000000d004077890 */ /* 0x000fe4000fffe0ff */
[----:B------:R-:W-:Y:S01]  /*08c0*/  ULOP3.LUT UR8, UR8, 0xfffffff8, URZ, 0xc0, !UPT ;  /* 0xfffffff808087892 */ /* 0x000fe2000f8ec0ff */
[----:B------:R-:W-:Y:S01]  /*08d0*/  UMOV UR4, URZ ;  /* 0x000000ff00047c82 */ /* 0x000fe20008000000 */
[----:B------:R-:W-:-:S10]  /*08e0*/  UMOV UR5, UR6 ;  /* 0x0000000600057c82 */ /* 0x000fd40008000000 */
.L_x_274:
[----:B------:R-:W0:Y:S01]  /*08f0*/  LDCU.64 UR10, c[0x0][UR9+0x388] ;  /* 0x00007100090a77ac */ /* 0x000e220008000a00 */
[----:B------:R-:W-:Y:S01]  /*0900*/  BSSY.RECONVERGENT B0, `(.L_x_250) ;  /* 0x000002e000007945 */ /* 0x000fe20003800200 */
        /* <DEDUP_REMOVED lines=26> */
.L_x_251:
        /* <DEDUP_REMOVED lines=9> */
[----:B------:R-:W-:Y:S05]  /*0b40*/  CALL.REL.NOINC `($__internal_8_$__cuda_sm20_div_s64) ;  /* 0x0000004000207944 */ /* 0x000fea0003c00000 */
[----:B------:R-:W-:-:S05]  /*0b50*/  IADD3 R9, P0, PT, RZ, -R10, RZ ;  /* 0x8000000aff097210 */ /* 0x000fca0007f1e0ff */
[----:B------:R-:W-:Y:S02]  /*0b60*/  IMAD.X R8, RZ, RZ, ~R11, P0 ;  /* 0x000000ffff087224 */ /* 0x000fe400000e0e0b */
[----:B------:R-:W-:Y:S01]  /*0b70*/  IMAD.WIDE.U32 R4, R9, UR10, R12 ;  /* 0x0000000a09047c25 */ /* 0x000fe2000f8e000c */
[----:B------:R-:W-:-:S03]  /*0b80*/  MOV R12, R10 ;  /* 0x0000000a000c7202 */ /* 0x000fc60000000f00 */
[----:B------:R-:W-:-:S04]  /*0b90*/  IMAD R8, R8, UR10, RZ ;  /* 0x0000000a08087c24 */ /* 0x000fc8000f8e02ff */
[----:B------:R-:W-:Y:S01]  /*0ba0*/  IMAD R13, R9, UR11, R8 ;  /* 0x0000000b090d7c24 */ /* 0x000fe2000f8e0208 */
[----:B------:R-:W-:-:S03]  /*0bb0*/  MOV R9, R4 ;  /* 0x0000000400097202 */ /* 0x000fc60000000f00 */
[----:B------:R-:W-:Y:S02]  /*0bc0*/  IMAD.IADD R4, R5, 0x1, R13 ;  /* 0x0000000105047824 */ /* 0x000fe400078e020d */
[----:B------:R-:W-:-:S07]  /*0bd0*/  IMAD.MOV.U32 R13, RZ, RZ, R11 ;  /* 0x000000ffff0d7224 */ /* 0x000fce00078e000b */
.L_x_252:
[----:B------:R-:W-:Y:S05]  /*0be0*/  BSYNC.RECONVERGENT B0 ;  /* 0x0000000000007941 */ /* 0x000fea0003800200 */
.L_x_250:
[----:B------:R-:W0:Y:S01]  /*0bf0*/  LDCU.64 UR14, c[0x0][UR9+0x380] ;  /* 0x00007000090e77ac */ /* 0x000e220008000a00 */
[-C--:B------:R-:W-:Y:S01]  /*0c00*/  LOP3.LUT R17, R17, R16.reuse, RZ, 0x3c, !PT ;  /* 0x0000001011117212 */ /* 0x080fe200078e3cff */
[----:B------:R-:W-:Y:S01]  /*0c10*/  IMAD.MOV.U32 R27, RZ, RZ, R14 ;  /* 0x000000ffff1b7224 */ /* 0x000fe200078e000e */
[----:B------:R-:W-:Y:S01]  /*0c20*/  MOV R26, R15 ;  /* 0x0000000f001a7202 */ /* 0x000fe20000000f00 */
[----:B------:R-:W1:Y:S01]  /*0c30*/  LDCU.64 UR10, c[0x0][UR9+0x450] ;  /* 0x00008a00090a77ac */ /* 0x000e620008000a00 */
[C---:B------:R-:W-:Y:S01]  /*0c40*/  LOP3.LUT R16, R17.reuse, R16, RZ, 0x3c, !PT ;  /* 0x0000001011107212 */ /* 0x040fe200078e3cff */
[----:B------:R-:W-:Y:S01]  /*0c50*/  BSSY.RECONVERGENT B0, `(.L_x_253) ;  /* 0x000003a000007945 */ /* 0x000fe20003800200 */
        /* <DEDUP_REMOVED lines=36> */
.L_x_254:
        /* <DEDUP_REMOVED lines=21> */
.L_x_255:
[----:B------:R-:W-:Y:S05]  /*0ff0*/  BSYNC.RECONVERGENT B0 ;  /* 0x0000000000007941 */ /* 0x000fea0003800200 */
.L_x_253:
        /* <DEDUP_REMOVED lines=40> */
.L_x_257:
        /* <DEDUP_REMOVED lines=21> */
.L_x_258:
[----:B------:R-:W-:Y:S05]  /*13d0*/  BSYNC.RECONVERGENT B0 ;  /* 0x0000000000007941 */ /* 0x000fea0003800200 */
.L_x_256:
        /* <DEDUP_REMOVED lines=40> */
.L_x_260:
        /* <DEDUP_REMOVED lines=21> */
.L_x_261:
[----:B------:R-:W-:Y:S05]  /*17b0*/  BSYNC.RECONVERGENT B0 ;  /* 0x0000000000007941 */ /* 0x000fea0003800200 */
.L_x_259:
        /* <DEDUP_REMOVED lines=40> */
.L_x_263:
        /* <DEDUP_REMOVED lines=21> */
.L_x_264:
[----:B------:R-:W-:Y:S05]  /*1b90*/  BSYNC.RECONVERGENT B0 ;  /* 0x0000000000007941 */ /* 0x000fea0003800200 */
.L_x_262:
        /* <DEDUP_REMOVED lines=40> */
.L_x_266:
        /* <DEDUP_REMOVED lines=21> */
.L_x_267:
[----:B------:R-:W-:Y:S05]  /*1f70*/  BSYNC.RECONVERGENT B0 ;  /* 0x0000000000007941 */ /* 0x000fea0003800200 */
.L_x_265:
        /* <DEDUP_REMOVED lines=40> */
.L_x_269:
        /* <DEDUP_REMOVED lines=21> */
.L_x_270:
[----:B------:R-:W-:Y:S05]  /*2350*/  BSYNC.RECONVERGENT B0 ;  /* 0x0000000000007941 */ /* 0x000fea0003800200 */
.L_x_268:
        /* <DEDUP_REMOVED lines=41> */
.L_x_272:
        /* <DEDUP_REMOVED lines=21> */
.L_x_273:
[----:B------:R-:W-:Y:S05]  /*2740*/  BSYNC.RECONVERGENT B0 ;  /* 0x0000000000007941 */ /* 0x000fea0003800200 */
.L_x_271:
        /* <DEDUP_REMOVED lines=24> */
.L_x_249:
[----:B------:R-:W-:-:S04]  /*28d0*/  UIADD3 UR4, UPT, UPT, UR6, 0x1, URZ ;  /* 0x0000000106047890 */ /* 0x000fc8000fffe0ff */
        /* <DEDUP_REMOVED lines=37> */
.L_x_277:
        /* <DEDUP_REMOVED lines=19> */
.L_x_278:
[----:B------:R-:W-:Y:S05]  /*2c60*/  BSYNC.RECONVERGENT B0 ;  /* 0x0000000000007941 */ /* 0x000fea0003800200 */
.L_x_276:
        /* <DEDUP_REMOVED lines=43> */
.L_x_280:
        /* <DEDUP_REMOVED lines=21> */
.L_x_281:
[----:B------:R-:W-:Y:S05]  /*3070*/  BSYNC.RECONVERGENT B0 ;  /* 0x0000000000007941 */ /* 0x000fea0003800200 */
.L_x_279:
        /* <DEDUP_REMOVED lines=40> */
.L_x_283:
        /* <DEDUP_REMOVED lines=21> */
.L_x_284:
[----:B------:R-:W-:Y:S05]  /*3450*/  BSYNC.RECONVERGENT B0 ;  /* 0x0000000000007941 */ /* 0x000fea0003800200 */
.L_x_282:
        /* <DEDUP_REMOVED lines=41> */
.L_x_286:
        /* <DEDUP_REMOVED lines=20> */
.L_x_287:
[----:B------:R-:W-:Y:S05]  /*3830*/  BSYNC.RECONVERGENT B0 ;  /* 0x0000000000007941 */ /* 0x000fea0003800200 */
.L_x_285:
        /* <DEDUP_REMOVED lines=15> */
.L_x_275:
[----:B------:R-:W-:-:S04]  /*3930*/  UIADD3 UR4, UPT, UPT, UR6, 0x1, URZ ;  /* 0x0000000106047890 */ /* 0x000fc8000fffe0ff */
        /* <DEDUP_REMOVED lines=37> */
.L_x_290:
        /* <DEDUP_REMOVED lines=19> */
.L_x_291:
[----:B------:R-:W-:Y:S05]  /*3cc0*/  BSYNC.RECONVERGENT B0 ;  /* 0x0000000000007941 */ /* 0x000fea0003800200 */
.L_x_289:
        /* <DEDUP_REMOVED lines=46> */
.L_x_293:
        /* <DEDUP_REMOVED lines=20> */
.L_x_294:
[----:B------:R-:W-:Y:S05]  /*40f0*/  BSYNC.RECONVERGENT B0 ;  /* 0x0000000000007941 */ /* 0x000fea0003800200 */
.L_x_292:
        /* <DEDUP_REMOVED lines=15> */
.L_x_288:
        /* <DEDUP_REMOVED lines=30> */
.L_x_296:
[----:B------:R-:W-:-:S07]  /*43d0*/  MOV R10, 0x43f0 ;  /* 0x000043f0000a7802 */ /* 0x000fce0000000f00 */
[----:B------:R-:W-:Y:S05]  /*43e0*/  CALL.REL.NOINC `($__internal_9_$__cuda_sm20_rem_s64) ;  /* 0x0000000c00447944 */ /* 0x000fea0003c00000 */
.L_x_297:
[----:B------:R-:W-:Y:S05]  /*43f0*/  BSYNC.RECONVERGENT B0 ;  /* 0x0000000000007941 */ /* 0x000fea0003800200 */
.L_x_295:
        /* <DEDUP_REMOVED lines=16> */
.L_x_248:
        /* <DEDUP_REMOVED lines=9> */
[----:B0-----:R-:W-:Y:S01]  /*4590*/  ISETP.GE.U32.AND P0, PT, R0, UR6, PT ;  /* 0x0000000600007c0c */ /* 0x001fe2000bf06070 */
[----:B------:R-:W-:-:S05]  /*45a0*/  IMAD.X R0, RZ, RZ, R21, P1 ;  /* 0x000000ffff007224 */ /* 0x000fca00008e0615 */
[----:B------:R-:W-:Y:S02]  /*45b0*/  ISETP.GE.AND.EX P0, PT, R0, UR7, PT, P0 ;  /* 0x0000000700007c0c */ /* 0x000fe4000bf06300 */
[----:B------:R-:W-:-:S11]  /*45c0*/  PRMT R0, RZ, 0x7610, R0 ;  /* 0x00007610ff007816 */ /* 0x000fd60000000000 */
[----:B-1----:R-:W-:Y:S05]  /*45d0*/  @!P0 BRA `(.L_x_299) ;  /* 0x0000000000ec8947 */ /* 0x002fea0003800000 */
[----:B------:R-:W0:Y:S01]  /*45e0*/  LDC.64 R8, c[0x0][R3+0x520] ;  /* 0x0001480003087b82 */ /* 0x000e220000000a00 */
[----:B------:R-:W-:Y:S01]  /*45f0*/  BSSY.RECONVERGENT B1, `(.L_x_300) ;  /* 0x0000027000017945 */ /* 0x000fe20003800200 */
[----:B------:R-:W-:Y:S02]  /*4600*/  PRMT R2, RZ, 0x7610, R2 ;  /* 0x00007610ff027816 */ /* 0x000fe40000000002 */
[----:B0-----:R-:W-:-:S04]  /*4610*/  ISETP.GE.U32.AND P0, PT, R6, R8, PT ;  /* 0x000000080600720c */ /* 0x001fc80003f06070 */
[----:B------:R-:W-:-:S13]  /*4620*/  ISETP.GE.AND.EX P0, PT, R7, R9, PT, P0 ;  /* 0x000000090700720c */ /* 0x000fda0003f06300 */
[----:B------:R-:W-:Y:S05]  /*4630*/  @P0 BRA `(.L_x_301) ;  /* 0x0000000000880947 */ /* 0x000fea0003800000 */
[----:B------:R-:W0:Y:S02]  /*4640*/  LDCU.64 UR8, c[0x0][0x520] ;  /* 0x0000a400ff0877ac */ /* 0x000e240008000a00 */
[----:B0-----:R-:W-:-:S04]  /*4650*/  LEA R4, P0, R15, UR8, 0x1 ;  /* 0x000000080f047c11 */ /* 0x001fc8000f8008ff */
[----:B------:R-:W-:-:S05]  /*4660*/  LEA.HI.X R5, R15, UR9, R14, 0x1, P0 ;  /* 0x000000090f057c11 */ /* 0x000fca00080f0c0e */
[----:B------:R0:W5:Y:S01]  /*4670*/  LDG.E.U16 R0, desc[UR4][R4.64] ;  /* 0x0000000404007981 */ /* 0x000162000c1e1500 */
[----:B------:R-:W-:Y:S02]  /*4680*/  IADD3 R11, P1, PT, R6, 0x1, RZ ;  /* 0x00000001060b7810 */ /* 0x000fe40007f3e0ff */
[----:B------:R-:W-:Y:S02]  /*4690*/  PRMT R20, RZ, 0x7610, R20 ;  /* 0x00007610ff147816 */ /* 0x000fe40000000014 */
[----:B------:R-:W-:Y:S02]  /*46a0*/  ISETP.GE.U32.AND P0, PT, R11, R8, PT ;  /* 0x000000080b00720c */ /* 0x000fe40003f06070 */
[----:B------:R-:W-:Y:S02]  /*46b0*/  IADD3.X R11, PT, PT, RZ, R7, RZ, P1, !PT ;  /* 0x00000007ff0b7210 */ /* 0x000fe40000ffe4ff */
[----:B------:R-:W-:Y:S02]  /*46c0*/  PRMT R18, RZ, 0x7610, R18 ;  /* 0x00007610ff127816 */ /* 0x000fe40000000012 */
[----:B------:R-:W-:-:S13]  /*46d0*/  ISETP.GE.U32.AND.EX P0, PT, R11, R9, PT, P0 ;  /* 0x000000090b00720c */ /* 0x000fda0003f06100 */
[----:B0-----:R-:W-:Y:S05]  /*46e0*/  @P0 BRA `(.L_x_301) ;  /* 0x00000000005c0947 */ /* 0x001fea0003800000 */
[----:B------:R-:W0:Y:S02]  /*46f0*/  LDC.64 R10, c[0x0][R3+0x5e8] ;  /* 0x00017a00030a7b82 */ /* 0x000e240000000a00 */
[C---:B0-----:R-:W-:Y:S01]  /*4700*/  IMAD.SHL.U32 R15, R10.reuse, 0x2, RZ ;  /* 0x000000020a0f7824 */ /* 0x041fe200078e00ff */
[----:B------:R-:W-:-:S04]  /*4710*/  SHF.L.U64.HI R23, R10, 0x1, R11 ;  /* 0x000000010a177819 */ /* 0x000fc8000001020b */
[----:B------:R-:W-:-:S04]  /*4720*/  IADD3 R12, P0, PT, R15, R4, RZ ;  /* 0x000000040f0c7210 */ /* 0x000fc80007f1e0ff */
[----:B------:R-:W-:-:S05]  /*4730*/  IADD3.X R13, PT, PT, R23, R5, RZ, P0, !PT ;  /* 0x00000005170d7210 */ /* 0x000fca00007fe4ff */
[----:B------:R0:W5:Y:S01]  /*4740*/  LDG.E.U16 R18, desc[UR4][R12.64] ;  /* 0x000000040c127981 */ /* 0x000162000c1e1500 */
[----:B------:R-:W-:Y:S02]  /*4750*/  IADD3 R25, P1, PT, R6, 0x2, RZ ;  /* 0x0000000206197810 */ /* 0x000fe40007f3e0ff */
[----:B------:R-:W-:Y:S02]  /*4760*/  PRMT R20, RZ, 0x7610, R20 ;  /* 0x00007610ff147816 */ /* 0x000fe40000000014 */
[----:B------:R-:W-:Y:S01]  /*4770*/  ISETP.GE.U32.AND P0, PT, R25, R8, PT ;  /* 0x000000081900720c */ /* 0x000fe20003f06070 */
[----:B------:R-:W-:-:S05]  /*4780*/  IMAD.X R25, RZ, RZ, R7, P1 ;  /* 0x000000ffff197224 */ /* 0x000fca00008e0607 */
[----:B------:R-:W-:-:S13]  /*4790*/  ISETP.GE.U32.AND.EX P0, PT, R25, R9, PT, P0 ;  /* 0x000000091900720c */ /* 0x000fda0003f06100 */
[----:B0-----:R-:W-:Y:S05]  /*47a0*/  @P0 BRA `(.L_x_301) ;  /* 0x00000000002c0947 */ /* 0x001fea0003800000 */
[----:B------:R-:W-:-:S04]  /*47b0*/  IADD3 R13, P1, PT, R6, 0x3, RZ ;  /* 0x00000003060d7810 */ /* 0x000fc80007f3e0ff */
[----:B------:R-:W-:Y:S02]  /*47c0*/  ISETP.GE.U32.AND P0, PT, R13, R8, PT ;  /* 0x000000080d00720c */ /* 0x000fe40003f06070 */
[----:B------:R-:W-:Y:S02]  /*47d0*/  IADD3.X R8, PT, PT, RZ, R7, RZ, P1, !PT ;  /* 0x00000007ff087210 */ /* 0x000fe40000ffe4ff */
[C---:B------:R-:W-:Y:S02]  /*47e0*/  LEA R12, P1, R15.reuse, R4, 0x1 ;  /* 0x000000040f0c7211 */ /* 0x040fe400078208ff */
[----:B------:R-:W-:Y:S02]  /*47f0*/  ISETP.GE.U32.AND.EX P0, PT, R8, R9, PT, P0 ;  /* 0x000000090800720c */ /* 0x000fe40003f06100 */
[----:B------:R-:W-:-:S05]  /*4800*/  LEA.HI.X R13, R15, R5, R23, 0x1, P1 ;  /* 0x000000050f0d7211 */ /* 0x000fca00008f0c17 */
[----:B------:R0:W5:Y:S06]  /*4810*/  LDG.E.U16 R20, desc[UR4][R12.64] ;  /* 0x000000040c147981 */ /* 0x00016c000c1e1500 */
[----:B------:R-:W-:-:S04]  /*4820*/  @!P0 IMAD.WIDE.U32 R8, R10, 0x6, R4 ;  /* 0x000000060a088825 */ /* 0x000fc800078e0004 */
[----:B------:R-:W-:-:S04]  /*4830*/  @!P0 IMAD R11, R11, 0x6, RZ ;  /* 0x000000060b0b8824 */ /* 0x000fc800078e02ff */
[----:B------:R-:W-:-:S05]  /*4840*/  @!P0 IMAD.IADD R9, R9, 0x1, R11 ;  /* 0x0000000109098824 */ /* 0x000fca00078e020b */
[----:B------:R0:W5:Y:S02]  /*4850*/  @!P0 LDG.E.U16 R2, desc[UR4][R8.64] ;  /* 0x0000000408028981 */ /* 0x000164000c1e1500 */
.L_x_301:
[----:B------:R-:W-:Y:S05]  /*4860*/  BSYNC.RECONVERGENT B1 ;  /* 0x0000000000017941 */ /* 0x000fea0003800200 */
.L_x_300:
[C---:B------:R-:W-:Y:S02]  /*4870*/  IADD3 R5, P5, PT, R19.reuse, 0x2, RZ ;  /* 0x0000000213057810 */ /* 0x040fe40007fbe0ff */
[C---:B0-----:R-:W-:Y:S02]  /*4880*/  IADD3 R8, P4, PT, R19.reuse, 0x1, RZ ;  /* 0x0000000113087810 */ /* 0x041fe40007f9e0ff */
[----:B------:R-:W-:Y:S02]  /*4890*/  IADD3 R4, P6, PT, R19, 0x3, RZ ;  /* 0x0000000313047810 */ /* 0x000fe40007fde0ff */
[----:B------:R-:W-:Y:S01]  /*48a0*/  ISETP.GE.U32.AND P1, PT, R5, UR6, PT ;  /* 0x0000000605007c0c */ /* 0x000fe2000bf26070 */
[----:B------:R-:W-:Y:S01]  /*48b0*/  IMAD.X R5, RZ, RZ, R21, P5 ;  /* 0x000000ffff057224 */ /* 0x000fe200028e0615 */
[----:B------:R-:W-:Y:S02]  /*48c0*/  ISETP.GE.U32.AND P2, PT, R8, UR6, PT ;  /* 0x0000000608007c0c */ /* 0x000fe4000bf46070 */
[----:B------:R-:W-:-:S02]  /*48d0*/  ISETP.GE.U32.AND P0, PT, R4, UR6, PT ;  /* 0x0000000604007c0c */ /* 0x000fc4000bf06070 */
[----:B------:R-:W-:Y:S02]  /*48e0*/  ISETP.GE.U32.AND P3, PT, R19, UR6, PT ;  /* 0x0000000613007c0c */ /* 0x000fe4000bf66070 */
[-C--:B------:R-:W-:Y:S02]  /*48f0*/  IADD3.X R8, PT, PT, RZ, R21.reuse, RZ, P4, !PT ;  /* 0x00000015ff087210 */ /* 0x080fe400027fe4ff */
[----:B------:R-:W-:Y:S02]  /*4900*/  IADD3.X R4, PT, PT, RZ, R21, RZ, P6, !PT ;  /* 0x00000015ff047210 */ /* 0x000fe400037fe4ff */
[----:B------:R-:W-:Y:S02]  /*4910*/  ISETP.GE.AND.EX P3, PT, R21, UR7, PT, P3 ;  /* 0x0000000715007c0c */ /* 0x000fe4000bf66330 */
[----:B------:R-:W-:Y:S02]  /*4920*/  ISETP.GE.AND.EX P2, PT, R8, UR7, PT, P2 ;  /* 0x0000000708007c0c */ /* 0x000fe4000bf46320 */
[----:B------:R-:W-:-:S02]  /*4930*/  ISETP.GE.AND.EX P1, PT, R5, UR7, PT, P1 ;  /* 0x0000000705007c0c */ /* 0x000fc4000bf26310 */
[----:B------:R-:W-:-:S07]  /*4940*/  ISETP.GE.AND.EX P0, PT, R4, UR7, PT, P0 ;  /* 0x0000000704007c0c */ /* 0x000fce000bf06300 */
[----:B-----5:R-:W-:Y:S02]  /*4950*/  @!P3 PRMT R0, RZ, 0x7610, R0 ;  /* 0x00007610ff00b816 */ /* 0x020fe40000000000 */
[----:B------:R-:W-:Y:S02]  /*4960*/  @!P2 PRMT R18, RZ, 0x7610, R18 ;  /* 0x00007610ff12a816 */ /* 0x000fe40000000012 */
[----:B------:R-:W-:Y:S02]  /*4970*/  @!P1 PRMT R20, RZ, 0x7610, R20 ;  /* 0x00007610ff149816 */ /* 0x000fe40000000014 */
[----:B------:R-:W-:-:S07]  /*4980*/  @!P0 PRMT R2, RZ, 0x7610, R2 ;  /* 0x00007610ff028816 */ /* 0x000fce0000000002 */
.L_x_299:
[----:B------:R-:W-:Y:S05]  /*4990*/  BSYNC.RECONVERGENT B0 ;  /* 0x0000000000007941 */ /* 0x000fea0003800200 */
.L_x_298:
        /* <DEDUP_REMOVED lines=9> */
[----:B0-----:R-:W-:-:S04]  /*4a30*/  LEA R4, P1, R17, UR6, 0x1 ;  /* 0x0000000611047c11 */ /* 0x001fc8000f8208ff */
[----:B------:R-:W-:-:S05]  /*4a40*/  LEA.HI.X R5, R17, UR7, R16, 0x1, P1 ;  /* 0x0000000711057c11 */ /* 0x000fca00088f0c10 */
[----:B------:R0:W-:Y:S02]  /*4a50*/  STG.E.U16 desc[UR4][R4.64], R0 ;  /* 0x0000000004007986 */ /* 0x0001e4000c101504 */
[----:B------:R-:W-:Y:S05]  /*4a60*/  @P0 EXIT ;  /* 0x000000000000094d */ /* 0x000fea0003800000 */
[----:B------:R-:W1:Y:S01]  /*4a70*/  LDC.64 R10, c[0x0][R3+0x448] ;  /* 0x00011200030a7b82 */ /* 0x000e620000000a00 */
[----:B------:R-:W-:-:S04]  /*4a80*/  IADD3 R13, P1, PT, R6, 0x2, RZ ;  /* 0x00000002060d7810 */ /* 0x000fc80007f3e0ff */
[----:B------:R-:W-:Y:S02]  /*4a90*/  ISETP.GE.U32.AND P0, PT, R13, R8, PT ;  /* 0x000000080d00720c */ /* 0x000fe40003f06070 */
[----:B------:R-:W-:-:S04]  /*4aa0*/  IADD3.X R13, PT, PT, RZ, R7, RZ, P1, !PT ;  /* 0x00000007ff0d7210 */ /* 0x000fc80000ffe4ff */
[----:B------:R-:W-:Y:S02]  /*4ab0*/  ISETP.GE.U32.AND.EX P0, PT, R13, R9, PT, P0 ;  /* 0x000000090d00720c */ /* 0x000fe40003f06100 */
[----:B-1----:R-:W-:-:S04]  /*4ac0*/  LEA R12, P1, R10, R4, 0x1 ;  /* 0x000000040a0c7211 */ /* 0x002fc800078208ff */
[----:B------:R-:W-:-:S05]  /*4ad0*/  LEA.HI.X R13, R10, R5, R11, 0x1, P1 ;  /* 0x000000050a0d7211 */ /* 0x000fca00008f0c0b */
[----:B------:R1:W-:Y:S02]  /*4ae0*/  STG.E.U16 desc[UR4][R12.64], R18 ;  /* 0x000000120c007986 */ /* 0x0003e4000c101504 */
[----:B------:R-:W-:Y:S05]  /*4af0*/  @P0 EXIT ;  /* 0x000000000000094d */ /* 0x000fea0003800000 */
[----:B------:R-:W-:-:S04]  /*4b00*/  IADD3 R3, P1, PT, R6, 0x3, RZ ;  /* 0x0000000306037810 */ /* 0x000fc80007f3e0ff */
[----:B------:R-:W-:Y:S01]  /*4b10*/  ISETP.GE.U32.AND P0, PT, R3, R8, PT ;  /* 0x000000080300720c */ /* 0x000fe20003f06070 */
[----:B------:R-:W-:Y:S01]  /*4b20*/  IMAD.X R7, RZ, RZ, R7, P1 ;  /* 0x000000ffff077224 */ /* 0x000fe200008e0607 */
[----:B------:R-:W-:-:S04]  /*4b30*/  LEA R6, P1, R10, R4, 0x2 ;  /* 0x000000040a067211 */ /* 0x000fc800078210ff */
[----:B------:R-:W-:Y:S02]  /*4b40*/  ISETP.GE.U32.AND.EX P0, PT, R7, R9, PT, P0 ;  /* 0x000000090700720c */ /* 0x000fe40003f06100 */
[----:B------:R-:W-:-:S05]  /*4b50*/  LEA.HI.X R7, R10, R5, R11, 0x2, P1 ;  /* 0x000000050a077211 */ /* 0x000fca00008f140b */
[----:B------:R2:W-:Y:S06]  /*4b60*/  STG.E.U16 desc[UR4][R6.64], R20 ;  /* 0x0000001406007986 */ /* 0x0005ec000c101504 */
[----:B------:R-:W-:Y:S05]  /*4b70*/  @P0 EXIT ;  /* 0x000000000000094d */ /* 0x000fea0003800000 */
[----:B0-----:R-:W-:-:S04]  /*4b80*/  IMAD.WIDE.U32 R4, R10, 0x6, R4 ;  /* 0x000000060a047825 */ /* 0x001fc800078e0004 */
[----:B------:R-:W-:-:S05]  /*4b90*/  IMAD R11, R11, 0x6, RZ ;  /* 0x000000060b0b7824 */ /* 0x000fca00078e02ff */
[----:B------:R-:W-:-:S05]  /*4ba0*/  IADD3 R5, PT, PT, R5, R11, RZ ;  /* 0x0000000b05057210 */ /* 0x000fca0007ffe0ff */
[----:B------:R-:W-:Y:S01]  /*4bb0*/  STG.E.U16 desc[UR4][R4.64], R2 ;  /* 0x0000000204007986 */ /* 0x000fe2000c101504 */
[----:B------:R-:W-:Y:S05]  /*4bc0*/  EXIT ;  /* 0x000000000000794d */ /* 0x000fea0003800000 */
        .weak           $__internal_8_$__cuda_sm20_div_s64
        .type           $__internal_8_$__cuda_sm20_div_s64,@function
        .size           $__internal_8_$__cuda_sm20_div_s64,($__internal_9_$__cuda_sm20_rem_s64 - $__internal_8_$__cuda_sm20_div_s64)
$__internal_8_$__cuda_sm20_div_s64:
        /* <DEDUP_REMOVED lines=12> */
[----:B------:R-:W-:Y:S01]  /*4c90*/  IADD3 R11, P0, PT, RZ, -R22, RZ ;  /* 0x80000016ff0b7210 */ /* 0x000fe20007f1e0ff */
[----:B------:R-:W-:Y:S02]  /*4ca0*/  IMAD.MOV.U32 R23, RZ, RZ, R30 ;  /* 0x000000ffff177224 */ /* 0x000fe400078e001e */
[----:B------:R-:W-:Y:S02]  /*4cb0*/  IMAD R10, R31, R18, R10 ;  /* 0x000000121f0a7224 */ /* 0x000fe400078e020a */
[----:B------:R-:W-:-:S03]  /*4cc0*/  IMAD.HI.U32 R22, R30, R11, RZ ;  /* 0x0000000b1e167227 */ /* 0x000fc600078e00ff */
[----:B------:R-:W-:-:S05]  /*4cd0*/  IADD3.X R10, PT, PT, RZ, ~R10, RZ, P0, !PT ;  /* 0x8000000aff0a7210 */ /* 0x000fca00007fe4ff */
[----:B------:R-:W-:-:S04]  /*4ce0*/  IMAD.WIDE.U32 R22, P0, R30, R10, R22 ;  /* 0x0000000a1e167225 */ /* 0x000fc80007800016 */
[C---:B------:R-:W-:Y:S02]  /*4cf0*/  IMAD R9, R31.reuse, R10, RZ ;  /* 0x0000000a1f097224 */ /* 0x040fe400078e02ff */
[----:B------:R-:W-:-:S04]  /*4d00*/  IMAD.HI.U32 R11, P1, R31, R11, R22 ;  /* 0x0000000b1f0b7227 */ /* 0x000fc80007820016 */
[----:B------:R-:W-:Y:S01]  /*4d10*/  IMAD.HI.U32 R10, R31, R10, RZ ;  /* 0x0000000a1f0a7227 */ /* 0x000fe200078e00ff */
[----:B------:R-:W-:-:S04]  /*4d20*/  IADD3 R23, P2, PT, R9, R11, RZ ;  /* 0x0000000b09177210 */ /* 0x000fc80007f5e0ff */
[----:B------:R-:W-:Y:S01]  /*4d30*/  IADD3.X R10, PT, PT, R10, R31, RZ, P0, !PT ;  /* 0x0000001f0a0a7210 */ /* 0x000fe200007fe4ff */
[----:B------:R-:W-:-:S03]  /*4d40*/  IMAD.WIDE.U32 R30, R23, R18, RZ ;  /* 0x00000012171e7225 */ /* 0x000fc600078e00ff */
[----:B------:R-:W-:Y:S01]  /*4d50*/  IADD3.X R11, PT, PT, RZ, RZ, R10, P2, P1 ;  /* 0x000000ffff0b7210 */ /* 0x000fe200017e240a */
[----:B------:R-:W-:Y:S01]  /*4d60*/  IMAD R10, R23, R19, R31 ;  /* 0x00000013170a7224 */ /* 0x000fe200078e021f */
[----:B------:R-:W-:Y:S01]  /*4d70*/  IADD3 R20, P0, PT, RZ, -R30, RZ ;  /* 0x8000001eff147210 */ /* 0x000fe20007f1e0ff */
[----:B------:R-:W-:Y:S02]  /*4d80*/  HFMA2 R31, -RZ, RZ, 0, 0 ;  /* 0x00000000ff1f7431 */ /* 0x000fe400000001ff */
        /* <DEDUP_REMOVED lines=19> */
[----:B------:R-:W-:-:S03]  /*4ec0*/  IADD3 R9, P1, PT, R9, R20, RZ ;  /* 0x0000001409097210 */ /* 0x000fc60007f3e0ff */
[----:B------:R-:W-:Y:S02]  /*4ed0*/  IMAD.X R10, RZ, RZ, R10, P0 ;  /* 0x000000ffff0a7224 */ /* 0x000fe400000e060a */
[----:B------:R-:W-:-:S03]  /*4ee0*/  IMAD.WIDE.U32 R30, R9, R18, RZ ;  /* 0x00000012091e7225 */ /* 0x000fc600078e00ff */
[----:B------:R-:W-:Y:S01]  /*4ef0*/  IADD3.X R10, PT, PT, RZ, R10, RZ, P1, !PT ;  /* 0x0000000aff0a7210 */ /* 0x000fe20000ffe4ff */
[----:B------:R-:W-:Y:S01]  /*4f00*/  IMAD R20, R9, R19, R31 ;  /* 0x0000001309147224 */ /* 0x000fe200078e021f */
[----:B------:R-:W-:-:S03]  /*4f10*/  IADD3 R22, P1, PT, -R30, R22, RZ ;  /* 0x000000161e167210 */ /* 0x000fc60007f3e1ff */
[-C--:B------:R-:W-:Y:S01]  /*4f20*/  IMAD R20, R10, R18.reuse, R20 ;  /* 0x000000120a147224 */ /* 0x080fe200078e0214 */
[----:B------:R-:W-:-:S04]  /*4f30*/  ISETP.GE.U32.AND P0, PT, R22, R18, PT ;  /* 0x000000121600720c */ /* 0x000fc80003f06070 */
        /* <DEDUP_REMOVED lines=13> */
[----:B------:R-:W-:Y:S02]  /*5010*/  IADD3.X R10, PT, PT, RZ, R11, RZ, P2, !PT ;  /* 0x0000000bff0a7210 */ /* 0x000fe400017fe4ff */
[----:B------:R-:W-:Y:S02]  /*5020*/  SEL R9, R9, R21, P0 ;  /* 0x0000001509097207 */ /* 0x000fe40000000000 */
[----:B------:R-:W-:-:S02]  /*5030*/  LOP3.LUT R18, R4, R24, RZ, 0x3c, !PT ;  /* 0x0000001804127212 */ /* 0x000fc400078e3cff */
[----:B------:R-:W-:Y:S02]  /*5040*/  SEL R11, R10, R11, P0 ;  /* 0x0000000b0a0b7207 */ /* 0x000fe40000000000 */
[-C--:B------:R-:W-:Y:S02]  /*5050*/  IADD3 R10, P2, PT, RZ, -R9.reuse, RZ ;  /* 0x80000009ff0a7210 */ /* 0x080fe40007f5e0ff */
[----:B------:R-:W-:Y:S02]  /*5060*/  ISETP.GE.AND P1, PT, R18, RZ, PT ;  /* 0x000000ff1200720c */ /* 0x000fe40003f26270 */
[----:B------:R-:W-:Y:S01]  /*5070*/  ISETP.NE.U32.AND P0, PT, R5, RZ, PT ;  /* 0x000000ff0500720c */ /* 0x000fe20003f05070 */
[----:B------:R-:W-:Y:S01]  /*5080*/  IMAD.X R5, RZ, RZ, ~R11, P2 ;  /* 0x000000ffff057224 */ /* 0x000fe200010e0e0b */
[----:B------:R-:W-:Y:S02]  /*5090*/  SEL R10, R10, R9, !P1 ;  /* 0x000000090a0a7207 */ /* 0x000fe40004800000 */
[----:B------:R-:W-:-:S02]  /*50a0*/  MOV R9, 0x0 ;  /* 0x0000000000097802 */ /* 0x000fc40000000f00 */
[----:B------:R-:W-:Y:S02]  /*50b0*/  ISETP.NE.AND.EX P0, PT, R4, RZ, PT, P0 ;  /* 0x000000ff0400720c */ /* 0x000fe40003f05300 */
[----:B------:R-:W-:Y:S02]  /*50c0*/  SEL R5, R5, R11, !P1 ;  /* 0x0000000b05057207 */ /* 0x000fe40004800000 */
[----:B------:R-:W-:Y:S02]  /*50d0*/  SEL R10, R10, 0xffffffff, P0 ;  /* 0xffffffff0a0a7807 */ /* 0x000fe40000000000 */
[----:B------:R-:W-:Y:S01]  /*50e0*/  SEL R11, R5, 0xffffffff, P0 ;  /* 0xffffffff050b7807 */ /* 0x000fe20000000000 */
[----:B------:R-:W-:Y:S06]  /*50f0*/  RET.REL.NODEC R8 `(_ZN2at6native16triu_tril_kernelIN3c108BFloat16ElLb1ELi4ELb0EEEvNS_4cuda6detail10TensorInfoIT_T0_EENS6_IKS7_S8_EEllS8_) ;  /* 0xffffffac08c07950 */ /* 0x000fec0003c3ffff */
        .weak           $__internal_9_$__cuda_sm20_rem_s64
        .type           $__internal_9_$__cuda_sm20_rem_s64,@function
        .size           $__internal_9_$__cuda_sm20_rem_s64,(.L_x_6299 - $__internal_9_$__cuda_sm20_rem_s64)
$__internal_9_$__cuda_sm20_rem_s64:
        /* <DEDUP_REMOVED lines=32> */
[----:B------:R-:W-:-:S03]  /*5300*/  IMAD.X R8, RZ, RZ, ~R8, P0 ;  /* 0x000000ffff087224 */ /* 0x000fc600000e0e08 */
[----:B------:R-:W-:Y:S01]  /*5310*/  SEL R13, R12, R13, !P1 ;  /* 0x0000000d0c0d7207 */ /* 0x000fe20004800000 */
[----:B------:R-:W-:-:S04]  /*5320*/  IMAD.WIDE.U32 R4, P0, R5, R8, R4 ;  /* 0x0000000805047225 */ /* 0x000fc80007800004 */
        /* <DEDUP_REMOVED lines=14> */
[----:B------:R-:W-:Y:S01]  /*5410*/  IMAD.WIDE.U32 R4, R11, UR4, RZ ;  /* 0x000000040b047c25 */ /* 0x000fe2000f8e00ff */
[----:B------:R-:W-:-:S03]  /*5420*/  IADD3.X R8, PT, PT, RZ, R8, RZ, P2, !PT ;  /* 0x00000008ff087210 */ /* 0x000fc600017fe4ff */
[----:B------:R-:W-:Y:S01]  /*5430*/  IMAD R11, R11, UR5, R5 ;  /* 0x000000050b0b7c24 */ /* 0x000fe2000f8e0205 */
[----:B------:R-:W-:-:S03]  /*5440*/  IADD3 R4, P2, PT, -R4, R9, RZ ;  /* 0x0000000904047210 */ /* 0x000fc60007f5e1ff */
[----:B------:R-:W-:Y:S01]  /*5450*/  IMAD R8, R8, UR4, R11 ;  /* 0x0000000408087c24 */ /* 0x000fe2000f8e020b */
[C---:B------:R-:W-:Y:S01]  /*5460*/  ISETP.GE.U32.AND P0, PT, R4.reuse, UR4, PT ;  /* 0x0000000404007c0c */ /* 0x040fe2000bf06070 */
[----:B------:R-:W-:Y:S02]  /*5470*/  HFMA2 R11, -RZ, RZ, 0, 0 ;  /* 0x00000000ff0b7431 */ /* 0x000fe400000001ff */
[----:B------:R-:W-:Y:S01]  /*5480*/  IMAD.X R13, R13, 0x1, ~R8, P2 ;  /* 0x000000010d0d7824 */ /* 0x000fe200010e0e08 */
[----:B------:R-:W-:-:S04]  /*5490*/  IADD3 R9, P2, PT, R4, -UR4, RZ ;  /* 0x8000000404097c10 */ /* 0x000fc8000ff5e0ff */
[C---:B------:R-:W-:Y:S02]  /*54a0*/  ISETP.GE.U32.AND.EX P0, PT, R13.reuse, UR5, PT, P0 ;  /* 0x000000050d007c0c */ /* 0x040fe4000bf06100 */
[----:B------:R-:W-:Y:S02]  /*54b0*/  IADD3.X R8, PT, PT, R13, ~UR5, RZ, P2, !PT ;  /* 0x800000050d087c10 */ /* 0x000fe400097fe4ff */
[----:B------:R-:W-:Y:S02]  /*54c0*/  SEL R9, R9, R4, P0 ;  /* 0x0000000409097207 */ /* 0x000fe40000000000 */
[----:B------:R-:W-:Y:S02]  /*54d0*/  SEL R8, R8, R13, P0 ;  /* 0x0000000d08087207 */ /* 0x000fe40000000000 */
[C---:B------:R-:W-:Y:S02]  /*54e0*/  ISETP.GE.U32.AND P0, PT, R9.reuse, UR4, PT ;  /* 0x0000000409007c0c */ /* 0x040fe4000bf06070 */
[----:B------:R-:W-:-:S02]  /*54f0*/  IADD3 R4, P2, PT, R9, -UR4, RZ ;  /* 0x8000000409047c10 */ /* 0x000fc4000ff5e0ff */
[C---:B------:R-:W-:Y:S02]  /*5500*/  ISETP.GE.U32.AND.EX P0, PT, R8.reuse, UR5, PT, P0 ;  /* 0x0000000508007c0c */ /* 0x040fe4000bf06100 */
[----:B------:R-:W-:Y:S02]  /*5510*/  IADD3.X R5, PT, PT, R8, ~UR5, RZ, P2, !PT ;  /* 0x8000000508057c10 */ /* 0x000fe400097fe4ff */
[----:B------:R-:W-:Y:S02]  /*5520*/  SEL R4, R4, R9, P0 ;  /* 0x0000000904047207 */ /* 0x000fe40000000000 */
[----:B------:R-:W-:Y:S02]  /*5530*/  SEL R5, R5, R8, P0 ;  /* 0x0000000805057207 */ /* 0x000fe40000000000 */
[----:B------:R-:W-:Y:S02]  /*5540*/  IADD3 R9, P2, PT, RZ, -R4, RZ ;  /* 0x80000004ff097210 */ /* 0x000fe40007f5e0ff */
[----:B------:R-:W-:-:S02]  /*5550*/  ISETP.NE.U32.AND P0, PT, RZ, UR8, PT ;  /* 0x00000008ff007c0c */ /* 0x000fc4000bf05070 */
[-C--:B------:R-:W-:Y:S02]  /*5560*/  IADD3.X R8, PT, PT, RZ, ~R5.reuse, RZ, P2, !PT ;  /* 0x80000005ff087210 */ /* 0x080fe400017fe4ff */
[----:B------:R-:W-:Y:S02]  /*5570*/  ISETP.NE.AND.EX P0, PT, RZ, UR9, PT, P0 ;  /* 0x00000009ff007c0c */ /* 0x000fe4000bf05300 */
[----:B------:R-:W-:Y:S02]  /*5580*/  SEL R4, R9, R4, !P1 ;  /* 0x0000000409047207 */ /* 0x000fe40004800000 */
[----:B------:R-:W-:Y:S02]  /*5590*/  SEL R5, R8, R5, !P1 ;  /* 0x0000000508057207 */ /* 0x000fe40004800000 */
[----:B------:R-:W-:Y:S02]  /*55a0*/  SEL R4, R4, 0xffffffff, P0 ;  /* 0xffffffff04047807 */ /* 0x000fe40000000000 */
[----:B------:R-:W-:Y:S01]  /*55b0*/  SEL R5, R5, 0xffffffff, P0 ;  /* 0xffffffff05057807 */ /* 0x000fe20000000000 */
[----:B------:R-:W-:Y:S06]  /*55c0*/  RET.REL.NODEC R10 `(_ZN2at6native16triu_tril_kernelIN3c108BFloat16ElLb1ELi4ELb0EEEvNS_4cuda6detail10TensorInfoIT_T0_EENS6_IKS7_S8_EEllS8_) ;  /* 0xffffffa80a8c7950 */ /* 0x000fec0003c3ffff */
.L_x_302:
        /* <DEDUP_REMOVED lines=11> */
.L_x_6299:


//--------------------- .text._ZN2at6native16triu_tril_kernelIN3c108BFloat16ElLb1ELi4ELb1EEEvNS_4cuda6detail10TensorInfoIT_T0_EENS6_IKS7_S8_EEllS8_ --------------------------
	.section	.text._ZN2at6native16triu_tril_kernelIN3c108BFloat16ElLb1ELi4ELb1EEEvNS_4cuda6detail10TensorInfoIT_T0_EENS6_IKS7_S8_EEllS8_,"ax",@progbits
	.align	128
        .global         _ZN2at6native16triu_tril_kernelIN3c108BFloat16ElLb1ELi4ELb1EEEvNS_4cuda6detail10TensorInfoIT_T0_EENS6_IKS7_S8_EEllS8_
        .type           _ZN2at6native16triu_tril_kernelIN3c108BFloat16ElLb1ELi4ELb1EEEvNS_4cuda6detail10TensorInfoIT_T0_EENS6_IKS7_S8_EEllS8_,@function
        .size           _ZN2at6native16triu_tril_kernelIN3c108BFloat16ElLb1ELi4ELb1EEEvNS_4cuda6detail10TensorInfoIT_T0_EENS6_IKS7_S8_EEllS8_,(.L_x_6301 - _ZN2at6native16triu_tril_kernelIN3c108BFloat16ElLb1ELi4ELb1EEEvNS_4cuda6detail10TensorInfoIT_T0_EENS6_IKS7_S8_EEllS8_)
        .other          _ZN2at6native16triu_tril_kernelIN3c108BFloat16ElLb1ELi4ELb1EEEvNS_4cuda6detail10TensorInfoIT_T0_EENS6_IKS7_S8_EEllS8_,@"STO_CUDA_ENTRY STV_DEFAULT"
_ZN2at6native16triu_tril_kernelIN3c108BFloat16ElLb1ELi4ELb1EEEvNS_4cuda6detail10TensorInfoIT_T0_EENS6_IKS7_S8_EEllS8_:
.text._ZN2at6native16triu_tril_kernelIN3c108BFloat16ElLb1ELi4ELb1EEEvNS_4cuda6detail10TensorInfoIT_T0_EENS6_IKS7_S8_EEllS8_:
        /* <DEDUP_REMOVED lines=41> */
.L_x_304:
[----:B------:R-:W0:Y:S01]  /*0290*/  LDCU.64 UR4, c[0x0][0x6d0] ;  /* 0x0000da00ff0477ac */ /* 0x000e220008000a00 */
[----:B------:R-:W-:Y:S01]  /*02a0*/  IMAD.MOV.U32 R6, RZ, RZ, R10 ;  /* 0x000000ffff067224 */ /* 0x000fe200078e000a */
[----:B------:R-:W-:Y:S01]  /*02b0*/  MOV R4, 0x300 ;  /* 0x0000030000047802 */ /* 0x000fe20000000f00 */
[----:B------:R-:W-:Y:S02]  /*02c0*/  IMAD.MOV.U32 R23, RZ, RZ, R11 ;  /* 0x000000ffff177224 */ /* 0x000fe400078e000b */
[----:B0-----:R-:W-:Y:S01]  /*02d0*/  IMAD.U32 R8, RZ, RZ, UR4 ;  /* 0x00000004ff087e24 */ /* 0x001fe2000f8e00ff */
[----:B------:R-:W-:-:S07]  /*02e0*/  MOV R7, UR5 ;  /* 0x0000000500077c02 */ /* 0x000fce0008000f00 */
[----:B------:R-:W-:Y:S05]  /*02f0*/  CALL.REL.NOINC `($__internal_10_$__cuda_sm20_div_s64) ;  /* 0x0000003c00247944 */ /* 0x000fea0003c00000 */
[----:B------:R-:W0:Y:S01]  /*0300*/  LDCU.64 UR4, c[0x0][0x6d0] ;  /* 0x0000da00ff0477ac */ /* 0x000e220008000a00 */
[----:B------:R-:W-:-:S05]  /*0310*/  IADD3 R5, P0, PT, RZ, -R20, RZ ;  /* 0x80000014ff057210 */ /* 0x000fca0007f1e0ff */
[----:B------:R-:W-:-:S04]  /*0320*/  IMAD.X R0, RZ, RZ, ~R21, P0 ;  /* 0x000000ffff007224 */ /* 0x000fc800000e0e15 */
[----:B0-----:R-:W-:Y:S02]  /*0330*/  IMAD R0, R0, UR4, RZ ;  /* 0x0000000400007c24 */ /* 0x001fe4000f8e02ff */
[----:B------:R-:W-:-:S04]  /*0340*/  IMAD.WIDE.U32 R2, R5, UR4, R10 ;  /* 0x0000000405027c25 */ /* 0x000fc8000f8e000a */
[----:B------:R-:W-:-:S05]  /*0350*/  IMAD R5, R5, UR5, R0 ;  /* 0x0000000505057c24 */ /* 0x000fca000f8e0200 */
[----:B------:R-:W-:-:S07]  /*0360*/  IADD3 R0, PT, PT, R3, R5, RZ ;  /* 0x0000000503007210 */ /* 0x000fce0007ffe0ff */
.L_x_305:
[----:B------:R-:W-:Y:S05]  /*0370*/  BSYNC.RECONVERGENT B0 ;  /* 0x0000000000007941 */ /* 0x000fea0003800200 */
.L_x_303:
        /* <DEDUP_REMOVED lines=8> */
[----:B------:R-:W-:Y:S01]  /*0400*/  IMAD.MOV R13, RZ, RZ, -R8 ;  /* 0x000000ffff0d7224 */ /* 0x000fe200078e0a08 */
[----:B------:R-:W-:-:S06]  /*0410*/  ISETP.NE.U32.AND P1, PT, R8, RZ, PT ;  /* 0x000000ff0800720c */ /* 0x000fcc0003f25070 */
        /* <DEDUP_REMOVED lines=8> */
[----:B------:R-:W-:Y:S02]  /*04a0*/  IMAD R13, R8, R11, R20 ;  /* 0x0000000b080d7224 */ /* 0x000fe400078e0214 */
[----:B------:R-:W-:-:S03]  /*04b0*/  IMAD.MOV.U32 R11, RZ, RZ, RZ ;  /* 0x000000ffff0b7224 */ /* 0x000fc600078e00ff */
[----:B------:R-:W-:-:S13]  /*04c0*/  ISETP.GE.U32.AND P0, PT, R13, R8, PT ;  /* 0x000000080d00720c */ /* 0x000fda0003f06070 */
[----:B------:R-:W-:-:S04]  /*04d0*/  @P0 IADD3 R13, PT, PT, -R8, R13, RZ ;  /* 0x0000000d080d0210 */ /* 0x000fc80007ffe1ff */
[----:B------:R-:W-:-:S13]  /*04e0*/  ISETP.GE.U32.AND P0, PT, R13, R8, PT ;  /* 0x000000080d00720c */ /* 0x000fda0003f06070 */
[----:B------:R-:W-:Y:S01]  /*04f0*/  @P0 IMAD.IADD R13, R13, 0x1, -R8 ;  /* 0x000000010d0d0824 */ /* 0x000fe200078e0a08 */
[----:B------:R-:W-:-:S04]  /*0500*/  @!P1 LOP3.LUT R13, RZ, R8, RZ, 0x33, !PT ;  /* 0x00000008ff0d9212 */ /* 0x000fc800078e33ff */
[----:B------:R-:W-:Y:S01]  /*0510*/  MOV R10, R13 ;  /* 0x0000000d000a7202 */ /* 0x000fe20000000f00 */
[----:B------:R-:W-:Y:S06]  /*0520*/  BRA `(.L_x_308) ;  /* 0x0000000000207947 */ /* 0x000fec0003800000 */
.L_x_307:
[----:B------:R-:W-:Y:S01]  /*0530*/  MOV R6, R20 ;  /* 0x0000001400067202 */ /* 0x000fe20000000f00 */
[----:B------:R-:W-:Y:S01]  /*0540*/  IMAD.MOV.U32 R23, RZ, RZ, R21 ;  /* 0x000000ffff177224 */ /* 0x000fe200078e0015 */
[----:B------:R-:W-:Y:S01]  /*0550*/  MOV R4, R8 ;  /* 0x0000000800047202 */ /* 0x000fe20000000f00 */
[----:B------:R-:W-:Y:S01]  /*0560*/  IMAD.MOV.U32 R3, RZ, RZ, R9 ;  /* 0x000000ffff037224 */ /* 0x000fe200078e0009 */
[----:B------:R-:W-:-:S07]  /*0570*/  MOV R22, 0x590 ;  /* 0x0000059000167802 */ /* 0x000fce0000000f00 */
[----:B------:R-:W-:Y:S05]  /*0580*/  CALL.REL.NOINC `($__internal_11_$__cuda_sm20_rem_s64) ;  /* 0x0000003c00d07944 */ /* 0x000fea0003c00000 */
[----:B------:R-:W-:Y:S01]  /*0590*/  MOV R10, R6 ;  /* 0x00000006000a7202 */ /* 0x000fe20000000f00 */
[----:B------:R-:W-:-:S07]  /*05a0*/  IMAD.MOV.U32 R11, RZ, RZ, R3 ;  /* 0x000000ffff0b7224 */ /* 0x000fce00078e0003 */
.L_x_308:
[----:B------:R-:W-:Y:S05]  /*05b0*/  BSYNC.RECONVERGENT B0 ;  /* 0x0000000000007941 */ /* 0x000fea0003800200 */
.L_x_306:
[----:B------:R-:W0:Y:S01]  /*05c0*/  LDCU.64 UR4, c[0x0][0x6c0] ;  /* 0x0000d800ff0477ac */ /* 0x000e220008000a00 */
[----:B------:R-:W-:-:S04]  /*05d0*/  IADD3 R3, P1, PT, R2, -R10, RZ ;  /* 0x8000000a02037210 */ /* 0x000fc80007f3e0ff */
[----:B0-----:R-:W-:Y:S02]  /*05e0*/  ISETP.GE.U32.AND P0, PT, R3, UR4, PT ;  /* 0x0000000403007c0c */ /* 0x001fe4000bf06070 */
[----:B------:R-:W-:-:S04]  /*05f0*/  IADD3.X R3, PT, PT, R0, ~R11, RZ, P1, !PT ;  /* 0x8000000b00037210 */ /* 0x000fc80000ffe4ff */
        /* <DEDUP_REMOVED lines=24> */
[----:B------:R-:W-:Y:S01]  /*0780*/  @!P2 LOP3.LUT R6, RZ, R8, RZ, 0x33, !PT ;  /* 0x00000008ff06a212 */ /* 0x000fe200078e33ff */
[----:B------:R-:W-:Y:S06]  /*0790*/  BRA `(.L_x_311) ;  /* 0x00000000001c7947 */ /* 0x000fec0003800000 */
.L_x_310:
[----:B------:R-:W-:Y:S01]  /*07a0*/  IMAD.MOV.U32 R6, RZ, RZ, R20 ;  /* 0x000000ffff067224 */ /* 0x000fe200078e0014 */
[----:B------:R-:W-:Y:S01]  /*07b0*/  MOV R23, R21 ;  /* 0x0000001500177202 */ /* 0x000fe20000000f00 */
[----:B------:R-:W-:Y:S01]  /*07c0*/  IMAD.MOV.U32 R7, RZ, RZ, R9 ;  /* 0x000000ffff077224 */ /* 0x000fe200078e0009 */
[----:B------:R-:W-:-:S07]  /*07d0*/  MOV R4, 0x7f0 ;  /* 0x000007f000047802 */ /* 0x000fce0000000f00 */
[----:B-1----:R-:W-:Y:S05]  /*07e0*/  CALL.REL.NOINC `($__internal_10_$__cuda_sm20_div_s64) ;  /* 0x0000003400e87944 */ /* 0x002fea0003c00000 */
[----:B------:R-:W-:Y:S01]  /*07f0*/  MOV R6, R20 ;  /* 0x0000001400067202 */ /* 0x000fe20000000f00 */
[----:B------:R-:W-:-:S07]  /*0800*/  IMAD.MOV.U32 R23, RZ, RZ, R21 ;  /* 0x000000ffff177224 */ /* 0x000fce00078e0015 */
.L_x_311:
[----:B------:R-:W-:Y:S05]  /*0810*/  BSYNC.RECONVERGENT B0 ;  /* 0x0000000000007941 */ /* 0x000fea0003800200 */
.L_x_309:
        /* <DEDUP_REMOVED lines=23> */
.L_x_338:
[----:B------:R-:W0:Y:S01]  /*0990*/  LDCU.64 UR8, c[0x0][UR11+0x398] ;  /* 0x000073000b0877ac */ /* 0x000e220008000a00 */
[----:B------:R-:W-:Y:S01]  /*09a0*/  BSSY.RECONVERGENT B0, `(.L_x_314) ;  /* 0x000002b000007945 */ /* 0x000fe20003800200 */
        /* <DEDUP_REMOVED lines=26> */
.L_x_315:
[----:B------:R-:W-:Y:S01]  /*0b50*/  IMAD.U32 R13, RZ, RZ, UR9 ;  /* 0x00000009ff0d7e24 */ /* 0x000fe2000f8e00ff */
[----:B------:R-:W-:Y:S01]  /*0b60*/  MOV R8, UR8 ;  /* 0x0000000800087c02 */ /* 0x000fe20008000f00 */
[----:B------:R-:W-:Y:S01]  /*0b70*/  IMAD.U32 R9, RZ, RZ, UR9 ;  /* 0x00000009ff097e24 */ /* 0x000fe2000f8e00ff */
[----:B------:R-:W-:Y:S02]  /*0b80*/  MOV R12, UR8 ;  /* 0x00000008000c7c02 */ /* 0x000fe40008000f00 */
[----:B------:R-:W-:Y:S02]  /*0b90*/  MOV R7, R13 ;  /* 0x0000000d00077202 */ /* 0x000fe40000000f00 */
[----:B------:R-:W-:-:S07]  /*0ba0*/  MOV R4, 0xbc0 ;  /* 0x00000bc000047802 */ /* 0x000fce0000000f00 */
[----:B------:R-:W-:Y:S05]  /*0bb0*/  CALL.REL.NOINC `($__internal_10_$__cuda_sm20_div_s64) ;  /* 0x0000003000f47944 */ /* 0x000fea0003c00000 */
        /* <DEDUP_REMOVED lines=9> */
.L_x_316:
[----:B------:R-:W-:Y:S05]  /*0c50*/  BSYNC.RECONVERGENT B0 ;  /* 0x0000000000007941 */ /* 0x000fea0003800200 */
.L_x_314:
[----:B------:R-:W0:Y:S01]  /*0c60*/  LDCU.64 UR14, c[0x0][UR11+0x390] ;  /* 0x000072000b0e77ac */ /* 0x000e220008000a00 */
        /* <DEDUP_REMOVED lines=33> */
.L_x_318:
[----:B------:R-:W-:Y:S01]  /*0e80*/  MOV R6, UR14 ;  /* 0x0000000e00067c02 */ /* 0x000fe20008000f00 */
[----:B------:R-:W-:Y:S01]  /*0e90*/  IMAD.U32 R9, RZ, RZ, UR15 ;  /* 0x0000000fff097e24 */ /* 0x000fe2000f8e00ff */
[----:B------:R-:W-:Y:S01]  /*0ea0*/  MOV R8, UR14 ;  /* 0x0000000e00087c02 */ /* 0x000fe20008000f00 */
[----:B------:R-:W-:Y:S01]  /*0eb0*/  IMAD.U32 R7, RZ, RZ, UR15 ;  /* 0x0000000fff077e24 */ /* 0x000fe2000f8e00ff */
[----:B------:R-:W-:Y:S01]  /*0ec0*/  MOV R6, R16 ;  /* 0x0000001000067202 */ /* 0x000fe20000000f00 */
[----:B------:R-:W-:Y:S01]  /*0ed0*/  IMAD.MOV.U32 R23, RZ, RZ, R17 ;  /* 0x000000ffff177224 */ /* 0x000fe200078e0011 */
[----:B------:R-:W-:-:S07]  /*0ee0*/  MOV R4, 0xf00 ;  /* 0x00000f0000047802 */ /* 0x000fce0000000f00 */
[----:B------:R-:W-:Y:S05]  /*0ef0*/  CALL.REL.NOINC `($__internal_10_$__cuda_sm20_div_s64) ;  /* 0x0000003000247944 */ /* 0x000fea0003c00000 */
        /* <DEDUP_REMOVED lines=10> */
.L_x_319:
[----:B------:R-:W-:Y:S05]  /*0fa0*/  BSYNC.RECONVERGENT B0 ;  /* 0x0000000000007941 */ /* 0x000fea0003800200 */
.L_x_317:
        /* <DEDUP_REMOVED lines=35> */
.L_x_321:
[----:B------:R-:W-:Y:S01]  /*11e0*/  IMAD.U32 R6, RZ, RZ, UR14 ;  /* 0x0000000eff067e24 */ /* 0x000fe2000f8e00ff */
[----:B------:R-:W-:Y:S01]  /*11f0*/  MOV R9, UR15 ;  /* 0x0000000f00097c02 */ /* 0x000fe20008000f00 */
[----:B------:R-:W-:Y:S01]  /*1200*/  IMAD.U32 R8, RZ, RZ, UR14 ;  /* 0x0000000eff087e24 */ /* 0x000fe2000f8e00ff */
[----:B------:R-:W-:Y:S01]  /*1210*/  MOV R7, UR15 ;  /* 0x0000000f00077c02 */ /* 0x000fe20008000f00 */
[----:B------:R-:W-:Y:S01]  /*1220*/  IMAD.MOV.U32 R6, RZ, RZ, R16 ;  /* 0x000000ffff067224 */ /* 0x000fe200078e0010 */
[----:B------:R-:W-:Y:S02]  /*1230*/  MOV R23, R17 ;  /* 0x0000001100177202 */ /* 0x000fe40000000f00 */
[----:B------:R-:W-:-:S07]  /*1240*/  MOV R4, 0x1260 ;  /* 0x0000126000047802 */ /* 0x000fce0000000f00 */
[----:B------:R-:W-:Y:S05]  /*1250*/  CALL.REL.NOINC `($__internal_10_$__cuda_sm20_div_s64) ;  /* 0x0000002c004c7944 */ /* 0x000fea0003c00000 */
        /* <DEDUP_REMOVED lines=10> */
.L_x_322:
[----:B------:R-:W-:Y:S05]  /*1300*/  BSYNC.RECONVERGENT B0 ;  /* 0x0000000000007941 */ /* 0x000fea0003800200 */
.L_x_320:
        /* <DEDUP_REMOVED lines=35> */
.L_x_324:
        /* <DEDUP_REMOVED lines=18> */
.L_x_325:
[----:B------:R-:W-:Y:S05]  /*1660*/  BSYNC.RECONVERGENT B0 ;  /* 0x0000000000007941 */ /* 0x000fea0003800200 */
.L_x_323:
        /* <DEDUP_REMOVED lines=35> */
.L_x_327:
        /* <DEDUP_REMOVED lines=18> */
.L_x_328:
[----:B------:R-:W-:Y:S05]  /*19c0*/  BSYNC.RECONVERGENT B0 ;  /* 0x0000000000007941 */ /* 0x000fea0003800200 */
.L_x_326:
        /* <DEDUP_REMOVED lines=35> */
.L_x_330:
        /* <DEDUP_REMOVED lines=18> */
.L_x_331:
[----:B------:R-:W-:Y:S05]  /*1d20*/  BSYNC.RECONVERGENT B0 ;  /* 0x0000000000007941 */ /* 0x000fea0003800200 */
.L_x_329:
        /* <DEDUP_REMOVED lines=35> */
.L_x_333:
        /* <DEDUP_REMOVED lines=18> */
.L_x_334:
[----:B------:R-:W-:Y:S05]  /*2080*/  BSYNC.RECONVERGENT B0 ;  /* 0x0000000000007941 */ /* 0x000fea0003800200 */
.L_x_332:
        /* <DEDUP_REMOVED lines=34> */
.L_x_336:
        /* <DEDUP_REMOVED lines=18> */
.L_x_337:
[----:B------:R-:W-:Y:S05]  /*23d0*/  BSYNC.RECONVERGENT B0 ;  /* 0x0000000000007941 */ /* 0x000fea0003800200 */
.L_x_335:
        /* <DEDUP_REMOVED lines=14> */
.L_x_313:
        /* <DEDUP_REMOVED lines=37> */
.L_x_341:
[----:B------:R-:W-:Y:S01]  /*2710*/  MOV R13, UR9 ;  /* 0x00000009000d7c02 */ /* 0x000fe20008000f00 */
[----:B------:R-:W-:Y:S01]  /*2720*/  IMAD.U32 R8, RZ, RZ, UR8 ;  /* 0x00000008ff087e24 */ /* 0x000fe2000f8e00ff */
[----:B------:R-:W-:Y:S01]  /*2730*/  MOV R9, UR9 ;  /* 0x0000000900097c02 */ /* 0x000fe20008000f00 */
[----:B------:R-:W-:Y:S01]  /*2740*/  IMAD.U32 R12, RZ, RZ, UR8 ;  /* 0x00000008ff0c7e24 */ /* 0x000fe2000f8e00ff */
[----:B------:R-:W-:Y:S01]  /*2750*/  MOV R4, 0x2780 ;  /* 0x0000278000047802 */ /* 0x000fe20000000f00 */
[----:B------:R-:W-:-:S07]  /*2760*/  IMAD.MOV.U32 R7, RZ, RZ, R13 ;  /* 0x000000ffff077224 */ /* 0x000fce00078e000d */
[----:B------:R-:W-:Y:S05]  /*2770*/  CALL.REL.NOINC `($__internal_10_$__cuda_sm20_div_s64) ;  /* 0x0000001800047944 */ /* 0x000fea0003c00000 */
        /* <DEDUP_REMOVED lines=9> */
.L_x_342:
[----:B------:R-:W-:Y:S05]  /*2810*/  BSYNC.RECONVERGENT B0 ;  /* 0x0000000000007941 */ /* 0x000fea0003800200 */
.L_x_340:
        /* <DEDUP_REMOVED lines=34> */
.L_x_344:
        /* <DEDUP_REMOVED lines=18> */
.L_x_345:
[----:B------:R-:W-:Y:S05]  /*2b60*/  BSYNC.RECONVERGENT B0 ;  /* 0x0000000000007941 */ /* 0x000fea0003800200 */
.L_x_343:
        /* <DEDUP_REMOVED lines=34> */
.L_x_347:
        /* <DEDUP_REMOVED lines=18> */
.L_x_348:
[----:B------:R-:W-:Y:S05]  /*2eb0*/  BSYNC.RECONVERGENT B0 ;  /* 0x0000000000007941 */ /* 0x000fea0003800200 */
.L_x_346:
        /* <DEDUP_REMOVED lines=34> */
.L_x_350:
        /* <DEDUP_REMOVED lines=18> */
.L_x_351:
[----:B------:R-:W-:Y:S05]  /*3200*/  BSYNC.RECONVERGENT B0 ;  /* 0x0000000000007941 */ /* 0x000fea0003800200 */
.L_x_349:
[----:B------:R-:W0:Y:S01]  /*3210*/  LDCU.64 UR8, c[0x0][UR7+0x438] ;  /* 0x00008700070877ac */ /* 0x000e220008000a00 */
[----:B------:R-:W-:Y:S01]  /*3220*/  MOV R14, R12 ;  /* 0x0000000c000e7202 */ /* 0x000fe20000000f00 */
[----:B------:R-:W-:Y:S01]  /*3230*/  UIADD3 UR5, UPT, UPT, UR5, -0x4, URZ ;  /* 0xfffffffc05057890 */ /* 0x000fe2000fffe0ff */
[----:B0-----:R-:W-:-:S03]  /*3240*/  IMAD R4, R8, UR9, RZ ;  /* 0x0000000908047c24 */ /* 0x001fc6000f8e02ff */
[----:B------:R-:W-:-:S04]  /*3250*/  IMAD.WIDE.U32 R14, R8, UR8, R14 ;  /* 0x00000008080e7c25 */ /* 0x000fc8000f8e000e */
[----:B------:R-:W-:-:S04]  /*3260*/  IMAD R3, R3, UR8, R4 ;  /* 0x0000000803037c24 */ /* 0x000fc8000f8e0204 */
[----:B------:R-:W-:-:S07]  /*3270*/  IMAD.IADD R15, R15, 0x1, R3 ;  /* 0x000000010f0f7824 */ /* 0x000fce00078e0203 */
.L_x_339:
        /* <DEDUP_REMOVED lines=37> */
.L_x_354:
        /* <DEDUP_REMOVED lines=16> */
.L_x_355:
[----:B------:R-:W-:Y:S05]  /*35d0*/  BSYNC.RECONVERGENT B0 ;  /* 0x0000000000007941 */ /* 0x000fea0003800200 */
.L_x_353:
        /* <DEDUP_REMOVED lines=34> */
.L_x_357:
        /* <DEDUP_REMOVED lines=18> */
.L_x_358:
[----:B------:R-:W-:Y:S05]  /*3920*/  BSYNC.RECONVERGENT B0 ;  /* 0x0000000000007941 */ /* 0x000fea0003800200 */
.L_x_356:
[----:B------:R-:W0:Y:S01]  /*3930*/  LDCU.64 UR8, c[0x0][UR7+0x448] ;  /* 0x00008900070877ac */ /* 0x000e220008000a00 */
[----:B------:R-:W-:Y:S01]  /*3940*/  IMAD.MOV.U32 R16, RZ, RZ, R14 ;  /* 0x000000ffff107224 */ /* 0x000fe200078e000e */
[----:B------:R-:W-:Y:S01]  /*3950*/  UIADD3 UR5, UPT, UPT, UR5, -0x2, URZ ;  /* 0xfffffffe05057890 */ /* 0x000fe2000fffe0ff */
[C---:B0-----:R-:W-:Y:S02]  /*3960*/  IMAD R4, R8.reuse, UR9, RZ ;  /* 0x0000000908047c24 */ /* 0x041fe4000f8e02ff */
[----:B------:R-:W-:-:S04]  /*3970*/  IMAD.WIDE.U32 R14, R8, UR8, R16 ;  /* 0x00000008080e7c25 */ /* 0x000fc8000f8e0010 */
[----:B------:R-:W-:-:S05]  /*3980*/  IMAD R3, R3, UR8, R4 ;  /* 0x0000000803037c24 */ /* 0x000fca000f8e0204 */
[----:B------:R-:W-:-:S07]  /*3990*/  IADD3 R15, PT, PT, R15, R3, RZ ;  /* 0x000000030f0f7210 */ /* 0x000fce0007ffe0ff */
.L_x_352:
        /* <DEDUP_REMOVED lines=29> */
.L_x_360:
[----:B------:R-:W-:Y:S01]  /*3b70*/  MOV R8, UR12 ;  /* 0x0000000c00087c02 */ /* 0x000fe20008000f00 */
[----:B------:R-:W-:Y:S01]  /*3b80*/  IMAD.U32 R13, RZ, RZ, UR13 ;  /* 0x0000000dff0d7e24 */ /* 0x000fe2000f8e00ff */
[----:B------:R-:W-:Y:S01]  /*3b90*/  MOV R12, UR12 ;  /* 0x0000000c000c7c02 */ /* 0x000fe20008000f00 */
[----:B------:R-:W-:Y:S01]  /*3ba0*/  IMAD.U32 R9, RZ, RZ, UR13 ;  /* 0x0000000dff097e24 */ /* 0x000fe2000f8e00ff */
[----:B------:R-:W-:Y:S01]  /*3bb0*/  MOV R4, R8 ;  /* 0x0000000800047202 */ /* 0x000fe20000000f00 */
[----:B------:R-:W-:Y:S01]  /*3bc0*/  IMAD.MOV.U32 R3, RZ, RZ, R13 ;  /* 0x000000ffff037224 */ /* 0x000fe200078e000d */
[----:B------:R-:W-:-:S07]  /*3bd0*/  MOV R22, 0x3bf0 ;  /* 0x00003bf000167802 */ /* 0x000fce0000000f00 */
[----:B------:R-:W-:Y:S05]  /*3be0*/  CALL.REL.NOINC `($__internal_11_$__cuda_sm20_rem_s64) ;  /* 0x0000000800387944 */ /* 0x000fea0003c00000 */
[----:B------:R-:W-:-:S07]  /*3bf0*/  MOV R7, R3 ;  /* 0x0000000300077202 */ /* 0x000fce0000000f00 */
.L_x_361:
[----:B------:R-:W-:Y:S05]  /*3c00*/  BSYNC.RECONVERGENT B0 ;  /* 0x0000000000007941 */ /* 0x000fea0003800200 */
.L_x_359:
[----:B------:R-:W0:Y:S02]  /*3c10*/  LDCU.64 UR8, c[0x0][UR8+0x450] ;  /* 0x00008a00080877ac */ /* 0x000e240008000a00 */
[C---:B0-----:R-:W-:Y:S02]  /*3c20*/  IMAD R3, R6.reuse, UR9, RZ ;  /* 0x0000000906037c24 */ /* 0x041fe4000f8e02ff */
[----:B------:R-:W-:-:S04]  /*3c30*/  IMAD.WIDE.U32 R14, R6, UR8, R14 ;  /* 0x00000008060e7c25 */ /* 0x000fc8000f8e000e */
[----:B------:R-:W-:-:S04]  /*3c40*/  IMAD R3, R7, UR8, R3 ;  /* 0x0000000807037c24 */ /* 0x000fc8000f8e0203 */
[----:B------:R-:W-:-:S07]  /*3c50*/  IMAD.IADD R15, R15, 0x1, R3 ;  /* 0x000000010f0f7824 */ /* 0x000fce00078e0203 */
.L_x_312:
        /* <DEDUP_REMOVED lines=10> */
[----:B0-----:R-:W-:-:S04]  /*3d00*/  LEA R6, P1, R14, UR6, 0x1 ;  /* 0x000000060e067c11 */ /* 0x001fc8000f8208ff */
[----:B------:R-:W-:-:S05]  /*3d10*/  LEA.HI.X R7, R14, UR7, R15, 0x1, P1 ;  /* 0x000000070e077c11 */ /* 0x000fca00088f0c0f */
[----:B-1----:R0:W-:Y:S02]  /*3d20*/  STG.E.U16 desc[UR4][R6.64], RZ ;  /* 0x000000ff06007986 */ /* 0x0021e4000c101504 */
        /* <DEDUP_REMOVED lines=13> */
[----:B------:R1:W-:Y:S01]  /*3e00*/  @!P0 STG.E.U16 desc[UR4][R12.64], RZ ;  /* 0x000000ff0c008986 */ /* 0x0003e2000c101504 */
[----:B------:R-:W-:Y:S05]  /*3e10*/  @P1 EXIT ;  /* 0x000000000000194d */ /* 0x000fea0003800000 */
[----:B------:R-:W-:-:S04]  /*3e20*/  IADD3 R3, P1, PT, -R10, R3, RZ ;  /* 0x000000030a037210 */ /* 0x000fc80007f3e1ff */
[----:B------:R-:W-:Y:S01]  /*3e30*/  ISETP.GE.U32.AND P0, PT, R3, UR6, PT ;  /* 0x0000000603007c0c */ /* 0x000fe2000bf06070 */
[----:B------:R-:W-:-:S05]  /*3e40*/  IMAD.X R3, R17, 0x1, ~R11, P1 ;  /* 0x0000000111037824 */ /* 0x000fca00008e0e0b */
[----:B------:R-:W-:Y:S02]  /*3e50*/  ISETP.GE.AND.EX P0, PT, R3, UR7, PT, P0 ;  /* 0x0000000703007c0c */ /* 0x000fe4000bf06300 */
[----:B------:R-:W-:-:S04]  /*3e60*/  IADD3 R3, P1, PT, R2, 0x3, RZ ;  /* 0x0000000302037810 */ /* 0x000fc80007f3e0ff */
[----:B------:R-:W-:Y:S02]  /*3e70*/  IADD3.X R15, PT, PT, RZ, R0, RZ, P1, !PT ;  /* 0x00000000ff0f7210 */ /* 0x000fe40000ffe4ff */
[----:B------:R-:W-:Y:S02]  /*3e80*/  IADD3 R0, P1, PT, -R10, R3, RZ ;  /* 0x000000030a007210 */ /* 0x000fe40007f3e1ff */
[----:B------:R-:W-:-:S03]  /*3e90*/  ISETP.GE.U32.AND P2, PT, R3, R8, PT ;  /* 0x000000080300720c */ /* 0x000fc60003f46070 */
[----:B-1----:R-:W1:Y:S01]  /*3ea0*/  @!P0 LDC.64 R12, c[0x0][R5+0x448] ;  /* 0x00011200050c8b82 */ /* 0x002e620000000a00 */
[----:B------:R-:W-:Y:S01]  /*3eb0*/  IMAD.X R10, R15, 0x1, ~R11, P1 ;  /* 0x000000010f0a7824 */ /* 0x000fe200008e0e0b */
[----:B------:R-:W-:-:S04]  /*3ec0*/  ISETP.GE.U32.AND P1, PT, R0, UR6, PT ;  /* 0x0000000600007c0c */ /* 0x000fc8000bf26070 */
[----:B------:R-:W-:-:S04]  /*3ed0*/  ISETP.GE.AND.EX P1, PT, R10, UR7, PT, P1 ;  /* 0x000000070a007c0c */ /* 0x000fc8000bf26310 */
[----:B------:R-:W-:Y:S02]  /*3ee0*/  ISETP.GE.U32.OR.EX P1, PT, R15, R9, P1, P2 ;  /* 0x000000090f00720c */ /* 0x000fe40000f26520 */
[----:B-1----:R-:W-:-:S04]  /*3ef0*/  @!P0 LEA R2, P3, R12, R6, 0x2 ;  /* 0x000000060c028211 */ /* 0x002fc800078610ff */
[----:B------:R-:W-:-:S05]  /*3f00*/  @!P0 LEA.HI.X R3, R12, R7, R13, 0x2, P3 ;  /* 0x000000070c038211 */ /* 0x000fca00018f140d */
[----:B------:R1:W-:Y:S02]  /*3f10*/  @!P0 STG.E.U16 desc[UR4][R2.64], RZ ;  /* 0x000000ff02008986 */ /* 0x0003e4000c101504 */
[----:B------:R-:W-:Y:S05]  /*3f20*/  @P1 EXIT ;  /* 0x000000000000194d */ /* 0x000fea0003800000 */
[----:B-1----:R-:W0:Y:S02]  /*3f30*/  LDC.64 R2, c[0x0][R5+0x448] ;  /* 0x0001120005027b82 */ /* 0x002e240000000a00 */
[----:B0-----:R-:W-:-:S04]  /*3f40*/  IMAD.WIDE.U32 R6, R2, 0x6, R6 ;  /* 0x0000000602067825 */ /* 0x001fc800078e0006 */
[----:B------:R-:W-:-:S05]  /*3f50*/  IMAD R3, R3, 0x6, RZ ;  /* 0x0000000603037824 */ /* 0x000fca00078e02ff */
[----:B------:R-:W-:-:S05]  /*3f60*/  IADD3 R7, PT, PT, R7, R3, RZ ;  /* 0x0000000307077210 */ /* 0x000fca0007ffe0ff */
[----:B------:R-:W-:Y:S01]  /*3f70*/  STG.E.U16 desc[UR4][R6.64], RZ ;  /* 0x000000ff06007986 */ /* 0x000fe2000c101504 */
[----:B------:R-:W-:Y:S05]  /*3f80*/  EXIT ;  /* 0x000000000000794d */ /* 0x000fea0003800000 */
        .weak           $__internal_10_$__cuda_sm20_div_s64
        .type           $__internal_10_$__cuda_sm20_div_s64,@function
        .size           $__internal_10_$__cuda_sm20_div_s64,($__internal_11_$__cuda_sm20_rem_s64 - $__internal_10_$__cuda_sm20_div_s64)
$__internal_10_$__cuda_sm20_div_s64:
        /* <DEDUP_REMOVED lines=83> */
[----:B------:R-:W-:Y:S05]  /*44c0*/  RET.REL.NODEC R8 `(_ZN2at6native16triu_tril_kernelIN3c108BFloat16ElLb1ELi4ELb1EEEvNS_4cuda6detail10TensorInfoIT_T0_EENS6_IKS7_S8_EEllS8_) ;  /* 0xffffffb808cc7950 */ /* 0x000fea0003c3ffff */
        .weak           $__internal_11_$__cuda_sm20_rem_s64
        .type           $__internal_11_$__cuda_sm20_rem_s64,@function
        .size           $__internal_11_$__cuda_sm20_rem_s64,(.L_x_6301 - $__internal_11_$__cuda_sm20_rem_s64)
$__internal_11_$__cuda_sm20_rem_s64:
        /* <DEDUP_REMOVED lines=76> */
[----:B------:R-:W-:Y:S06]  /*4990*/  RET.REL.NODEC R22 `(_ZN2at6native16triu_tril_kernelIN3c108BFloat16ElLb1ELi4ELb1EEEvNS_4cuda6detail10TensorInfoIT_T0_EENS6_IKS7_S8_EEllS8_) ;  /* 0xffffffb416987950 */ /* 0x000fec0003c3ffff */
.L_x_362:
        /* <DEDUP_REMOVED lines=14> */
.L_x_6301:


//--------------------- .text._ZN2at6native16triu_tril_kernelIN3c108BFloat16EiLb1ELi4ELb0EEEvNS_4cuda6detail10TensorInfoIT_T0_EENS6_IKS7_S8_EEllS8_ --------------------------
	.section	.text._ZN2at6native16triu_tril_kernelIN3c108BFloat16EiLb1ELi4ELb0EEEvNS_4cuda6detail10TensorInfoIT_T0_EENS6_IKS7_S8_EEllS8_,"ax",@progbits
	.align	128
        .global         _ZN2at6native16triu_tril_kernelIN3c108BFloat16EiLb1ELi4ELb0EEEvNS_4cuda6detail10TensorInfoIT_T0_EENS6_IKS7_S8_EEllS8_
        .type           _ZN2at6native16triu_tril_kernelIN3c108BFloat16EiLb1ELi4ELb0EEEvNS_4cuda6detail10TensorInfoIT_T0_EENS6_IKS7_S8_EEllS8_,@function
        .size           _ZN2at6native16triu_tril_kernelIN3c108BFloat16EiLb1ELi4ELb0EEEvNS_4cuda6detail10TensorInfoIT_T0_EENS6_IKS7_S8_EEllS8_,(.L_x_6303 - _ZN2at6native16triu_tril_kernelIN3c108BFloat16EiLb1ELi4ELb0EEEvNS_4cuda6detail10TensorInfoIT_T0_EENS6_IKS7_S8_EEllS8_)
        .other          _ZN2at6native16triu_tril_kernelIN3c108BFloat16EiLb1ELi4ELb0EEEvNS_4cuda6detail10TensorInfoIT_T0_EENS6_IKS7_S8_EEllS8_,@"STO_CUDA_ENTRY STV_DEFAULT"
_ZN2at6native16triu_tril_kernelIN3c108BFloat16EiLb1ELi4ELb0EEEvNS_4cuda6detail10TensorInfoIT_T0_EENS6_IKS7_S8_EEllS8_:
.text._ZN2at6native16triu_tril_kernelIN3c108BFloat16EiLb1ELi4ELb0EEEvNS_4cuda6detail10TensorInfoIT_T0_EENS6_IKS7_S8_EEllS8_:
        /* <DEDUP_REMOVED lines=40> */
.L_x_364:
[----:B------:R-:W0:Y:S01]  /*0280*/  LDCU UR6, c[0x0][0x540] ;  /* 0x0000a800ff0677ac */ /* 0x000e220008000800 */
[----:B------:R-:W-:Y:S01]  /*0290*/  MOV R18, R4 ;  /* 0x0000000400127202 */ /* 0x000fe20000000f00 */
[----:B------:R-:W-:Y:S01]  /*02a0*/  IMAD.U32 R3, RZ, RZ, UR4 ;  /* 0x00000004ff037e24 */ /* 0x000fe2000f8e00ff */
[----:B------:R-:W-:Y:S01]  /*02b0*/  MOV R6, 0x2e0 ;  /* 0x000002e000067802 */ /* 0x000fe20000000f00 */
[----:B0-----:R-:W-:-:S07]  /*02c0*/  IMAD.U32 R2, RZ, RZ, UR6 ;  /* 0x00000006ff027e24 */ /* 0x001fce000f8e00ff */
[----:B------:R-:W-:Y:S05]  /*02d0*/  CALL.REL.NOINC `($__internal_12_$__cuda_sm20_div_s64) ;  /* 0x00000034004c7944 */ /* 0x000fea0003c00000 */
[----:B------:R-:W0:Y:S01]  /*02e0*/  LDCU UR6, c[0x0][0x540] ;  /* 0x0000a800ff0677ac */ /* 0x000e220008000800 */
[----:B------:R-:W-:Y:S01]  /*02f0*/  IADD3 R3, PT, PT, -R9, RZ, RZ ;  /* 0x000000ff09037210 */ /* 0x000fe20007ffe1ff */
[----:B------:R-:W-:Y:S02]  /*0300*/  IMAD.MOV.U32 R16, RZ, RZ, R9 ;  /* 0x000000ffff107224 */ /* 0x000fe400078e0009 */
[----:B------:R-:W-:Y:S02]  /*0310*/  IMAD.MOV.U32 R17, RZ, RZ, R8 ;  /* 0x000000ffff117224 */ /* 0x000fe400078e0008 */
[----:B0-----:R-:W-:-:S07]  /*0320*/  IMAD R4, R3, UR6, R4 ;  /* 0x0000000603047c24 */ /* 0x001fce000f8e0204 */
.L_x_365:
[----:B------:R-:W-:Y:S05]  /*0330*/  BSYNC.RECONVERGENT B0 ;  /* 0x0000000000007941 */ /* 0x000fea0003800200 */
.L_x_363:
[----:B------:R-:W0:Y:S01]  /*0340*/  LDC R0, c[0x0][0x528] ;  /* 0x00014a00ff007b82 */ /* 0x000e220000000800 */
[----:B------:R-:W-:Y:S01]  /*0350*/  BSSY.RECONVERGENT B0, `(.L_x_366) ;  /* 0x0000024000007945 */ /* 0x000fe20003800200 */
[----:B0-----:R-:W-:-:S06]  /*0360*/  SHF.L.U32 R0, R0, 0x2, RZ ;  /* 0x0000000200007819 */ /* 0x001fcc00000006ff */
[----:B------:R-:W0:Y:S02]  /*0370*/  LDC R2, c[0x0][R0+0x458] ;  /* 0x0001160000027b82 */ /* 0x000e240000000800 */
[----:B0-----:R-:W-:-:S04]  /*0380*/  SHF.R.S32.HI R3, RZ, 0x1f, R2 ;  /* 0x0000001fff037819 */ /* 0x001fc80000011402 */
[----:B------:R-:W-:-:S04]  /*0390*/  LOP3.LUT R5, R17, R3, RZ, 0xfc, !PT ;  /* 0x0000000311057212 */ /* 0x000fc800078efcff */
[----:B------:R-:W-:-:S13]  /*03a0*/  ISETP.NE.U32.AND P0, PT, R5, RZ, PT ;  /* 0x000000ff0500720c */ /* 0x000fda0003f05070 */
[----:B------:R-:W-:Y:S05]  /*03b0*/  @P0 BRA `(.L_x_367) ;  /* 0x0000000000580947 */ /* 0x000fea0003800000 */
[----:B------:R-:W0:Y:S01]  /*03c0*/  I2F.U32.RP R3, R2 ;  /* 0x0000000200037306 */ /* 0x000e220000209000 */
[----:B------:R-:W-:Y:S01]  /*03d0*/  IMAD.MOV R5, RZ, RZ, -R2 ;  /* 0x000000ffff057224 */ /* 0x000fe200078e0a02 */
[----:B------:R-:W-:Y:S02]  /*03e0*/  ISETP.NE.U32.AND P2, PT, R2, RZ, PT ;  /* 0x000000ff0200720c */ /* 0x000fe40003f45070 */
        /* <DEDUP_REMOVED lines=19> */
.L_x_367:
[----:B------:R-:W-:Y:S01]  /*0520*/  IMAD.MOV.U32 R18, RZ, RZ, R16 ;  /* 0x000000ffff127224 */ /* 0x000fe200078e0010 */
[----:B------:R-:W-:Y:S01]  /*0530*/  MOV R6, 0x560 ;  /* 0x0000056000067802 */ /* 0x000fe20000000f00 */
[----:B------:R-:W-:-:S07]  /*0540*/  IMAD.MOV.U32 R5, RZ, RZ, R17 ;  /* 0x000000ffff057224 */ /* 0x000fce00078e0011 */
[----:B------:R-:W-:Y:S05]  /*0550*/  CALL.REL.NOINC `($__internal_12_$__cuda_sm20_div_s64) ;  /* 0x0000003000ac7944 */ /* 0x000fea0003c00000 */
[----:B------:R-:W-:Y:S01]  /*0560*/  IADD3 R7, PT, PT, -R9, RZ, RZ ;  /* 0x000000ff09077210 */ /* 0x000fe20007ffe1ff */
[----:B------:R-:W-:-:S04]  /*0570*/  IMAD.MOV.U32 R12, RZ, RZ, R9 ;  /* 0x000000ffff0c7224 */ /* 0x000fc800078e0009 */
[----:B------:R-:W-:-:S07]  /*0580*/  IMAD R7, R2, R7, R16 ;  /* 0x0000000702077224 */ /* 0x000fce00078e0210 */
.L_x_368:
[----:B------:R-:W-:Y:S05]  /*0590*/  BSYNC.RECONVERGENT B0 ;  /* 0x0000000000007941 */ /* 0x000fea0003800200 */
.L_x_366:
        /* <DEDUP_REMOVED lines=18> */
.L_x_395:
        /* <DEDUP_REMOVED lines=31> */
.L_x_372:
[----:B------:R-:W-:Y:S01]  /*08b0*/  IMAD.MOV.U32 R5, RZ, RZ, R8 ;  /* 0x000000ffff057224 */ /* 0x000fe200078e0008 */
[----:B------:R-:W-:Y:S01]  /*08c0*/  MOV R18, R12 ;  /* 0x0000000c00127202 */ /* 0x000fe20000000f00 */
[----:B------:R-:W-:Y:S01]  /*08d0*/  IMAD.U32 R2, RZ, RZ, UR7 ;  /* 0x00000007ff027e24 */ /* 0x000fe2000f8e00ff */
[----:B------:R-:W-:Y:S01]  /*08e0*/  MOV R6, 0x910 ;  /* 0x0000091000067802 */ /* 0x000fe20000000f00 */
[----:B------:R-:W-:-:S07]  /*08f0*/  IMAD.U32 R3, RZ, RZ, UR8 ;  /* 0x00000008ff037e24 */ /* 0x000fce000f8e00ff */
[----:B------:R-:W-:Y:S05]  /*0900*/  CALL.REL.NOINC `($__internal_12_$__cuda_sm20_div_s64) ;  /* 0x0000002c00c07944 */ /* 0x000fea0003c00000 */
[----:B------:R-:W-:Y:S01]  /*0910*/  IADD3 R3, PT, PT, -R9, RZ, RZ ;  /* 0x000000ff09037210 */ /* 0x000fe20007ffe1ff */
[----:B------:R-:W-:Y:S02]  /*0920*/  IMAD.MOV.U32 R16, RZ, RZ, R9 ;  /* 0x000000ffff107224 */ /* 0x000fe400078e0009 */
[----:B------:R-:W-:Y:S02]  /*0930*/  IMAD.MOV.U32 R17, RZ, RZ, R8 ;  /* 0x000000ffff117224 */ /* 0x000fe400078e0008 */
[----:B------:R-:W-:-:S07]  /*0940*/  IMAD R3, R3, UR7, R12 ;  /* 0x0000000703037c24 */ /* 0x000fce000f8e020c */
.L_x_373:
[----:B------:R-:W-:Y:S05]  /*0950*/  BSYNC.RECONVERGENT B0 ;  /* 0x0000000000007941 */ /* 0x000fea0003800200 */
.L_x_371:
        /* <DEDUP_REMOVED lines=35> */
.L_x_375:
[----:B------:R-:W-:Y:S01]  /*0b90*/  MOV R18, R16 ;  /* 0x0000001000127202 */ /* 0x000fe20000000f00 */
[----:B------:R-:W-:Y:S01]  /*0ba0*/  IMAD.MOV.U32 R5, RZ, RZ, R17 ;  /* 0x000000ffff057224 */ /* 0x000fe200078e0011 */
[----:B------:R-:W-:Y:S01]  /*0bb0*/  MOV R3, UR10 ;  /* 0x0000000a00037c02 */ /* 0x000fe20008000f00 */
[----:B------:R-:W-:Y:S01]  /*0bc0*/  IMAD.U32 R2, RZ, RZ, UR9 ;  /* 0x00000009ff027e24 */ /* 0x000fe2000f8e00ff */
[----:B------:R-:W-:-:S07]  /*0bd0*/  MOV R6, 0xbf0 ;  /* 0x00000bf000067802 */ /* 0x000fce0000000f00 */
[----:B------:R-:W-:Y:S05]  /*0be0*/  CALL.REL.NOINC `($__internal_12_$__cuda_sm20_div_s64) ;  /* 0x0000002c00087944 */ /* 0x000fea0003c00000 */
[--C-:B------:R-:W-:Y:S01]  /*0bf0*/  IMAD.MOV R17, RZ, RZ, -R9.reuse ;  /* 0x000000ffff117224 */ /* 0x100fe200078e0a09 */
[----:B------:R-:W-:Y:S01]  /*0c00*/  MOV R13, R8 ;  /* 0x00000008000d7202 */ /* 0x000fe20000000f00 */
[----:B------:R-:W-:Y:S02]  /*0c10*/  IMAD.MOV.U32 R12, RZ, RZ, R9 ;  /* 0x000000ffff0c7224 */ /* 0x000fe400078e0009 */
[----:B------:R-:W-:-:S07]  /*0c20*/  IMAD R17, R17, UR9, R16 ;  /* 0x0000000911117c24 */ /* 0x000fce000f8e0210 */
.L_x_376:
[----:B------:R-:W-:Y:S05]  /*0c30*/  BSYNC.RECONVERGENT B0 ;  /* 0x0000000000007941 */ /* 0x000fea0003800200 */
.L_x_374:
        /* <DEDUP_REMOVED lines=34> */
.L_x_378:
[----:B------:R-:W-:Y:S01]  /*0e60*/  IMAD.MOV.U32 R18, RZ, RZ, R12 ;  /* 0x000000ffff127224 */ /* 0x000fe200078e000c */
[----:B------:R-:W-:Y:S01]  /*0e70*/  MOV R2, UR9 ;  /* 0x0000000900027c02 */ /* 0x000fe20008000f00 */
[----:B------:R-:W-:Y:S01]  /*0e80*/  IMAD.MOV.U32 R5, RZ, RZ, R13 ;  /* 0x000000ffff057224 */ /* 0x000fe200078e000d */
[----:B------:R-:W-:Y:S01]  /*0e90*/  MOV R6, 0xec0 ;  /* 0x00000ec000067802 */ /* 0x000fe20000000f00 */
[----:B------:R-:W-:-:S07]  /*0ea0*/  IMAD.U32 R3, RZ, RZ, UR10 ;  /* 0x0000000aff037e24 */ /* 0x000fce000f8e00ff */
[----:B------:R-:W-:Y:S05]  /*0eb0*/  CALL.REL.NOINC `($__internal_12_$__cuda_sm20_div_s64) ;  /* 0x0000002800547944 */ /* 0x000fea0003c00000 */
[----:B------:R-:W-:Y:S01]  /*0ec0*/  IMAD.MOV R13, RZ, RZ, -R9 ;  /* 0x000000ffff0d7224 */ /* 0x000fe200078e0a09 */
[----:B------:R-:W-:Y:S01]  /*0ed0*/  MOV R16, R9 ;  /* 0x0000000900107202 */ /* 0x000fe20000000f00 */
[----:B------:R-:W-:Y:S02]  /*0ee0*/  IMAD.MOV.U32 R17, RZ, RZ, R8 ;  /* 0x000000ffff117224 */ /* 0x000fe400078e0008 */
[----:B------:R-:W-:-:S07]  /*0ef0*/  IMAD R13, R13, UR9, R12 ;  /* 0x000000090d0d7c24 */ /* 0x000fce000f8e020c */
.L_x_379:
[----:B------:R-:W-:Y:S05]  /*0f00*/  BSYNC.RECONVERGENT B0 ;  /* 0x0000000000007941 */ /* 0x000fea0003800200 */
.L_x_377:
        /* <DEDUP_REMOVED lines=35> */
.L_x_381:
[----:B------:R-:W-:Y:S01]  /*1140*/  MOV R18, R16 ;  /* 0x0000001000127202 */ /* 0x000fe20000000f00 */
[----:B------:R-:W-:Y:S01]  /*1150*/  IMAD.MOV.U32 R5, RZ, RZ, R17 ;  /* 0x000000ffff057224 */ /* 0x000fe200078e0011 */
[----:B------:R-:W-:Y:S01]  /*1160*/  MOV R2, UR9 ;  /* 0x0000000900027c02 */ /* 0x000fe20008000f00 */
[----:B------:R-:W-:Y:S01]  /*1170*/  IMAD.U32 R3, RZ, RZ, UR10 ;  /* 0x0000000aff037e24 */ /* 0x000fe2000f8e00ff */
[----:B------:R-:W-:-:S07]  /*1180*/  MOV R6, 0x11a0 ;  /* 0x000011a000067802 */ /* 0x000fce0000000f00 */
[----:B------:R-:W-:Y:S05]  /*1190*/  CALL.REL.NOINC `($__internal_12_$__cuda_sm20_div_s64) ;  /* 0x00000024009c7944 */ /* 0x000fea0003c00000 */
[----:B------:R-:W-:Y:S01]  /*11a0*/  IADD3 R17, PT, PT, -R9, RZ, RZ ;  /* 0x000000ff09117210 */ /* 0x000fe20007ffe1ff */
[----:B------:R-:W-:Y:S01]  /*11b0*/  IMAD.MOV.U32 R12, RZ, RZ, R9 ;  /* 0x000000ffff0c7224 */ /* 0x000fe200078e0009 */
[----:B------:R-:W-:-:S03]  /*11c0*/  MOV R13, R8 ;  /* 0x00000008000d7202 */ /* 0x000fc60000000f00 */
[----:B------:R-:W-:-:S07]  /*11d0*/  IMAD R17, R17, UR9, R16 ;  /* 0x0000000911117c24 */ /* 0x000fce000f8e0210 */
.L_x_382:
[----:B------:R-:W-:Y:S05]  /*11e0*/  BSYNC.RECONVERGENT B0 ;  /* 0x0000000000007941 */ /* 0x000fea0003800200 */
.L_x_380:
        /* <DEDUP_REMOVED lines=35> */
.L_x_384:
        /* <DEDUP_REMOVED lines=10> */
.L_x_385:
[----:B------:R-:W-:Y:S05]  /*14c0*/  BSYNC.RECONVERGENT B0 ;  /* 0x0000000000007941 */ /* 0x000fea0003800200 */
.L_x_383:
        /* <DEDUP_REMOVED lines=35> */
.L_x_387:
        /* <DEDUP_REMOVED lines=10> */
.L_x_388:
[----:B------:R-:W-:Y:S05]  /*17a0*/  BSYNC.RECONVERGENT B0 ;  /* 0x0000000000007941 */ /* 0x000fea0003800200 */
.L_x_386:
        /* <DEDUP_REMOVED lines=35> */
.L_x_390:
        /* <DEDUP_REMOVED lines=10> */
.L_x_391:
[----:B------:R-:W-:Y:S05]  /*1a80*/  BSYNC.RECONVERGENT B0 ;  /* 0x0000000000007941 */ /* 0x000fea0003800200 */
.L_x_389:
        /* <DEDUP_REMOVED lines=35> */
.L_x_393:
[----:B------:R-:W-:Y:S01]  /*1cc0*/  MOV R18, R16 ;  /* 0x0000001000127202 */ /* 0x000fe20000000f00 */
[----:B------:R-:W-:Y:S01]  /*1cd0*/  IMAD.MOV.U32 R5, RZ, RZ, R17 ;  /* 0x000000ffff057224 */ /* 0x000fe200078e0011 */
[----:B------:R-:W-:Y:S01]  /*1ce0*/  MOV R2, UR9 ;  /* 0x0000000900027c02 */ /* 0x000fe20008000f00 */
[----:B------:R-:W-:Y:S01]  /*1cf0*/  IMAD.U32 R3, RZ, RZ, UR10 ;  /* 0x0000000aff037e24 */ /* 0x000fe2000f8e00ff */
[----:B------:R-:W-:-:S07]  /*1d00*/  MOV R6, 0x1d20 ;  /* 0x00001d2000067802 */ /* 0x000fce0000000f00 */
[----:B------:R-:W-:Y:S05]  /*1d10*/  CALL.REL.NOINC `($__internal_12_$__cuda_sm20_div_s64) ;  /* 0x0000001800bc7944 */ /* 0x000fea0003c00000 */
[----:B------:R-:W-:Y:S01]  /*1d20*/  IADD3 R17, PT, PT, -R9, RZ, RZ ;  /* 0x000000ff09117210 */ /* 0x000fe20007ffe1ff */
[----:B------:R-:W-:-:S04]  /*1d30*/  IMAD.MOV.U32 R12, RZ, RZ, R9 ;  /* 0x000000ffff0c7224 */ /* 0x000fc800078e0009 */
[----:B------:R-:W-:-:S07]  /*1d40*/  IMAD R17, R17, UR9, R16 ;  /* 0x0000000911117c24 */ /* 0x000fce000f8e0210 */
.L_x_394:
[----:B------:R-:W-:Y:S05]  /*1d50*/  BSYNC.RECONVERGENT B0 ;  /* 0x0000000000007941 */ /* 0x000fea0003800200 */
.L_x_392:
        /* <DEDUP_REMOVED lines=9> */
.L_x_370:
        /* <DEDUP_REMOVED lines=37> */
.L_x_398:
[----:B------:R-:W-:Y:S01]  /*2040*/  IMAD.MOV.U32 R5, RZ, RZ, R8 ;  /* 0x000000ffff057224 */ /* 0x000fe200078e0008 */
[----:B------:R-:W-:Y:S01]  /*2050*/  MOV R18, R12 ;  /* 0x0000000c00127202 */ /* 0x000fe20000000f00 */
[----:B------:R-:W-:Y:S01]  /*2060*/  IMAD.U32 R2, RZ, RZ, UR7 ;  /* 0x00000007ff027e24 */ /* 0x000fe2000f8e00ff */
[----:B------:R-:W-:Y:S02]  /*2070*/  MOV R3, UR8 ;  /* 0x0000000800037c02 */ /* 0x000fe40008000f00 */
[----:B------:R-:W-:-:S07]  /*2080*/  MOV R6, 0x20a0 ;  /* 0x000020a000067802 */ /* 0x000fce0000000f00 */
[----:B------:R-:W-:Y:S05]  /*2090*/  CALL.REL.NOINC `($__internal_12_$__cuda_sm20_div_s64) ;  /* 0x0000001400dc7944 */ /* 0x000fea0003c00000 */
[----:B------:R-:W-:Y:S01]  /*20a0*/  IMAD.MOV R3, RZ, RZ, -R9 ;  /* 0x000000ffff037224 */ /* 0x000fe200078e0a09 */
[----:B------:R-:W-:Y:S01]  /*20b0*/  MOV R16, R9 ;  /* 0x0000000900107202 */ /* 0x000fe20000000f00 */
[----:B------:R-:W-:Y:S02]  /*20c0*/  IMAD.MOV.U32 R17, RZ, RZ, R8 ;  /* 0x000000ffff117224 */ /* 0x000fe400078e0008 */
[----:B------:R-:W-:-:S07]  /*20d0*/  IMAD R3, R3, UR7, R12 ;  /* 0x0000000703037c24 */ /* 0x000fce000f8e020c */
.L_x_399:
[----:B------:R-:W-:Y:S05]  /*20e0*/  BSYNC.RECONVERGENT B0 ;  /* 0x0000000000007941 */ /* 0x000fea0003800200 */
.L_x_397:
        /* <DEDUP_REMOVED lines=37> */
.L_x_401:
        /* <DEDUP_REMOVED lines=10> */
.L_x_402:
[----:B------:R-:W-:Y:S05]  /*23e0*/  BSYNC.RECONVERGENT B0 ;  /* 0x0000000000007941 */ /* 0x000fea0003800200 */
.L_x_400:
        /* <DEDUP_REMOVED lines=37> */
.L_x_404:
        /* <DEDUP_REMOVED lines=10> */
.L_x_405:
[----:B------:R-:W-:Y:S05]  /*26e0*/  BSYNC.RECONVERGENT B0 ;  /* 0x0000000000007941 */ /* 0x000fea0003800200 */
.L_x_403:
        /* <DEDUP_REMOVED lines=37> */
.L_x_407:
[----:B------:R-:W-:Y:S01]  /*2940*/  IMAD.MOV.U32 R18, RZ, RZ, R16 ;  /* 0x000000ffff127224 */ /* 0x000fe200078e0010 */
[----:B------:R-:W-:Y:S01]  /*2950*/  MOV R5, R17 ;  /* 0x0000001100057202 */ /* 0x000fe20000000f00 */
[----:B------:R-:W-:Y:S01]  /*2960*/  IMAD.U32 R2, RZ, RZ, UR11 ;  /* 0x0000000bff027e24 */ /* 0x000fe2000f8e00ff */
[----:B------:R-:W-:Y:S02]  /*2970*/  MOV R3, UR10 ;  /* 0x0000000a00037c02 */ /* 0x000fe40008000f00 */
[----:B------:R-:W-:-:S07]  /*2980*/  MOV R6, 0x29a0 ;  /* 0x000029a000067802 */ /* 0x000fce0000000f00 */
[----:B------:R-:W-:Y:S05]  /*2990*/  CALL.REL.NOINC `($__internal_12_$__cuda_sm20_div_s64) ;  /* 0x0000000c009c7944 */ /* 0x000fea0003c00000 */
[----:B------:R-:W-:Y:S01]  /*29a0*/  IMAD.MOV R17, RZ, RZ, -R9 ;  /* 0x000000ffff117224 */ /* 0x000fe200078e0a09 */
[----:B------:R-:W-:-:S03]  /*29b0*/  MOV R12, R9 ;  /* 0x00000009000c7202 */ /* 0x000fc60000000f00 */
[----:B------:R-:W-:-:S07]  /*29c0*/  IMAD R17, R17, UR11, R16 ;  /* 0x0000000b11117c24 */ /* 0x000fce000f8e0210 */
.L_x_408:
[----:B------:R-:W-:Y:S05]  /*29d0*/  BSYNC.RECONVERGENT B0 ;  /* 0x0000000000007941 */ /* 0x000fea0003800200 */
.L_x_406:
[----:B------:R-:W-:Y:S01]  /*29e0*/  UMOV UR6, 0x6c ;  /* 0x0000006c00067882 */ /* 0x000fe20000000000 */
[----:B------:R-:W0:Y:S01]  /*29f0*/  LDCU UR8, c[0x0][UR8+0x3ec] ;  /* 0x00007d80080877ac */ /* 0x000e220008000800 */
[----:B------:R-:W-:Y:S02]  /*2a00*/  ULEA UR6, UR9, UR6, 0x2 ;  /* 0x0000000609067291 */ /* 0x000fe4000f8e10ff */
[----:B------:R-:W-:-:S10]  /*2a10*/  UIADD3 UR4, UPT, UPT, UR4, -0x4, URZ ;  /* 0xfffffffc04047890 */ /* 0x000fd4000fffe0ff */
[----:B------:R-:W1:Y:S01]  /*2a20*/  LDCU UR6, c[0x0][UR6+0x380] ;  /* 0x00007000060677ac */ /* 0x000e620008000800 */
[C---:B0-----:R-:W-:Y:S02]  /*2a30*/  IMAD R20, R17.reuse, UR8, R20 ;  /* 0x0000000811147c24 */ /* 0x041fe4000f8e0214 */
[----:B-1----:R-:W-:-:S07]  /*2a40*/  IMAD R22, R17, UR6, R22 ;  /* 0x0000000611167c24 */ /* 0x002fce000f8e0216 */
.L_x_396:
        /* <DEDUP_REMOVED lines=34> */
.L_x_411:
        /* <DEDUP_REMOVED lines=10> */
.L_x_412:
[----:B------:R-:W-:Y:S05]  /*2d10*/  BSYNC.RECONVERGENT B0 ;  /* 0x0000000000007941 */ /* 0x000fea0003800200 */
.L_x_410:
        /* <DEDUP_REMOVED lines=36> */
.L_x_414:
        /* <DEDUP_REMOVED lines=9> */
.L_x_415:
[----:B------:R-:W-:Y:S05]  /*2ff0*/  BSYNC.RECONVERGENT B0 ;  /* 0x0000000000007941 */ /* 0x000fea0003800200 */
.L_x_413:
[----:B------:R-:W-:Y:S01]  /*3000*/  UMOV UR5, 0x6c ;  /* 0x0000006c00057882 */ /* 0x000fe20000000000 */
[----:B------:R-:W0:Y:S01]  /*3010*/  LDCU UR6, c[0x0][UR6+0x4c4] ;  /* 0x00009880060677ac */ /* 0x000e220008000800 */
[----:B------:R-:W-:Y:S02]  /*3020*/  ULEA UR5, UR8, UR5, 0x2 ;  /* 0x0000000508057291 */ /* 0x000fe4000f8e10ff */
[----:B------:R-:W-:-:S10]  /*3030*/  UIADD3 UR4, UPT, UPT, UR4, -0x2, URZ ;  /* 0xfffffffe04047890 */ /* 0x000fd4000fffe0ff */
[----:B------:R-:W1:Y:S01]  /*3040*/  LDCU UR5, c[0x0][UR5+0x380] ;  /* 0x00007000050577ac */ /* 0x000e620008000800 */
[C---:B0-----:R-:W-:Y:S02]  /*3050*/  IMAD R20, R17.reuse, UR6, R20 ;  /* 0x0000000611147c24 */ /* 0x041fe4000f8e0214 */
[----:B-1----:R-:W-:-:S07]  /*3060*/  IMAD R22, R17, UR5, R22 ;  /* 0x0000000511167c24 */ /* 0x002fce000f8e0216 */
.L_x_409:
        /* <DEDUP_REMOVED lines=29> */
.L_x_417:
[----:B------:R-:W-:Y:S02]  /*3240*/  MOV R3, R8 ;  /* 0x0000000800037202 */ /* 0x000fe40000000f00 */
[----:B------:R-:W-:-:S07]  /*3250*/  MOV R2, 0x3270 ;  /* 0x0000327000027802 */ /* 0x000fce0000000f00 */
[----:B------:R-:W-:Y:S05]  /*3260*/  CALL.REL.NOINC `($__internal_13_$__cuda_sm20_rem_s64) ;  /* 0x0000000800b87944 */ /* 0x000fea0003c00000 */
.L_x_418:
[----:B------:R-:W-:Y:S05]  /*3270*/  BSYNC.RECONVERGENT B0 ;  /* 0x0000000000007941 */ /* 0x000fea0003800200 */
.L_x_416:
[----:B------:R-:W0:Y:S01]  /*3280*/  LDCU UR4, c[0x0][UR6+0x4c4] ;  /* 0x00009880060477ac */ /* 0x000e220008000800 */
[----:B------:R-:W1:Y:S01]  /*3290*/  LDCU UR6, c[0x0][UR6+0x3ec] ;  /* 0x00007d80060677ac */ /* 0x000e620008000800 */
[C---:B0-----:R-:W-:Y:S02]  /*32a0*/  IMAD R20, R12.reuse, UR4, R20 ;  /* 0x000000040c147c24 */ /* 0x041fe4000f8e0214 */
[----:B-1----:R-:W-:-:S07]  /*32b0*/  IMAD R22, R12, UR6, R22 ;  /* 0x000000060c167c24 */ /* 0x002fce000f8e0216 */
.L_x_369:
[----:B------:R-:W0:Y:S01]  /*32c0*/  LDCU.64 UR6, c[0x0][0x530] ;  /* 0x0000a600ff0677ac */ /* 0x000e220008000a00 */
[----:B------:R-:W-:Y:S01]  /*32d0*/  IADD3 R2, PT, PT, R4, 0x4, -R7 ;  /* 0x0000000404027810 */ /* 0x000fe20007ffe807 */
[----:B------:R-:W-:Y:S01]  /*32e0*/  BSSY.RECONVERGENT B0, `(.L_x_419) ;  /* 0x000003a000007945 */ /* 0x000fe20003800200 */
[----:B------:R-:W-:Y:S01]  /*32f0*/  PRMT R6, RZ, 0x7610, R6 ;  /* 0x00007610ff067816 */ /* 0x000fe20000000006 */
[----:B------:R-:W1:Y:S01]  /*3300*/  LDCU.64 UR4, c[0x0][0x358] ;  /* 0x00006b00ff0477ac */ /* 0x000e620008000a00 */
[----:B------:R-:W-:Y:S02]  /*3310*/  PRMT R3, RZ, 0x7610, R3 ;  /* 0x00007610ff037816 */ /* 0x000fe40000000003 */
[----:B------:R-:W-:Y:S02]  /*3320*/  PRMT R5, RZ, 0x7610, R5 ;  /* 0x00007610ff057816 */ /* 0x000fe40000000005 */
[----:B0-----:R-:W-:Y:S02]  /*3330*/  ISETP.GE.U32.AND P0, PT, R2, UR6, PT ;  /* 0x0000000602007c0c */ /* 0x001fe4000bf06070 */
[----:B------:R-:W-:-:S04]  /*3340*/  SHF.R.S32.HI R2, RZ, 0x1f, R2 ;  /* 0x0000001fff027819 */ /* 0x000fc80000011402 */
[----:B------:R-:W-:Y:S02]  /*3350*/  ISETP.GE.AND.EX P0, PT, R2, UR7, PT, P0 ;  /* 0x0000000702007c0c */ /* 0x000fe4000bf06300 */
[----:B------:R-:W-:-:S11]  /*3360*/  PRMT R2, RZ, 0x7610, R2 ;  /* 0x00007610ff027816 */ /* 0x000fd60000000002 */
[----:B-1----:R-:W-:Y:S05]  /*3370*/  @!P0 BRA `(.L_x_420) ;  /* 0x0000000000c08947 */ /* 0x002fea0003800000 */
[----:B------:R-:W0:Y:S01]  /*3380*/  LDC R9, c[0x0][R0+0x45c] ;  /* 0x0001170000097b82 */ /* 0x000e220000000800 */
[----:B------:R-:W-:Y:S01]  /*3390*/  BSSY.RECONVERGENT B1, `(.L_x_421) ;  /* 0x000001a000017945 */ /* 0x000fe20003800200 */
[----:B------:R-:W-:Y:S02]  /*33a0*/  PRMT R2, RZ, 0x7610, R2 ;  /* 0x00007610ff027816 */ /* 0x000fe40000000002 */
[----:B0-----:R-:W-:-:S05]  /*33b0*/  VIMNMX R9, PT, PT, R9, R4, !PT ;  /* 0x0000000409097248 */ /* 0x001fca0007fe0100 */
[----:B------:R-:W-:-:S05]  /*33c0*/  IMAD.IADD R10, R9, 0x1, -R4 ;  /* 0x00000001090a7824 */ /* 0x000fca00078e0a04 */
[----:B------:R-:W-:-:S13]  /*33d0*/  ISETP.NE.AND P0, PT, R10, RZ, PT ;  /* 0x000000ff0a00720c */ /* 0x000fda0003f05270 */
[----:B------:R-:W-:Y:S05]  /*33e0*/  @!P0 BRA `(.L_x_422) ;  /* 0x0000000000508947 */ /* 0x000fea0003800000 */
[----:B------:R-:W0:Y:S02]  /*33f0*/  LDC.64 R8, c[0x0][0x458] ;  /* 0x00011600ff087b82 */ /* 0x000e240000000a00 */
[----:B0-----:R-:W-:-:S05]  /*3400*/  IMAD.WIDE R20, R20, 0x2, R8 ;  /* 0x0000000214147825 */ /* 0x001fca00078e0208 */
[----:B------:R0:W5:Y:S01]  /*3410*/  LDG.E.U16 R5, desc[UR4][R20.64] ;  /* 0x0000000414057981 */ /* 0x000162000c1e1500 */
[----:B------:R-:W-:Y:S02]  /*3420*/  ISETP.NE.AND P0, PT, R10, 0x1, PT ;  /* 0x000000010a00780c */ /* 0x000fe40003f05270 */
[----:B------:R-:W-:Y:S02]  /*3430*/  PRMT R6, RZ, 0x7610, R6 ;  /* 0x00007610ff067816 */ /* 0x000fe40000000006 */
[----:B------:R-:W-:-:S09]  /*3440*/  PRMT R3, RZ, 0x7610, R3 ;  /* 0x00007610ff037816 */ /* 0x000fd20000000003 */
[----:B0-----:R-:W-:Y:S05]  /*3450*/  @!P0 BRA `(.L_x_422) ;  /* 0x0000000000348947 */ /* 0x001fea0003800000 */
[----:B------:R-:W0:Y:S02]  /*3460*/  LDC R11, c[0x0][R0+0x4c0] ;  /* 0x00013000000b7b82 */ /* 0x000e240000000800 */
[----:B0-----:R-:W-:-:S05]  /*3470*/  IMAD.WIDE R8, R11, 0x2, R20 ;  /* 0x000000020b087825 */ /* 0x001fca00078e0214 */
[----:B------:R0:W5:Y:S01]  /*3480*/  LDG.E.U16 R3, desc[UR4][R8.64] ;  /* 0x0000000408037981 */ /* 0x000162000c1e1500 */
[----:B------:R-:W-:Y:S02]  /*3490*/  ISETP.NE.AND P0, PT, R10, 0x2, PT ;  /* 0x000000020a00780c */ /* 0x000fe40003f05270 */
[----:B------:R-:W-:-:S11]  /*34a0*/  PRMT R6, RZ, 0x7610, R6 ;  /* 0x00007610ff067816 */ /* 0x000fd60000000006 */
[----:B0-----:R-:W-:Y:S05]  /*34b0*/  @!P0 BRA `(.L_x_422) ;  /* 0x00000000001c8947 */ /* 0x001fea0003800000 */
[----:B------:R-:W-:Y:S02]  /*34c0*/  ISETP.NE.AND P0, PT, R10, 0x3, PT ;  /* 0x000000030a00780c */ /* 0x000fe40003f05270 */
[----:B------:R-:W-:-:S05]  /*34d0*/  SHF.L.U32 R9, R11, 0x1, RZ ;  /* 0x000000010b097819 */ /* 0x000fca00000006ff */
[----:B------:R-:W-:-:S05]  /*34e0*/  IMAD.WIDE R8, R9, 0x2, R20 ;  /* 0x0000000209087825 */ /* 0x000fca00078e0214 */
[----:B------:R0:W5:Y:S01]  /*34f0*/  LDG.E.U16 R6, desc[UR4][R8.64] ;  /* 0x0000000408067981 */ /* 0x000162000c1e1500 */
[----:B------:R-:W-:-:S04]  /*3500*/  @P0 IMAD R11, R11, 0x3, RZ ;  /* 0x000000030b0b0824 */ /* 0x000fc800078e02ff */
[----:B------:R-:W-:-:S05]  /*3510*/  @P0 IMAD.WIDE R20, R11, 0x2, R20 ;  /* 0x000000020b140825 */ /* 0x000fca00078e0214 */
[----:B------:R0:W5:Y:S02]  /*3520*/  @P0 LDG.E.U16 R2, desc[UR4][R20.64] ;  /* 0x0000000414020981 */ /* 0x000164000c1e1500 */
.L_x_422:
[----:B------:R-:W-:Y:S05]  /*3530*/  BSYNC.RECONVERGENT B1 ;  /* 0x0000000000017941 */ /* 0x000fea0003800200 */
.L_x_421:
[----:B0-----:R-:W-:-:S04]  /*3540*/  IMAD.IADD R9, R4, 0x1, -R7 ;  /* 0x0000000104097824 */ /* 0x001fc800078e0a07 */
[C---:B------:R-:W-:Y:S01]  /*3550*/  VIADD R8, R9.reuse, 0x2 ;  /* 0x0000000209087836 */ /* 0x040fe20000000000 */
[C---:B------:R-:W-:Y:S02]  /*3560*/  ISETP.GE.U32.AND P1, PT, R9.reuse, UR6, PT ;  /* 0x0000000609007c0c */ /* 0x040fe4000bf26070 */
[C---:B------:R-:W-:Y:S02]  /*3570*/  IADD3 R7, PT, PT, R9.reuse, 0x1, RZ ;  /* 0x0000000109077810 */ /* 0x040fe40007ffe0ff */
[----:B------:R-:W-:Y:S02]  /*3580*/  SHF.R.S32.HI R10, RZ, 0x1f, R9 ;  /* 0x0000001fff0a7819 */ /* 0x000fe40000011409 */
[----:B------:R-:W-:Y:S02]  /*3590*/  IADD3 R9, PT, PT, R9, 0x3, RZ ;  /* 0x0000000309097810 */ /* 0x000fe40007ffe0ff */
[----:B------:R-:W-:Y:S02]  /*35a0*/  ISETP.GE.U32.AND P0, PT, R7, UR6, PT ;  /* 0x0000000607007c0c */ /* 0x000fe4000bf06070 */
[----:B------:R-:W-:-:S02]  /*35b0*/  ISETP.GE.U32.AND P3, PT, R8, UR6, PT ;  /* 0x0000000608007c0c */ /* 0x000fc4000bf66070 */
[----:B------:R-:W-:Y:S02]  /*35c0*/  ISETP.GE.U32.AND P2, PT, R9, UR6, PT ;  /* 0x0000000609007c0c */ /* 0x000fe4000bf46070 */
[----:B------:R-:W-:Y:S02]  /*35d0*/  SHF.R.S32.HI R7, RZ, 0x1f, R7 ;  /* 0x0000001fff077819 */ /* 0x000fe40000011407 */
[----:B------:R-:W-:Y:S02]  /*35e0*/  SHF.R.S32.HI R8, RZ, 0x1f, R8 ;  /* 0x0000001fff087819 */ /* 0x000fe40000011408 */
[----:B------:R-:W-:Y:S02]  /*35f0*/  SHF.R.S32.HI R9, RZ, 0x1f, R9 ;  /* 0x0000001fff097819 */ /* 0x000fe40000011409 */
[----:B------:R-:W-:Y:S02]  /*3600*/  ISETP.GE.AND.EX P1, PT, R10, UR7, PT, P1 ;  /* 0x000000070a007c0c */ /* 0x000fe4000bf26310 */
[----:B------:R-:W-:-:S02]  /*3610*/  ISETP.GE.AND.EX P0, PT, R7, UR7, PT, P0 ;  /* 0x0000000707007c0c */ /* 0x000fc4000bf06300 */
[----:B------:R-:W-:Y:S02]  /*3620*/  ISETP.GE.AND.EX P3, PT, R8, UR7, PT, P3 ;  /* 0x0000000708007c0c */ /* 0x000fe4000bf66330 */
[----:B------:R-:W-:-:S07]  /*3630*/  ISETP.GE.AND.EX P2, PT, R9, UR7, PT, P2 ;  /* 0x0000000709007c0c */ /* 0x000fce000bf46320 */
[----:B-----5:R-:W-:Y:S02]  /*3640*/  @!P1 PRMT R5, RZ, 0x7610, R5 ;  /* 0x00007610ff059816 */ /* 0x020fe40000000005 */
[----:B------:R-:W-:Y:S02]  /*3650*/  @!P0 PRMT R3, RZ, 0x7610, R3 ;  /* 0x00007610ff038816 */ /* 0x000fe40000000003 */
[----:B------:R-:W-:Y:S02]  /*3660*/  @!P3 PRMT R6, RZ, 0x7610, R6 ;  /* 0x00007610ff06b816 */ /* 0x000fe40000000006 */
[----:B------:R-:W-:-:S07]  /*3670*/  @!P2 PRMT R2, RZ, 0x7610, R2 ;  /* 0x00007610ff02a816 */ /* 0x000fce0000000002 */
.L_x_420:
[----:B------:R-:W-:Y:S05]  /*3680*/  BSYNC.RECONVERGENT B0 ;  /* 0x0000000000007941 */ /* 0x000fea0003800200 */
.L_x_419:
[----:B------:R-:W0:Y:S02]  /*3690*/  LDC R7, c[0x0][R0+0x45c] ;  /* 0x0001170000077b82 */ /* 0x000e240000000800 */
[----:B0-----:R-:W-:-:S05]  /*36a0*/  VIMNMX R7, PT, PT, R7, R4, !PT ;  /* 0x0000000407077248 */ /* 0x001fca0007fe0100 */
[----:B------:R-:W-:-:S05]  /*36b0*/  IMAD.IADD R7, R7, 0x1, -R4 ;  /* 0x0000000107077824 */ /* 0x000fca00078e0a04 */
[----:B------:R-:W-:-:S13]  /*36c0*/  ISETP.NE.AND P0, PT, R7, RZ, PT ;  /* 0x000000ff0700720c */ /* 0x000fda0003f05270 */
[----:B------:R-:W-:Y:S05]  /*36d0*/  @!P0 EXIT ;  /* 0x000000000000894d */ /* 0x000fea0003800000 */
[----:B------:R-:W0:Y:S01]  /*36e0*/  LDC.64 R8, c[0x0][0x380] ;  /* 0x0000e000ff087b82 */ /* 0x000e220000000a00 */
[----:B------:R-:W-:Y:S01]  /*36f0*/  ISETP.NE.AND P0, PT, R7, 0x1, PT ;  /* 0x000000010700780c */ /* 0x000fe20003f05270 */
[----:B0-----:R-:W-:-:S05]  /*3700*/  IMAD.WIDE R8, R22, 0x2, R8 ;  /* 0x0000000216087825 */ /* 0x001fca00078e0208 */
[----:B------:R0:W-:Y:S07]  /*3710*/  STG.E.U16 desc[UR4][R8.64], R5 ;  /* 0x0000000508007986 */ /* 0x0001ee000c101504 */
[----:B------:R-:W-:Y:S05]  /*3720*/  @!P0 EXIT ;  /* 0x000000000000894d */ /* 0x000fea0003800000 */
[----:B------:R-:W0:Y:S01]  /*3730*/  LDC R11, c[0x0][R0+0x3e8] ;  /* 0x0000fa00000b7b82 */ /* 0x000e220000000800 */
[----:B------:R-:W-:Y:S01]  /*3740*/  ISETP.NE.AND P0, PT, R7, 0x2, PT ;  /* 0x000000020700780c */ /* 0x000fe20003f05270 */
[----:B0-----:R-:W-:-:S05]  /*3750*/  IMAD.WIDE R4, R11, 0x2, R8 ;  /* 0x000000020b047825 */ /* 0x001fca00078e0208 */
[----:B------:R0:W-:Y:S07]  /*3760*/  STG.E.U16 desc[UR4][R4.64], R3 ;  /* 0x0000000304007986 */ /* 0x0001ee000c101504 */
[----:B------:R-:W-:Y:S05]  /*3770*/  @!P0 EXIT ;  /* 0x000000000000894d */ /* 0x000fea0003800000 */
[----:B------:R-:W-:Y:S02]  /*3780*/  ISETP.NE.AND P0, PT, R7, 0x3, PT ;  /* 0x000000030700780c */ /* 0x000fe40003f05270 */
[----:B0-----:R-:W-:-:S05]  /*3790*/  SHF.L.U32 R5, R11, 0x1, RZ ;  /* 0x000000010b057819 */ /* 0x001fca00000006ff */
[----:B------:R-:W-:-:S05]  /*37a0*/  IMAD.WIDE R4, R5, 0x2, R8 ;  /* 0x0000000205047825 */ /* 0x000fca00078e0208 */
[----:B------:R0:W-:Y:S01]  /*37b0*/  STG.E.U16 desc[UR4][R4.64], R6 ;  /* 0x0000000604007986 */ /* 0x0001e2000c101504 */
[----:B------:R-:W-:Y:S05]  /*37c0*/  @!P0 EXIT ;  /* 0x000000000000894d */ /* 0x000fea0003800000 */
[----:B0-----:R-:W-:-:S04]  /*37d0*/  IMAD R5, R11, 0x3, RZ ;  /* 0x000000030b057824 */ /* 0x001fc800078e02ff */
[----:B------:R-:W-:-:S05]  /*37e0*/  IMAD.WIDE R4, R5, 0x2, R8 ;  /* 0x0000000205047825 */ /* 0x000fca00078e0208 */
[----:B------:R-:W-:Y:S01]  /*37f0*/  STG.E.U16 desc[UR4][R4.64], R2 ;  /* 0x0000000204007986 */ /* 0x000fe2000c101504 */
[----:B------:R-:W-:Y:S05]  /*3800*/  EXIT ;  /* 0x000000000000794d */ /* 0x000fea0003800000 */
        .weak           $__internal_12_$__cuda_sm20_div_s64
        .type           $__internal_12_$__cuda_sm20_div_s64,@function
        .size           $__internal_12_$__cuda_sm20_div_s64,($__internal_13_$__cuda_sm20_rem_s64 - $__internal_12_$__cuda_sm20_div_s64)
$__internal_12_$__cuda_sm20_div_s64:
        /* <DEDUP_REMOVED lines=64> */
[----:B------:R-:W-:Y:S01]  /*3c10*/  SEL R19, R19, R10, P0 ;  /* 0x0000000a13137207 */ /* 0x000fe20000000000 */
[----:B------:R-:W-:Y:S01]  /*3c20*/  IMAD.MOV.U32 R10, RZ, RZ, R6 ;  /* 0x000000ffff0a7224 */ /* 0x000fe200078e0006 */
[----:B------:R-:W-:Y:S02]  /*3c30*/  ISETP.GE.U32.AND P1, PT, R21, R14, PT ;  /* 0x0000000e1500720c */ /* 0x000fe40003f26070 */
[----:B------:R-:W-:Y:S02]  /*3c40*/  SEL R18, R18, R9, P0 ;  /* 0x0000000912127207 */ /* 0x000fe40000000000 */
[----:B------:R-:W-:Y:S02]  /*3c50*/  IADD3 R8, P2, PT, R11, 0x1, RZ ;  /* 0x000000010b087810 */ /* 0x000fe40007f5e0ff */
[----:B------:R-:W-:-:S02]  /*3c60*/  ISETP.GE.U32.AND.EX P0, PT, R19, R15, PT, P1 ;  /* 0x0000000f1300720c */ /* 0x000fc40003f06110 */
[----:B------:R-:W-:Y:S01]  /*3c70*/  ISETP.GE.AND P1, PT, R5, RZ, PT ;  /* 0x000000ff0500720c */ /* 0x000fe20003f26270 */
[----:B------:R-:W-:Y:S01]  /*3c80*/  IMAD.X R9, RZ, RZ, R18, P2 ;  /* 0x000000ffff097224 */ /* 0x000fe200010e0612 */
[----:B------:R-:W-:Y:S01]  /*3c90*/  SEL R8, R8, R11, P0 ;  /* 0x0000000b08087207 */ /* 0x000fe20000000000 */
[----:B------:R-:W-:-:S03]  /*3ca0*/  HFMA2 R11, -RZ, RZ, 0, 0 ;  /* 0x00000000ff0b7431 */ /* 0x000fc600000001ff */
        /* <DEDUP_REMOVED lines=9> */
[----:B------:R-:W-:Y:S06]  /*3d40*/  RET.REL.NODEC R10 `(_ZN2at6native16triu_tril_kernelIN3c108BFloat16EiLb1ELi4ELb0EEEvNS_4cuda6detail10TensorInfoIT_T0_EENS6_IKS7_S8_EEllS8_) ;  /* 0xffffffc00aac7950 */ /* 0x000fec0003c3ffff */
        .weak           $__internal_13_$__cuda_sm20_rem_s64
        .type           $__internal_13_$__cuda_sm20_rem_s64,@function
        .size           $__internal_13_$__cuda_sm20_rem_s64,(.L_x_6303 - $__internal_13_$__cuda_sm20_rem_s64)
$__internal_13_$__cuda_sm20_rem_s64:
[----:B------:R-:W-:Y:S02]  /*3d50*/  UIADD3 UR4, UP1, UPT, URZ, -UR7, URZ ;  /* 0x80000007ff047290 */ /* 0x000fe4000ff3e0ff */
[----:B------:R-:W-:Y:S02]  /*3d60*/  UISETP.GE.AND UP0, UPT, UR8, URZ, UPT ;  /* 0x000000ff0800728c */ /* 0x000fe4000bf06270 */
[----:B------:R-:W-:Y:S02]  /*3d70*/  UIADD3.X UR5, UPT, UPT, URZ, ~UR8, URZ, UP1, !UPT ;  /* 0x80000008ff057290 */ /* 0x000fe40008ffe4ff */
[----:B------:R-:W-:Y:S02]  /*3d80*/  USEL UR4, UR4, UR7, !UP0 ;  /* 0x0000000704047287 */ /* 0x000fe4000c000000 */
[----:B------:R-:W-:-:S09]  /*3d90*/  USEL UR5, UR5, UR8, !UP0 ;  /* 0x0000000805057287 */ /* 0x000fd2000c000000 */
[----:B------:R-:W0:Y:S08]  /*3da0*/  I2F.U64.RP R5, UR4 ;  /* 0x0000000400057d12 */ /* 0x000e300008309000 */
[----:B0-----:R-:W0:Y:S02]  /*3db0*/  MUFU.RCP R5, R5 ;  /* 0x0000000500057308 */ /* 0x001e240000001000 */
[----:B0-----:R-:W-:-:S06]  /*3dc0*/  VIADD R8, R5, 0x1ffffffe ;  /* 0x1ffffffe05087836 */ /* 0x001fcc0000000000 */
[----:B------:R-:W0:Y:S02]  /*3dd0*/  F2I.U64.TRUNC R8, R8 ;  /* 0x0000000800087311 */ /* 0x000e24000020d800 */
[----:B0-----:R-:W-:-:S04]  /*3de0*/  IMAD.WIDE.U32 R10, R8, UR4, RZ ;  /* 0x00000004080a7c25 */ /* 0x001fc8000f8e00ff */
[----:B------:R-:W-:Y:S01]  /*3df0*/  IMAD R11, R8, UR5, R11 ;  /* 0x00000005080b7c24 */ /* 0x000fe2000f8e020b */
[----:B------:R-:W-:-:S03]  /*3e00*/  IADD3 R13, P0, PT, RZ, -R10, RZ ;  /* 0x8000000aff0d7210 */ /* 0x000fc60007f1e0ff */
[----:B------:R-:W-:Y:S02]  /*3e10*/  IMAD R11, R9, UR4, R11 ;  /* 0x00000004090b7c24 */ /* 0x000fe4000f8e020b */
[----:B------:R-:W-:-:S03]  /*3e20*/  IMAD.HI.U32 R10, R8, R13, RZ ;  /* 0x0000000d080a7227 */ /* 0x000fc600078e00ff */
[----:B------:R-:W-:Y:S01]  /*3e30*/  IADD3.X R15, PT, PT, RZ, ~R11, RZ, P0, !PT ;  /* 0x8000000bff0f7210 */ /* 0x000fe200007fe4ff */
[----:B------:R-:W-:-:S04]  /*3e40*/  IMAD.MOV.U32 R11, RZ, RZ, R8 ;  /* 0x000000ffff0b7224 */ /* 0x000fc800078e0008 */
[----:B------:R-:W-:-:S04]  /*3e50*/  IMAD.WIDE.U32 R10, P0, R8, R15, R10 ;  /* 0x0000000f080a7225 */ /* 0x000fc8000780000a */
[C---:B------:R-:W-:Y:S02]  /*3e60*/  IMAD R17, R9.reuse, R15, RZ ;  /* 0x0000000f09117224 */ /* 0x040fe400078e02ff */
[----:B------:R-:W-:-:S04]  /*3e70*/  IMAD.HI.U32 R10, P1, R9, R13, R10 ;  /* 0x0000000d090a7227 */ /* 0x000fc8000782000a */
[----:B------:R-:W-:Y:S01]  /*3e80*/  IMAD.HI.U32 R5, R9, R15, RZ ;  /* 0x0000000f09057227 */ /* 0x000fe200078e00ff */
[----:B------:R-:W-:-:S04]  /*3e90*/  IADD3 R11, P2, PT, R17, R10, RZ ;  /* 0x0000000a110b7210 */ /* 0x000fc80007f5e0ff */
[----:B------:R-:W-:Y:S01]  /*3ea0*/  IADD3.X R5, PT, PT, R5, R9, RZ, P0, !PT ;  /* 0x0000000905057210 */ /* 0x000fe200007fe4ff */
[----:B------:R-:W-:-:S03]  /*3eb0*/  IMAD.WIDE.U32 R8, R11, UR4, RZ ;  /* 0x000000040b087c25 */ /* 0x000fc6000f8e00ff */
[----:B------:R-:W-:Y:S01]  /*3ec0*/  IADD3.X R5, PT, PT, RZ, RZ, R5, P2, P1 ;  /* 0x000000ffff057210 */ /* 0x000fe200017e2405 */
[----:B------:R-:W-:Y:S01]  /*3ed0*/  IMAD R6, R11, UR5, R9 ;  /* 0x000000050b067c24 */ /* 0x000fe2000f8e0209 */
[----:B------:R-:W-:Y:S02]  /*3ee0*/  IADD3 R13, P0, PT, RZ, -R8, RZ ;  /* 0x80000008ff0d7210 */ /* 0x000fe40007f1e0ff */
[----:B------:R-:W-:Y:S01]  /*3ef0*/  ISETP.GE.AND P1, PT, R3, RZ, PT ;  /* 0x000000ff0300720c */ /* 0x000fe20003f26270 */
[----:B------:R-:W-:Y:S01]  /*3f00*/  IMAD R6, R5, UR4, R6 ;  /* 0x0000000405067c24 */ /* 0x000fe2000f8e0206 */
[----:B------:R-:W-:Y:S01]  /*3f10*/  IADD3 R9, P4, PT, RZ, -R12, RZ ;  /* 0x8000000cff097210 */ /* 0x000fe20007f9e0ff */
[----:B------:R-:W-:-:S03]  /*3f20*/  IMAD.HI.U32 R10, R11, R13, RZ ;  /* 0x0000000d0b0a7227 */ /* 0x000fc600078e00ff */
[----:B------:R-:W-:Y:S01]  /*3f30*/  SEL R12, R9, R12, !P1 ;  /* 0x0000000c090c7207 */ /* 0x000fe20004800000 */
[----:B------:R-:W-:Y:S01]  /*3f40*/  IMAD.X R6, RZ, RZ, ~R6, P0 ;  /* 0x000000ffff067224 */ /* 0x000fe200000e0e06 */
[----:B------:R-:W-:-:S03]  /*3f50*/  MOV R9, RZ ;  /* 0x000000ff00097202 */ /* 0x000fc60000000f00 */
[----:B------:R-:W-:-:S04]  /*3f60*/  IMAD.WIDE.U32 R10, P0, R11, R6, R10 ;  /* 0x000000060b0a7225 */ /* 0x000fc8000780000a */
[C---:B------:R-:W-:Y:S02]  /*3f70*/  IMAD R8, R5.reuse, R6, RZ ;  /* 0x0000000605087224 */ /* 0x040fe400078e02ff */
[----:B------:R-:W-:Y:S01]  /*3f80*/  IMAD.HI.U32 R11, P2, R5, R13, R10 ;  /* 0x0000000d050b7227 */ /* 0x000fe2000784000a */
[----:B------:R-:W-:-:S03]  /*3f90*/  IADD3.X R10, PT, PT, RZ, ~R3, RZ, P4, !PT ;  /* 0x80000003ff0a7210 */ /* 0x000fc600027fe4ff */
[----:B------:R-:W-:Y:S01]  /*3fa0*/  IMAD.HI.U32 R6, R5, R6, RZ ;  /* 0x0000000605067227 */ /* 0x000fe200078e00ff */
[----:B------:R-:W-:Y:S02]  /*3fb0*/  IADD3 R11, P3, PT, R8, R11, RZ ;  /* 0x0000000b080b7210 */ /* 0x000fe40007f7e0ff */
[----:B------:R-:W-:Y:S01]  /*3fc0*/  SEL R10, R10, R3, !P1 ;  /* 0x000000030a0a7207 */ /* 0x000fe20004800000 */
[----:B------:R-:W-:Y:S02]  /*3fd0*/  IMAD.X R5, R6, 0x1, R5, P0 ;  /* 0x0000000106057824 */ /* 0x000fe400000e0605 */
[----:B------:R-:W-:-:S03]  /*3fe0*/  IMAD.HI.U32 R8, R11, R12, RZ ;  /* 0x0000000c0b087227 */ /* 0x000fc600078e00ff */
        /* <DEDUP_REMOVED lines=19> */
[C---:B------:R-:W-:Y:S02]  /*4120*/  ISETP.GE.U32.AND P0, PT, R3.reuse, UR4, PT ;  /* 0x0000000403007c0c */ /* 0x040fe4000bf06070 */
[----:B------:R-:W-:-:S02]  /*4130*/  IADD3 R12, PT, PT, R3, -UR4, RZ ;  /* 0x80000004030c7c10 */ /* 0x000fc4000fffe0ff */
[----:B------:R-:W-:-:S04]  /*4140*/  ISETP.GE.U32.AND.EX P0, PT, R5, UR5, PT, P0 ;  /* 0x0000000505007c0c */ /* 0x000fc8000bf06100 */
[----:B------:R-:W-:Y:S02]  /*4150*/  SEL R12, R12, R3, P0 ;  /* 0x000000030c0c7207 */ /* 0x000fe40000000000 */
[----:B------:R-:W-:-:S03]  /*4160*/  ISETP.NE.U32.AND P0, PT, RZ, UR7, PT ;  /* 0x00000007ff007c0c */ /* 0x000fc6000bf05070 */
[----:B------:R-:W-:Y:S01]  /*4170*/  IMAD.MOV R3, RZ, RZ, -R12 ;  /* 0x000000ffff037224 */ /* 0x000fe200078e0a0c */
[----:B------:R-:W-:-:S04]  /*4180*/  ISETP.NE.AND.EX P0, PT, RZ, UR8, PT, P0 ;  /* 0x00000008ff007c0c */ /* 0x000fc8000bf05300 */
[----:B------:R-:W-:Y:S01]  /*4190*/  SEL R12, R3, R12, !P1 ;  /* 0x0000000c030c7207 */ /* 0x000fe20004800000 */
[----:B------:R-:W-:-:S03]  /*41a0*/  HFMA2 R3, -RZ, RZ, 0, 0 ;  /* 0x00000000ff037431 */ /* 0x000fc600000001ff */
[----:B------:R-:W-:Y:S01]  /*41b0*/  SEL R12, R12, 0xffffffff, P0 ;  /* 0xffffffff0c0c7807 */ /* 0x000fe20000000000 */
[----:B------:R-:W-:Y:S06]  /*41c0*/  RET.REL.NODEC R2 `(_ZN2at6native16triu_tril_kernelIN3c108BFloat16EiLb1ELi4ELb0EEEvNS_4cuda6detail10TensorInfoIT_T0_EENS6_IKS7_S8_EEllS8_) ;  /* 0xffffffbc028c7950 */ /* 0x000fec0003c3ffff */
.L_x_423:
        /* <DEDUP_REMOVED lines=11> */
.L_x_6303:


//--------------------- .text._ZN2at6native16triu_tril_kernelIN3c108BFloat16EiLb1ELi4ELb1EEEvNS_4cuda6detail10TensorInfoIT_T0_EENS6_IKS7_S8_EEllS8_ --------------------------
	.section	.text._ZN2at6native16triu_tril_kernelIN3c108BFloat16EiLb1ELi4ELb1EEEvNS_4cuda6detail10TensorInfoIT_T0_EENS6_IKS7_S8_EEllS8_,"ax",@progbits
	.align	128
        .global         _ZN2at6native16triu_tril_kernelIN3c108BFloat16EiLb1ELi4ELb1EEEvNS_4cuda6detail10TensorInfoIT_T0_EENS6_IKS7_S8_EEllS8_
        .type           _ZN2at6native16triu_tril_kernelIN3c108BFloat16EiLb1ELi4ELb1EEEvNS_4cuda6detail10TensorInfoIT_T0_EENS6_IKS7_S8_EEllS8_,@function
        .size           _ZN2at6native16triu_tril_kernelIN3c108BFloat16EiLb1ELi4ELb1EEEvNS_4cuda6detail10TensorInfoIT_T0_EENS6_IKS7_S8_EEllS8_,(.L_x_6305 - _ZN2at6native16triu_tril_kernelIN3c108BFloat16EiLb1ELi4ELb1EEEvNS_4cuda6detail10TensorInfoIT_T0_EENS6_IKS7_S8_EEllS8_)
        .other          _ZN2at6native16triu_tril_kernelIN3c108BFloat16EiLb1ELi4ELb1EEEvNS_4cuda6detail10TensorInfoIT_T0_EENS6_IKS7_S8_EEllS8_,@"STO_CUDA_ENTRY STV_DEFAULT"
_ZN2at6native16triu_tril_kernelIN3c108BFloat16EiLb1ELi4ELb1EEEvNS_4cuda6detail10TensorInfoIT_T0_EENS6_IKS7_S8_EEllS8_:
.text._ZN2at6native16triu_tril_kernelIN3c108BFloat16EiLb1ELi4ELb1EEEvNS_4cuda6detail10TensorInfoIT_T0_EENS6_IKS7_S8_EEllS8_:
        /* <DEDUP_REMOVED lines=40> */
.L_x_425:
[----:B------:R-:W0:Y:S01]  /*0280*/  LDCU UR6, c[0x0][0x540] ;  /* 0x0000a800ff0677ac */ /* 0x000e220008000800 */
[----:B------:R-:W-:Y:S01]  /*0290*/  MOV R18, R7 ;  /* 0x0000000700127202 */ /* 0x000fe20000000f00 */
[----:B------:R-:W-:Y:S01]  /*02a0*/  IMAD.U32 R4, RZ, RZ, UR4 ;  /* 0x00000004ff047e24 */ /* 0x000fe2000f8e00ff */
[----:B------:R-:W-:Y:S01]  /*02b0*/  MOV R6, 0x2e0 ;  /* 0x000002e000067802 */ /* 0x000fe20000000f00 */
[----:B0-----:R-:W-:-:S07]  /*02c0*/  IMAD.U32 R3, RZ, RZ, UR6 ;  /* 0x00000006ff037e24 */ /* 0x001fce000f8e00ff */
[----:B------:R-:W-:Y:S05]  /*02d0*/  CALL.REL.NOINC `($__internal_14_$__cuda_sm20_div_s64) ;  /* 0x0000003000987944 */ /* 0x000fea0003c00000 */
[----:B------:R-:W0:Y:S01]  /*02e0*/  LDCU UR6, c[0x0][0x540] ;  /* 0x0000a800ff0677ac */ /* 0x000e220008000800 */
[----:B------:R-:W-:-:S05]  /*02f0*/  IADD3 R0, PT, PT, -R4, RZ, RZ ;  /* 0x000000ff04007210 */ /* 0x000fca0007ffe1ff */
[----:B0-----:R-:W-:-:S07]  /*0300*/  IMAD R7, R0, UR6, R7 ;  /* 0x0000000600077c24 */ /* 0x001fce000f8e0207 */
.L_x_426:
[----:B------:R-:W-:Y:S05]  /*0310*/  BSYNC.RECONVERGENT B0 ;  /* 0x0000000000007941 */ /* 0x000fea0003800200 */
.L_x_424:
        /* <DEDUP_REMOVED lines=26> */
.L_x_428:
[----:B------:R-:W-:Y:S01]  /*04c0*/  IMAD.MOV.U32 R14, RZ, RZ, R4 ;  /* 0x000000ffff0e7224 */ /* 0x000fe200078e0004 */
[----:B------:R-:W-:Y:S02]  /*04d0*/  MOV R6, R5 ;  /* 0x0000000500067202 */ /* 0x000fe40000000f00 */
[----:B------:R-:W-:-:S07]  /*04e0*/  MOV R18, 0x500 ;  /* 0x0000050000127802 */ /* 0x000fce0000000f00 */
[----:B------:R-:W-:Y:S05]  /*04f0*/  CALL.REL.NOINC `($__internal_15_$__cuda_sm20_rem_s64) ;  /* 0x0000003400607944 */ /* 0x000fea0003c00000 */
[----:B------:R-:W-:-:S07]  /*0500*/  IMAD.MOV.U32 R0, RZ, RZ, R13 ;  /* 0x000000ffff007224 */ /* 0x000fce00078e000d */
.L_x_429:
[----:B------:R-:W-:Y:S05]  /*0510*/  BSYNC.RECONVERGENT B0 ;  /* 0x0000000000007941 */ /* 0x000fea0003800200 */
.L_x_427:
        /* <DEDUP_REMOVED lines=30> */
.L_x_431:
[----:B------:R-:W-:Y:S01]  /*0700*/  IMAD.MOV.U32 R18, RZ, RZ, R4 ;  /* 0x000000ffff127224 */ /* 0x000fe200078e0004 */
[----:B------:R-:W-:Y:S02]  /*0710*/  MOV R4, R15 ;  /* 0x0000000f00047202 */ /* 0x000fe40000000f00 */
[----:B------:R-:W-:-:S07]  /*0720*/  MOV R6, 0x740 ;  /* 0x0000074000067802 */ /* 0x000fce0000000f00 */
[----:B-1----:R-:W-:Y:S05]  /*0730*/  CALL.REL.NOINC `($__internal_14_$__cuda_sm20_div_s64) ;  /* 0x0000002c00807944 */ /* 0x002fea0003c00000 */
[----:B------:R-:W-:-:S07]  /*0740*/  IMAD.MOV.U32 R13, RZ, RZ, R4 ;  /* 0x000000ffff0d7224 */ /* 0x000fce00078e0004 */
.L_x_432:
[----:B------:R-:W-:Y:S05]  /*0750*/  BSYNC.RECONVERGENT B0 ;  /* 0x0000000000007941 */ /* 0x000fea0003800200 */
.L_x_430:
        /* <DEDUP_REMOVED lines=14> */
.L_x_459:
        /* <DEDUP_REMOVED lines=30> */
.L_x_436:
[----:B------:R-:W-:Y:S01]  /*0a20*/  IMAD.MOV.U32 R18, RZ, RZ, R13 ;  /* 0x000000ffff127224 */ /* 0x000fe200078e000d */
[----:B------:R-:W-:Y:S01]  /*0a30*/  MOV R3, UR6 ;  /* 0x0000000600037c02 */ /* 0x000fe20008000f00 */
[----:B------:R-:W-:Y:S01]  /*0a40*/  IMAD.U32 R4, RZ, RZ, UR8 ;  /* 0x00000008ff047e24 */ /* 0x000fe2000f8e00ff */
[----:B------:R-:W-:-:S07]  /*0a50*/  MOV R6, 0xa70 ;  /* 0x00000a7000067802 */ /* 0x000fce0000000f00 */
[----:B------:R-:W-:Y:S05]  /*0a60*/  CALL.REL.NOINC `($__internal_14_$__cuda_sm20_div_s64) ;  /* 0x0000002800b47944 */ /* 0x000fea0003c00000 */
[----:B------:R-:W-:Y:S01]  /*0a70*/  IMAD.MOV R6, RZ, RZ, -R4 ;  /* 0x000000ffff067224 */ /* 0x000fe200078e0a04 */
[----:B------:R-:W-:Y:S01]  /*0a80*/  MOV R22, R4 ;  /* 0x0000000400167202 */ /* 0x000fe20000000f00 */
[----:B------:R-:W-:Y:S02]  /*0a90*/  IMAD.MOV.U32 R23, RZ, RZ, R5 ;  /* 0x000000ffff177224 */ /* 0x000fe400078e0005 */
[----:B------:R-:W-:-:S07]  /*0aa0*/  IMAD R13, R6, UR6, R13 ;  /* 0x00000006060d7c24 */ /* 0x000fce000f8e020d */
.L_x_437:
[----:B------:R-:W-:Y:S05]  /*0ab0*/  BSYNC.RECONVERGENT B0 ;  /* 0x0000000000007941 */ /* 0x000fea0003800200 */
.L_x_435:
        /* <DEDUP_REMOVED lines=34> */
.L_x_439:
[----:B------:R-:W-:Y:S01]  /*0ce0*/  IMAD.MOV.U32 R18, RZ, RZ, R22 ;  /* 0x000000ffff127224 */ /* 0x000fe200078e0016 */
[----:B------:R-:W-:Y:S01]  /*0cf0*/  MOV R5, R23 ;  /* 0x0000001700057202 */ /* 0x000fe20000000f00 */
[----:B------:R-:W-:Y:S01]  /*0d00*/  IMAD.U32 R3, RZ, RZ, UR9 ;  /* 0x00000009ff037e24 */ /* 0x000fe2000f8e00ff */
[----:B------:R-:W-:Y:S01]  /*0d10*/  MOV R6, 0xd40 ;  /* 0x00000d4000067802 */ /* 0x000fe20000000f00 */
[----:B------:R-:W-:-:S07]  /*0d20*/  IMAD.U32 R4, RZ, RZ, UR7 ;  /* 0x00000007ff047e24 */ /* 0x000fce000f8e00ff */
[----:B------:R-:W-:Y:S05]  /*0d30*/  CALL.REL.NOINC `($__internal_14_$__cuda_sm20_div_s64) ;  /* 0x0000002800007944 */ /* 0x000fea0003c00000 */
[----:B------:R-:W-:Y:S01]  /*0d40*/  IADD3 R23, PT, PT, -R4, RZ, RZ ;  /* 0x000000ff04177210 */ /* 0x000fe20007ffe1ff */
[----:B------:R-:W-:Y:S02]  /*0d50*/  IMAD.MOV.U32 R16, RZ, RZ, R4 ;  /* 0x000000ffff107224 */ /* 0x000fe400078e0004 */
[----:B------:R-:W-:Y:S02]  /*0d60*/  IMAD.MOV.U32 R17, RZ, RZ, R5 ;  /* 0x000000ffff117224 */ /* 0x000fe400078e0005 */
[----:B------:R-:W-:-:S07]  /*0d70*/  IMAD R23, R23, UR9, R22 ;  /* 0x0000000917177c24 */ /* 0x000fce000f8e0216 */
.L_x_440:
[----:B------:R-:W-:Y:S05]  /*0d80*/  BSYNC.RECONVERGENT B0 ;  /* 0x0000000000007941 */ /* 0x000fea0003800200 */
.L_x_438:
        /* <DEDUP_REMOVED lines=35> */
.L_x_442:
[----:B------:R-:W-:Y:S01]  /*0fc0*/  MOV R18, R16 ;  /* 0x0000001000127202 */ /* 0x000fe20000000f00 */
[----:B------:R-:W-:Y:S01]  /*0fd0*/  IMAD.MOV.U32 R5, RZ, RZ, R17 ;  /* 0x000000ffff057224 */ /* 0x000fe200078e0011 */
[----:B------:R-:W-:Y:S01]  /*0fe0*/  MOV R4, UR8 ;  /* 0x0000000800047c02 */ /* 0x000fe20008000f00 */
[----:B------:R-:W-:Y:S01]  /*0ff0*/  IMAD.U32 R3, RZ, RZ, UR9 ;  /* 0x00000009ff037e24 */ /* 0x000fe2000f8e00ff */
[----:B------:R-:W-:-:S07]  /*1000*/  MOV R6, 0x1020 ;  /* 0x0000102000067802 */ /* 0x000fce0000000f00 */
[----:B------:R-:W-:Y:S05]  /*1010*/  CALL.REL.NOINC `($__internal_14_$__cuda_sm20_div_s64) ;  /* 0x0000002400487944 */ /* 0x000fea0003c00000 */
[--C-:B------:R-:W-:Y:S01]  /*1020*/  IMAD.MOV R17, RZ, RZ, -R4.reuse ;  /* 0x000000ffff117224 */ /* 0x100fe200078e0a04 */
[----:B------:R-:W-:Y:S01]  /*1030*/  MOV R13, R5 ;  /* 0x00000005000d7202 */ /* 0x000fe20000000f00 */
[----:B------:R-:W-:Y:S02]  /*1040*/  IMAD.MOV.U32 R12, RZ, RZ, R4 ;  /* 0x000000ffff0c7224 */ /* 0x000fe400078e0004 */
[----:B------:R-:W-:-:S07]  /*1050*/  IMAD R17, R17, UR9, R16 ;  /* 0x0000000911117c24 */ /* 0x000fce000f8e0210 */
.L_x_443:
[----:B------:R-:W-:Y:S05]  /*1060*/  BSYNC.RECONVERGENT B0 ;  /* 0x0000000000007941 */ /* 0x000fea0003800200 */
.L_x_441:
        /* <DEDUP_REMOVED lines=34> */
.L_x_445:
[----:B------:R-:W-:Y:S01]  /*1290*/  IMAD.MOV.U32 R18, RZ, RZ, R12 ;  /* 0x000000ffff127224 */ /* 0x000fe200078e000c */
[----:B------:R-:W-:Y:S01]  /*12a0*/  MOV R3, UR9 ;  /* 0x0000000900037c02 */ /* 0x000fe20008000f00 */
[----:B------:R-:W-:Y:S01]  /*12b0*/  IMAD.MOV.U32 R5, RZ, RZ, R13 ;  /* 0x000000ffff057224 */ /* 0x000fe200078e000d */
[----:B------:R-:W-:Y:S01]  /*12c0*/  MOV R6, 0x12f0 ;  /* 0x000012f000067802 */ /* 0x000fe20000000f00 */
[----:B------:R-:W-:-:S07]  /*12d0*/  IMAD.U32 R4, RZ, RZ, UR10 ;  /* 0x0000000aff047e24 */ /* 0x000fce000f8e00ff */
[----:B------:R-:W-:Y:S05]  /*12e0*/  CALL.REL.NOINC `($__internal_14_$__cuda_sm20_div_s64) ;  /* 0x0000002000947944 */ /* 0x000fea0003c00000 */
[----:B------:R-:W-:Y:S01]  /*12f0*/  IMAD.MOV R13, RZ, RZ, -R4 ;  /* 0x000000ffff0d7224 */ /* 0x000fe200078e0a04 */
[----:B------:R-:W-:Y:S01]  /*1300*/  MOV R16, R4 ;  /* 0x0000000400107202 */ /* 0x000fe20000000f00 */
[----:B------:R-:W-:Y:S02]  /*1310*/  IMAD.MOV.U32 R17, RZ, RZ, R5 ;  /* 0x000000ffff117224 */ /* 0x000fe400078e0005 */
[----:B------:R-:W-:-:S07]  /*1320*/  IMAD R13, R13, UR9, R12 ;  /* 0x000000090d0d7c24 */ /* 0x000fce000f8e020c */
.L_x_446:
[----:B------:R-:W-:Y:S05]  /*1330*/  BSYNC.RECONVERGENT B0 ;  /* 0x0000000000007941 */ /* 0x000fea0003800200 */
.L_x_444:
        /* <DEDUP_REMOVED lines=34> */
.L_x_448:
[----:B------:R-:W-:Y:S01]  /*1560*/  IMAD.MOV.U32 R18, RZ, RZ, R16 ;  /* 0x000000ffff127224 */ /* 0x000fe200078e0010 */
[----:B------:R-:W-:Y:S01]  /*1570*/  MOV R5, R17 ;  /* 0x0000001100057202 */ /* 0x000fe20000000f00 */
[----:B------:R-:W-:Y:S01]  /*1580*/  IMAD.U32 R3, RZ, RZ, UR10 ;  /* 0x0000000aff037e24 */ /* 0x000fe2000f8e00ff */
[----:B------:R-:W-:Y:S02]  /*1590*/  MOV R4, UR8 ;  /* 0x0000000800047c02 */ /* 0x000fe40008000f00 */
[----:B------:R-:W-:-:S07]  /*15a0*/  MOV R6, 0x15c0 ;  /* 0x000015c000067802 */ /* 0x000fce0000000f00 */
[----:B------:R-:W-:Y:S05]  /*15b0*/  CALL.REL.NOINC `($__internal_14_$__cuda_sm20_div_s64) ;  /* 0x0000001c00e07944 */ /* 0x000fea0003c00000 */
[----:B------:R-:W-:Y:S01]  /*15c0*/  IMAD.MOV R17, RZ, RZ, -R4 ;  /* 0x000000ffff117224 */ /* 0x000fe200078e0a04 */
[----:B------:R-:W-:Y:S01]  /*15d0*/  MOV R12, R4 ;  /* 0x00000004000c7202 */ /* 0x000fe20000000f00 */
[----:B------:R-:W-:Y:S02]  /*15e0*/  IMAD.MOV.U32 R13, RZ, RZ, R5 ;  /* 0x000000ffff0d7224 */ /* 0x000fe400078e0005 */
[----:B------:R-:W-:-:S07]  /*15f0*/  IMAD R17, R17, UR10, R16 ;  /* 0x0000000a11117c24 */ /* 0x000fce000f8e0210 */
.L_x_449:
[----:B------:R-:W-:Y:S05]  /*1600*/  BSYNC.RECONVERGENT B0 ;  /* 0x0000000000007941 */ /* 0x000fea0003800200 */
.L_x_447:
        /* <DEDUP_REMOVED lines=34> */
.L_x_451:
        /* <DEDUP_REMOVED lines=10> */
.L_x_452:
[----:B------:R-:W-:Y:S05]  /*18d0*/  BSYNC.RECONVERGENT B0 ;  /* 0x0000000000007941 */ /* 0x000fea0003800200 */
.L_x_450:
        /* <DEDUP_REMOVED lines=34> */
.L_x_454:
        /* <DEDUP_REMOVED lines=10> */
.L_x_455:
[----:B------:R-:W-:Y:S05]  /*1ba0*/  BSYNC.RECONVERGENT B0 ;  /* 0x0000000000007941 */ /* 0x000fea0003800200 */
.L_x_453:
        /* <DEDUP_REMOVED lines=26> */
[----:B------:R-:W-:Y:S02]  /*1d50*/  ISETP.GE.U32.AND P1, PT, R5, UR8, PT ;  /* 0x0000000805007c0c */ /* 0x000fe4000bf26070 */
[----:B------:R-:W-:-:S11]  /*1d60*/  MOV R5, RZ ;  /* 0x000000ff00057202 */ /* 0x000fd60000000f00 */
[----:B------:R-:W-:Y:S02]  /*1d70*/  @P1 IADD3 R13, PT, PT, R13, 0x1, RZ ;  /* 0x000000010d0d1810 */ /* 0x000fe40007ffe0ff */
[----:B------:R-:W-:-:S05]  /*1d80*/  @!P2 LOP3.LUT R13, RZ, UR8, RZ, 0x33, !PT ;  /* 0x00000008ff0dac12 */ /* 0x000fca000f8e33ff */
[----:B------:R-:W-:-:S04]  /*1d90*/  IMAD.MOV R3, RZ, RZ, -R13 ;  /* 0x000000ffff037224 */ /* 0x000fc800078e0a0d */
[----:B------:R-:W-:Y:S01]  /*1da0*/  IMAD R3, R3, UR8, R12 ;  /* 0x0000000803037c24 */ /* 0x000fe2000f8e020c */
[----:B------:R-:W-:Y:S06]  /*1db0*/  BRA `(.L_x_458) ;  /* 0x0000000000247947 */ /* 0x000fec0003800000 */
.L_x_457:
[----:B------:R-:W-:Y:S01]  /*1dc0*/  IMAD.MOV.U32 R18, RZ, RZ, R12 ;  /* 0x000000ffff127224 */ /* 0x000fe200078e000c */
[----:B------:R-:W-:Y:S01]  /*1dd0*/  MOV R5, R13 ;  /* 0x0000000d00057202 */ /* 0x000fe20000000f00 */
[----:B------:R-:W-:Y:S01]  /*1de0*/  IMAD.U32 R3, RZ, RZ, UR8 ;  /* 0x00000008ff037e24 */ /* 0x000fe2000f8e00ff */
[----:B------:R-:W-:Y:S02]  /*1df0*/  MOV R4, UR9 ;  /* 0x0000000900047c02 */ /* 0x000fe40008000f00 */
[----:B------:R-:W-:-:S07]  /*1e00*/  MOV R6, 0x1e20 ;  /* 0x00001e2000067802 */ /* 0x000fce0000000f00 */
[----:B------:R-:W-:Y:S05]  /*1e10*/  CALL.REL.NOINC `($__internal_14_$__cuda_sm20_div_s64) ;  /* 0x0000001400c87944 */ /* 0x000fea0003c00000 */
[----:B------:R-:W-:Y:S01]  /*1e20*/  IMAD.MOV R3, RZ, RZ, -R4 ;  /* 0x000000ffff037224 */ /* 0x000fe200078e0a04 */
[----:B------:R-:W-:-:S03]  /*1e30*/  MOV R13, R4 ;  /* 0x00000004000d7202 */ /* 0x000fc60000000f00 */
[----:B------:R-:W-:-:S07]  /*1e40*/  IMAD R3, R3, UR8, R12 ;  /* 0x0000000803037c24 */ /* 0x000fce000f8e020c */
.L_x_458:
[----:B------:R-:W-:Y:S05]  /*1e50*/  BSYNC.RECONVERGENT B0 ;  /* 0x0000000000007941 */ /* 0x000fea0003800200 */
.L_x_456:
        /* <DEDUP_REMOVED lines=9> */
.L_x_434:
        /* <DEDUP_REMOVED lines=34> */
.L_x_462:
        /* <DEDUP_REMOVED lines=9> */
.L_x_463:
[----:B------:R-:W-:Y:S05]  /*21a0*/  BSYNC.RECONVERGENT B0 ;  /* 0x0000000000007941 */ /* 0x000fea0003800200 */
.L_x_461:
        /* <DEDUP_REMOVED lines=34> */
.L_x_465:
        /* <DEDUP_REMOVED lines=10> */
.L_x_466:
[----:B------:R-:W-:Y:S05]  /*2470*/  BSYNC.RECONVERGENT B0 ;  /* 0x0000000000007941 */ /* 0x000fea0003800200 */
.L_x_464:
        /* <DEDUP_REMOVED lines=34> */
.L_x_468:
        /* <DEDUP_REMOVED lines=10> */
.L_x_469:
[----:B------:R-:W-:Y:S05]  /*2740*/  BSYNC.RECONVERGENT B0 ;  /* 0x0000000000007941 */ /* 0x000fea0003800200 */
.L_x_467:
        /* <DEDUP_REMOVED lines=34> */
.L_x_471:
        /* <DEDUP_REMOVED lines=9> */
.L_x_472:
[----:B------:R-:W-:Y:S05]  /*2a00*/  BSYNC.RECONVERGENT B0 ;  /* 0x0000000000007941 */ /* 0x000fea0003800200 */
.L_x_470:
[----:B------:R-:W-:Y:S01]  /*2a10*/  UMOV UR5, 0x6c ;  /* 0x0000006c00057882 */ /* 0x000fe20000000000 */
[----:B------:R-:W-:Y:S02]  /*2a20*/  UIADD3 UR4, UPT, UPT, UR4, -0x4, URZ ;  /* 0xfffffffc04047890 */ /* 0x000fe4000fffe0ff */
[----:B------:R-:W-:-:S12]  /*2a30*/  ULEA UR5, UR6, UR5, 0x2 ;  /* 0x0000000506057291 */ /* 0x000fd8000f8e10ff */
[----:B------:R-:W0:Y:S02]  /*2a40*/  LDCU UR5, c[0x0][UR5+0x380] ;  /* 0x00007000050577ac */ /* 0x000e240008000800 */
[----:B0-----:R-:W-:-:S07]  /*2a50*/  IMAD R20, R17, UR5, R20 ;  /* 0x0000000511147c24 */ /* 0x001fce000f8e0214 */
.L_x_460:
        /* <DEDUP_REMOVED lines=33> */
.L_x_475:
        /* <DEDUP_REMOVED lines=9> */
.L_x_476:
[----:B------:R-:W-:Y:S05]  /*2d00*/  BSYNC.RECONVERGENT B0 ;  /* 0x0000000000007941 */ /* 0x000fea0003800200 */
.L_x_474:
        /* <DEDUP_REMOVED lines=34> */
.L_x_478:
        /* <DEDUP_REMOVED lines=9> */
.L_x_479:
[----:B------:R-:W-:Y:S05]  /*2fc0*/  BSYNC.RECONVERGENT B0 ;  /* 0x0000000000007941 */ /* 0x000fea0003800200 */
.L_x_477:
[----:B------:R-:W-:Y:S01]  /*2fd0*/  UMOV UR5, 0x6c ;  /* 0x0000006c00057882 */ /* 0x000fe20000000000 */
[----:B------:R-:W-:Y:S02]  /*2fe0*/  UIADD3 UR4, UPT, UPT, UR4, -0x2, URZ ;  /* 0xfffffffe04047890 */ /* 0x000fe4000fffe0ff */
[----:B------:R-:W-:-:S12]  /*2ff0*/  ULEA UR5, UR7, UR5, 0x2 ;  /* 0x0000000507057291 */ /* 0x000fd8000f8e10ff */
[----:B------:R-:W0:Y:S02]  /*3000*/  LDCU UR5, c[0x0][UR5+0x380] ;  /* 0x00007000050577ac */ /* 0x000e240008000800 */
[----:B0-----:R-:W-:-:S07]  /*3010*/  IMAD R20, R17, UR5, R20 ;  /* 0x0000000511147c24 */ /* 0x001fce000f8e0214 */
.L_x_473:
        /* <DEDUP_REMOVED lines=29> */
.L_x_481:
[----:B------:R-:W-:Y:S01]  /*31f0*/  IMAD.MOV.U32 R14, RZ, RZ, R13 ;  /* 0x000000ffff0e7224 */ /* 0x000fe200078e000d */
[----:B------:R-:W-:Y:S01]  /*3200*/  MOV R6, R5 ;  /* 0x0000000500067202 */ /* 0x000fe20000000f00 */
[----:B------:R-:W-:Y:S01]  /*3210*/  IMAD.U32 R3, RZ, RZ, UR5 ;  /* 0x00000005ff037e24 */ /* 0x000fe2000f8e00ff */
[----:B------:R-:W-:Y:S02]  /*3220*/  MOV R15, UR6 ;  /* 0x00000006000f7c02 */ /* 0x000fe40008000f00 */
[----:B------:R-:W-:-:S07]  /*3230*/  MOV R18, 0x3250 ;  /* 0x0000325000127802 */ /* 0x000fce0000000f00 */
[----:B------:R-:W-:Y:S05]  /*3240*/  CALL.REL.NOINC `($__internal_15_$__cuda_sm20_rem_s64) ;  /* 0x00000008000c7944 */ /* 0x000fea0003c00000 */
.L_x_482:
[----:B------:R-:W-:Y:S05]  /*3250*/  BSYNC.RECONVERGENT B0 ;  /* 0x0000000000007941 */ /* 0x000fea0003800200 */
.L_x_480:
[----:B------:R-:W-:Y:S02]  /*3260*/  UMOV UR5, 0x6c ;  /* 0x0000006c00057882 */ /* 0x000fe40000000000 */
[----:B------:R-:W-:-:S12]  /*3270*/  ULEA UR5, UR4, UR5, 0x2 ;  /* 0x0000000504057291 */ /* 0x000fd8000f8e10ff */
[----:B------:R-:W0:Y:S02]  /*3280*/  LDCU UR5, c[0x0][UR5+0x380] ;  /* 0x00007000050577ac */ /* 0x000e240008000800 */
[----:B0-----:R-:W-:-:S07]  /*3290*/  IMAD R20, R13, UR5, R20 ;  /* 0x000000050d147c24 */ /* 0x001fce000f8e0214 */
.L_x_433:
[----:B------:R-:W0:Y:S02]  /*32a0*/  LDC R4, c[0x0][R2+0x45c] ;  /* 0x0001170002047b82 */ /* 0x000e240000000800 */
[----:B0-----:R-:W-:-:S05]  /*32b0*/  VIMNMX R4, PT, PT, R4, R7, !PT ;  /* 0x0000000704047248 */ /* 0x001fca0007fe0100 */
[----:B------:R-:W-:-:S05]  /*32c0*/  IMAD.IADD R3, R4, 0x1, -R7 ;  /* 0x0000000104037824 */ /* 0x000fca00078e0a07 */
[----:B------:R-:W-:-:S13]  /*32d0*/  ISETP.NE.AND P0, PT, R3, RZ, PT ;  /* 0x000000ff0300720c */ /* 0x000fda0003f05270 */
[----:B------:R-:W-:Y:S05]  /*32e0*/  @!P0 EXIT ;  /* 0x000000000000894d */ /* 0x000fea0003800000 */
[----:B------:R-:W0:Y:S01]  /*32f0*/  LDC.64 R4, c[0x0][0x380] ;  /* 0x0000e000ff047b82 */ /* 0x000e220000000a00 */
[----:B------:R-:W1:Y:S01]  /*3300*/  LDCU.64 UR4, c[0x0][0x358] ;  /* 0x00006b00ff0477ac */ /* 0x000e620008000a00 */
[----:B------:R-:W-:Y:S01]  /*3310*/  ISETP.NE.AND P0, PT, R3, 0x1, PT ;  /* 0x000000010300780c */ /* 0x000fe20003f05270 */
[----:B0-----:R-:W-:-:S05]  /*3320*/  IMAD.WIDE R20, R20, 0x2, R4 ;  /* 0x0000000214147825 */ /* 0x001fca00078e0204 */
[----:B-1----:R0:W-:Y:S07]  /*3330*/  STG.E.U16 desc[UR4][R20.64], RZ ;  /* 0x000000ff14007986 */ /* 0x0021ee000c101504 */
[----:B------:R-:W-:Y:S05]  /*3340*/  @!P0 EXIT ;  /* 0x000000000000894d */ /* 0x000fea0003800000 */
[----:B------:R-:W1:Y:S01]  /*3350*/  LDCU.64 UR6, c[0x0][0x530] ;  /* 0x0000a600ff0677ac */ /* 0x000e620008000a00 */
[----:B------:R-:W-:Y:S02]  /*3360*/  IADD3 R7, PT, PT, R7, -R0, RZ ;  /* 0x8000000007077210 */ /* 0x000fe40007ffe0ff */
[----:B------:R-:W-:-:S03]  /*3370*/  ISETP.NE.AND P1, PT, R3, 0x2, PT ;  /* 0x000000020300780c */ /* 0x000fc60003f25270 */
[----:B------:R-:W-:-:S05]  /*3380*/  VIADD R0, R7, 0x1 ;  /* 0x0000000107007836 */ /* 0x000fca0000000000 */
[----:B-1----:R-:W-:Y:S02]  /*3390*/  ISETP.GE.U32.AND P0, PT, R0, UR6, PT ;  /* 0x0000000600007c0c */ /* 0x002fe4000bf06070 */
[----:B------:R-:W-:-:S04]  /*33a0*/  SHF.R.S32.HI R0, RZ, 0x1f, R0 ;  /* 0x0000001fff007819 */ /* 0x000fc80000011400 */
[----:B------:R-:W-:-:S13]  /*33b0*/  ISETP.GE.AND.EX P0, PT, R0, UR7, PT, P0 ;  /* 0x0000000700007c0c */ /* 0x000fda000bf06300 */
[----:B------:R-:W1:Y:S02]  /*33c0*/  @!P0 LDC R5, c[0x0][R2+0x3e8] ;  /* 0x0000fa0002058b82 */ /* 0x000e640000000800 */
[----:B-1----:R-:W-:-:S05]  /*33d0*/  @!P0 IMAD.WIDE R4, R5, 0x2, R20 ;  /* 0x0000000205048825 */ /* 0x002fca00078e0214 */
[----:B------:R1:W-:Y:S01]  /*33e0*/  @!P0 STG.E.U16 desc[UR4][R4.64], RZ ;  /* 0x000000ff04008986 */ /* 0x0003e2000c101504 */
[----:B------:R-:W-:Y:S05]  /*33f0*/  @!P1 EXIT ;  /* 0x000000000000994d */ /* 0x000fea0003800000 */
[----:B------:R-:W-:Y:S02]  /*3400*/  IADD3 R0, PT, PT, R7, 0x2, RZ ;  /* 0x0000000207007810 */ /* 0x000fe40007ffe0ff */
[----:B------:R-:W-:Y:S02]  /*3410*/  ISETP.NE.AND P1, PT, R3, 0x3, PT ;  /* 0x000000030300780c */ /* 0x000fe40003f25270 */
[----:B------:R-:W-:Y:S02]  /*3420*/  ISETP.GE.U32.AND P0, PT, R0, UR6, PT ;  /* 0x0000000600007c0c */ /* 0x000fe4000bf06070 */
[----:B------:R-:W-:-:S04]  /*3430*/  SHF.R.S32.HI R0, RZ, 0x1f, R0 ;  /* 0x0000001fff007819 */ /* 0x000fc80000011400 */
[----:B------:R-:W-:-:S13]  /*3440*/  ISETP.GE.AND.EX P0, PT, R0, UR7, PT, P0 ;  /* 0x0000000700007c0c */ /* 0x000fda000bf06300 */
[----:B-1----:R-:W1:Y:S02]  /*3450*/  @!P0 LDC R5, c[0x0][R2+0x3e8] ;  /* 0x0000fa0002058b82 */ /* 0x002e640000000800 */
[----:B-1----:R-:W-:-:S04]  /*3460*/  @!P0 IMAD.SHL.U32 R5, R5, 0x2, RZ ;  /* 0x0000000205058824 */ /* 0x002fc800078e00ff */
[----:B------:R-:W-:-:S05]  /*3470*/  @!P0 IMAD.WIDE R4, R5, 0x2, R20 ;  /* 0x0000000205048825 */ /* 0x000fca00078e0214 */
[----:B------:R1:W-:Y:S01]  /*3480*/  @!P0 STG.E.U16 desc[UR4][R4.64], RZ ;  /* 0x000000ff04008986 */ /* 0x0003e2000c101504 */
[----:B------:R-:W-:Y:S05]  /*3490*/  @!P1 EXIT ;  /* 0x000000000000994d */ /* 0x000fea0003800000 */
[----:B------:R-:W-:-:S04]  /*34a0*/  IADD3 R0, PT, PT, R7, 0x3, RZ ;  /* 0x0000000307007810 */ /* 0x000fc80007ffe0ff */
[----:B------:R-:W-:Y:S02]  /*34b0*/  ISETP.GE.U32.AND P0, PT, R0, UR6, PT ;  /* 0x0000000600007c0c */ /* 0x000fe4000bf06070 */
[----:B------:R-:W-:-:S04]  /*34c0*/  SHF.R.S32.HI R0, RZ, 0x1f, R0 ;  /* 0x0000001fff007819 */ /* 0x000fc80000011400 */
[----:B------:R-:W-:-:S13]  /*34d0*/  ISETP.GE.AND.EX P0, PT, R0, UR7, PT, P0 ;  /* 0x0000000700007c0c */ /* 0x000fda000bf06300 */
[----:B------:R-:W-:Y:S05]  /*34e0*/  @P0 EXIT ;  /* 0x000000000000094d */ /* 0x000fea0003800000 */
[----:B------:R-:W2:Y:S02]  /*34f0*/  LDC R3, c[0x0][R2+0x3e8] ;  /* 0x0000fa0002037b82 */ /* 0x000ea40000000800 */
[----:B--2---:R-:W-:-:S04]  /*3500*/  IMAD R3, R3, 0x3, RZ ;  /* 0x0000000303037824 */ /* 0x004fc800078e02ff */
[----:B0-----:R-:W-:-:S05]  /*3510*/  IMAD.WIDE R20, R3, 0x2, R20 ;  /* 0x0000000203147825 */ /* 0x001fca00078e0214 */
[----:B------:R-:W-:Y:S01]  /*3520*/  STG.E.U16 desc[UR4][R20.64], RZ ;  /* 0x000000ff14007986 */ /* 0x000fe2000c101504 */
[----:B------:R-:W-:Y:S05]  /*3530*/  EXIT ;  /* 0x000000000000794d */ /* 0x000fea0003800000 */
        .weak           $__internal_14_$__cuda_sm20_div_s64
        .type           $__internal_14_$__cuda_sm20_div_s64,@function
        .size           $__internal_14_$__cuda_sm20_div_s64,($__internal_15_$__cuda_sm20_rem_s64 - $__internal_14_$__cuda_sm20_div_s64)
$__internal_14_$__cuda_sm20_div_s64:
        /* <DEDUP_REMOVED lines=83> */
[----:B------:R-:W-:Y:S06]  /*3a70*/  RET.REL.NODEC R8 `(_ZN2at6native16triu_tril_kernelIN3c108BFloat16EiLb1ELi4ELb1EEEvNS_4cuda6detail10TensorInfoIT_T0_EENS6_IKS7_S8_EEllS8_) ;  /* 0xffffffc408607950 */ /* 0x000fec0003c3ffff */
        .weak           $__internal_15_$__cuda_sm20_rem_s64
        .type           $__internal_15_$__cuda_sm20_rem_s64,@function
        .size           $__internal_15_$__cuda_sm20_rem_s64,(.L_x_6305 - $__internal_15_$__cuda_sm20_rem_s64)
$__internal_15_$__cuda_sm20_rem_s64:
        /* <DEDUP_REMOVED lines=71> */
[----:B------:R-:W-:Y:S06]  /*3ef0*/  RET.REL.NODEC R18 `(_ZN2at6native16triu_tril_kernelIN3c108BFloat16EiLb1ELi4ELb1EEEvNS_4cuda6detail10TensorInfoIT_T0_EENS6_IKS7_S8_EEllS8_) ;  /* 0xffffffc012407950 */ /* 0x000fec0003c3ffff */
.L_x_483:
        /* <DEDUP_REMOVED lines=16> */
.L_x_6305:


//--------------------- .text._ZN2at6native16triu_tril_kernelIN3c104HalfElLb1ELi4ELb0EEEvNS_4cuda6detail10TensorInfoIT_T0_EENS6_IKS7_S8_EEllS8_ --------------------------
	.section	.text._ZN2at6native16triu_tril_kernelIN3c104HalfElLb1ELi4ELb0EEEvNS_4cuda6detail10TensorInfoIT_T0_EENS6_IKS7_S8_EEllS8_,"ax",@progbits
	.align	128
        .global         _ZN2at6native16triu_tril_kernelIN3c104HalfElLb1ELi4ELb0EEEvNS_4cuda6detail10TensorInfoIT_T0_EENS6_IKS7_S8_EEllS8_
        .type           _ZN2at6native16triu_tril_kernelIN3c104HalfElLb1ELi4ELb0EEEvNS_4cuda6detail10TensorInfoIT_T0_EENS6_IKS7_S8_EEllS8_,@function
        .size           _ZN2at6native16triu_tril_kernelIN3c104HalfElLb1ELi4ELb0EEEvNS_4cuda6detail10TensorInfoIT_T0_EENS6_IKS7_S8_EEllS8_,(.L_x_6307 - _ZN2at6native16triu_tril_kernelIN3c104HalfElLb1ELi4ELb0EEEvNS_4cuda6detail10TensorInfoIT_T0_EENS6_IKS7_S8_EEllS8_)
        .other          _ZN2at6native16triu_tril_kernelIN3c104HalfElLb1ELi4ELb0EEEvNS_4cuda6detail10TensorInfoIT_T0_EENS6_IKS7_S8_EEllS8_,@"STO_CUDA_ENTRY STV_DEFAULT"
_ZN2at6native16triu_tril_kernelIN3c104HalfElLb1ELi4ELb0EEEvNS_4cuda6detail10TensorInfoIT_T0_EENS6_IKS7_S8_EEllS8_:
.text._ZN2at6native16triu_tril_kernelIN3c104HalfElLb1ELi4ELb0EEEvNS_4cuda6detail10TensorInfoIT_T0_EENS6_IKS7_S8_EEllS8_:
        /* <DEDUP_REMOVED lines=41> */
.L_x_485:
[----:B------:R-:W0:Y:S01]  /*0290*/  LDCU.64 UR4, c[0x0][0x6d0] ;  /* 0x0000da00ff0477ac */ /* 0x000e220008000a00 */
[----:B------:R-:W-:Y:S01]  /*02a0*/  MOV R21, R6 ;  /* 0x0000000600157202 */ /* 0x000fe20000000f00 */
[----:B------:R-:W-:Y:S01]  /*02b0*/  IMAD.MOV.U32 R24, RZ, RZ, R7 ;  /* 0x000000ffff187224 */ /* 0x000fe200078e0007 */
[----:B------:R-:W-:Y:S01]  /*02c0*/  MOV R8, 0x300 ;  /* 0x0000030000087802 */ /* 0x000fe20000000f00 */
[----:B0-----:R-:W-:Y:S01]  /*02d0*/  IMAD.U32 R5, RZ, RZ, UR4 ;  /* 0x00000004ff057e24 */ /* 0x001fe2000f8e00ff */
[----:B------:R-:W-:-:S07]  /*02e0*/  MOV R4, UR5 ;  /* 0x0000000500047c02 */ /* 0x000fce0008000f00 */
[----:B------:R-:W-:Y:S05]  /*02f0*/  CALL.REL.NOINC `($__internal_16_$__cuda_sm20_div_s64) ;  /* 0x0000004800347944 */ /* 0x000fea0003c00000 */
        /* <DEDUP_REMOVED lines=9> */
.L_x_486:
[----:B------:R-:W-:Y:S05]  /*0390*/  BSYNC.RECONVERGENT B0 ;  /* 0x0000000000007941 */ /* 0x000fea0003800200 */
.L_x_484:
        /* <DEDUP_REMOVED lines=31> */
.L_x_488:
[----:B------:R-:W-:Y:S01]  /*0590*/  MOV R21, R14 ;  /* 0x0000000e00157202 */ /* 0x000fe20000000f00 */
[----:B------:R-:W-:Y:S01]  /*05a0*/  IMAD.MOV.U32 R24, RZ, RZ, R15 ;  /* 0x000000ffff187224 */ /* 0x000fe200078e000f */
[----:B------:R-:W-:Y:S01]  /*05b0*/  MOV R5, R12 ;  /* 0x0000000c00057202 */ /* 0x000fe20000000f00 */
[----:B------:R-:W-:Y:S01]  /*05c0*/  IMAD.MOV.U32 R4, RZ, RZ, R13 ;  /* 0x000000ffff047224 */ /* 0x000fe200078e000d */
[----:B------:R-:W-:-:S07]  /*05d0*/  MOV R8, 0x5f0 ;  /* 0x000005f000087802 */ /* 0x000fce0000000f00 */
[----:B------:R-:W-:Y:S05]  /*05e0*/  CALL.REL.NOINC `($__internal_16_$__cuda_sm20_div_s64) ;  /* 0x0000004400787944 */ /* 0x000fea0003c00000 */
        /* <DEDUP_REMOVED lines=11> */
.L_x_489:
[----:B------:R-:W-:Y:S05]  /*06a0*/  BSYNC.RECONVERGENT B0 ;  /* 0x0000000000007941 */ /* 0x000fea0003800200 */
.L_x_487:
        /* <DEDUP_REMOVED lines=36> */
.L_x_516:
        /* <DEDUP_REMOVED lines=28> */
.L_x_493:
        /* <DEDUP_REMOVED lines=9> */
[----:B------:R-:W-:Y:S05]  /*0b40*/  CALL.REL.NOINC `($__internal_16_$__cuda_sm20_div_s64) ;  /* 0x0000004000207944 */ /* 0x000fea0003c00000 */
        /* <DEDUP_REMOVED lines=9> */
.L_x_494:
[----:B------:R-:W-:Y:S05]  /*0be0*/  BSYNC.RECONVERGENT B0 ;  /* 0x0000000000007941 */ /* 0x000fea0003800200 */
.L_x_492:
        /* <DEDUP_REMOVED lines=43> */
.L_x_496:
        /* <DEDUP_REMOVED lines=21> */
.L_x_497:
[----:B------:R-:W-:Y:S05]  /*0ff0*/  BSYNC.RECONVERGENT B0 ;  /* 0x0000000000007941 */ /* 0x000fea0003800200 */
.L_x_495:
        /* <DEDUP_REMOVED lines=40> */
.L_x_499:
        /* <DEDUP_REMOVED lines=21> */
.L_x_500:
[----:B------:R-:W-:Y:S05]  /*13d0*/  BSYNC.RECONVERGENT B0 ;  /* 0x0000000000007941 */ /* 0x000fea0003800200 */
.L_x_498:
        /* <DEDUP_REMOVED lines=40> */
.L_x_502:
        /* <DEDUP_REMOVED lines=21> */
.L_x_503:
[----:B------:R-:W-:Y:S05]  /*17b0*/  BSYNC.RECONVERGENT B0 ;  /* 0x0000000000007941 */ /* 0x000fea0003800200 */
.L_x_501:
        /* <DEDUP_REMOVED lines=40> */
.L_x_505:
        /* <DEDUP_REMOVED lines=21> */
.L_x_506:
[----:B------:R-:W-:Y:S05]  /*1b90*/  BSYNC.RECONVERGENT B0 ;  /* 0x0000000000007941 */ /* 0x000fea0003800200 */
.L_x_504:
        /* <DEDUP_REMOVED lines=40> */
.L_x_508:
        /* <DEDUP_REMOVED lines=21> */
.L_x_509:
[----:B------:R-:W-:Y:S05]  /*1f70*/  BSYNC.RECONVERGENT B0 ;  /* 0x0000000000007941 */ /* 0x000fea0003800200 */
.L_x_507:
        /* <DEDUP_REMOVED lines=40> */
.L_x_511:
        /* <DEDUP_REMOVED lines=21> */
.L_x_512:
[----:B------:R-:W-:Y:S05]  /*2350*/  BSYNC.RECONVERGENT B0 ;  /* 0x0000000000007941 */ /* 0x000fea0003800200 */
.L_x_510:
        /* <DEDUP_REMOVED lines=41> */
.L_x_514:
        /* <DEDUP_REMOVED lines=21> */
.L_x_515:
[----:B------:R-:W-:Y:S05]  /*2740*/  BSYNC.RECONVERGENT B0 ;  /* 0x0000000000007941 */ /* 0x000fea0003800200 */
.L_x_513:
        /* <DEDUP_REMOVED lines=24> */
.L_x_491:
        /* <DEDUP_REMOVED lines=38> */
.L_x_519:
        /* <DEDUP_REMOVED lines=19> */
.L_x_520:
[----:B------:R-:W-:Y:S05]  /*2c60*/  BSYNC.RECONVERGENT B0 ;  /* 0x0000000000007941 */ /* 0x000fea0003800200 */
.L_x_518:
        /* <DEDUP_REMOVED lines=43> */
.L_x_522:
        /* <DEDUP_REMOVED lines=21> */
.L_x_523:
[----:B------:R-:W-:Y:S05]  /*3070*/  BSYNC.RECONVERGENT B0 ;  /* 0x0000000000007941 */ /* 0x000fea0003800200 */
.L_x_521:
        /* <DEDUP_REMOVED lines=40> */
.L_x_525:
        /* <DEDUP_REMOVED lines=21> */
.L_x_526:
[----:B------:R-:W-:Y:S05]  /*3450*/  BSYNC.RECONVERGENT B0 ;  /* 0x0000000000007941 */ /* 0x000fea0003800200 */
.L_x_524:
        /* <DEDUP_REMOVED lines=41> */
.L_x_528:
        /* <DEDUP_REMOVED lines=20> */
.L_x_529:
[----:B------:R-:W-:Y:S05]  /*3830*/  BSYNC.RECONVERGENT B0 ;  /* 0x0000000000007941 */ /* 0x000fea0003800200 */
.L_x_527:
        /* <DEDUP_REMOVED lines=15> */
.L_x_517:
        /* <DEDUP_REMOVED lines=38> */
.L_x_532:
        /* <DEDUP_REMOVED lines=19> */
.L_x_533:
[----:B------:R-:W-:Y:S05]  /*3cc0*/  BSYNC.RECONVERGENT B0 ;  /* 0x0000000000007941 */ /* 0x000fea0003800200 */
.L_x_531:
        /* <DEDUP_REMOVED lines=46> */
.L_x_535:
        /* <DEDUP_REMOVED lines=20> */
.L_x_536:
[----:B------:R-:W-:Y:S05]  /*40f0*/  BSYNC.RECONVERGENT B0 ;  /* 0x0000000000007941 */ /* 0x000fea0003800200 */
.L_x_534:
        /* <DEDUP_REMOVED lines=15> */
.L_x_530:
        /* <DEDUP_REMOVED lines=30> */
.L_x_538:
[----:B------:R-:W-:-:S07]  /*43d0*/  MOV R10, 0x43f0 ;  /* 0x000043f0000a7802 */ /* 0x000fce0000000f00 */
[----:B------:R-:W-:Y:S05]  /*43e0*/  CALL.REL.NOINC `($__internal_17_$__cuda_sm20_rem_s64) ;  /* 0x0000000c00447944 */ /* 0x000fea0003c00000 */
.L_x_539:
[----:B------:R-:W-:Y:S05]  /*43f0*/  BSYNC.RECONVERGENT B0 ;  /* 0x0000000000007941 */ /* 0x000fea0003800200 */
.L_x_537:
        /* <DEDUP_REMOVED lines=16> */
.L_x_490:
        /* <DEDUP_REMOVED lines=54> */
.L_x_543:
[----:B------:R-:W-:Y:S05]  /*4860*/  BSYNC.RECONVERGENT B1 ;  /* 0x0000000000017941 */ /* 0x000fea0003800200 */
.L_x_542:
        /* <DEDUP_REMOVED lines=18> */
.L_x_541:
[----:B------:R-:W-:Y:S05]  /*4990*/  BSYNC.RECONVERGENT B0 ;  /* 0x0000000000007941 */ /* 0x000fea0003800200 */
.L_x_540:
        /* <DEDUP_REMOVED lines=35> */
        .weak           $__internal_16_$__cuda_sm20_div_s64
        .type           $__internal_16_$__cuda_sm20_div_s64,@function
        .size           $__internal_16_$__cuda_sm20_div_s64,($__internal_17_$__cuda_sm20_rem_s64 - $__internal_16_$__cuda_sm20_div_s64)
$__internal_16_$__cuda_sm20_div_s64:
        /* <DEDUP_REMOVED lines=82> */
[----:B------:R-:W-:Y:S06]  /*50f0*/  RET.REL.NODEC R8 `(_ZN2at6native16triu_tril_kernelIN3c104HalfElLb1ELi4ELb0EEEvNS_4cuda6detail10TensorInfoIT_T0_EENS6_IKS7_S8_EEllS8_) ;  /* 0xffffffac08c07950 */ /* 0x000fec0003c3ffff */
        .weak           $__internal_17_$__cuda_sm20_rem_s64
        .type           $__internal_17_$__cuda_sm20_rem_s64,@function
        .size           $__internal_17_$__cuda_sm20_rem_s64,(.L_x_6307 - $__internal_17_$__cuda_sm20_rem_s64)
$__internal_17_$__cuda_sm20_rem_s64:
        /* <DEDUP_REMOVED lines=76> */
[----:B------:R-:W-:Y:S06]  /*55c0*/  RET.REL.NODEC R10 `(_ZN2at6native16triu_tril_kernelIN3c104HalfElLb1ELi4ELb0EEEvNS_4cuda6detail10TensorInfoIT_T0_EENS6_IKS7_S8_EEllS8_) ;  /* 0xffffffa80a8c7950 */ /* 0x000fec0003c3ffff */
.L_x_544:
        /* <DEDUP_REMOVED lines=11> */
.L_x_6307:


//--------------------- .text._ZN2at6native16triu_tril_kernelIN3c104HalfElLb1ELi4ELb1EEEvNS_4cuda6detail10TensorInfoIT_T0_EENS6_IKS7_S8_EEllS8_ --------------------------
	.section	.text._ZN2at6native16triu_tril_kernelIN3c104HalfElLb1ELi4ELb1EEEvNS_4cuda6detail10TensorInfoIT_T0_EENS6_IKS7_S8_EEllS8_,"ax",@progbits
	.align	128
        .global         _ZN2at6native16triu_tril_kernelIN3c104HalfElLb1ELi4ELb1EEEvNS_4cuda6detail10TensorInfoIT_T0_EENS6_IKS7_S8_EEllS8_
        .type           _ZN2at6native16triu_tril_kernelIN3c104HalfElLb1ELi4ELb1EEEvNS_4cuda6detail10TensorInfoIT_T0_EENS6_IKS7_S8_EEllS8_,@function
        .size           _ZN2at6native16triu_tril_kernelIN3c104HalfElLb1ELi4ELb1EEEvNS_4cuda6detail10TensorInfoIT_T0_EENS6_IKS7_S8_EEllS8_,(.L_x_6309 - _ZN2at6native16triu_tril_kernelIN3c104HalfElLb1ELi4ELb1EEEvNS_4cuda6detail10TensorInfoIT_T0_EENS6_IKS7_S8_EEllS8_)
        .other          _ZN2at6native16triu_tril_kernelIN3c104HalfElLb1ELi4ELb1EEEvNS_4cuda6detail10TensorInfoIT_T0_EENS6_IKS7_S8_EEllS8_,@"STO_CUDA_ENTRY STV_DEFAULT"
_ZN2at6native16triu_tril_kernelIN3c104HalfElLb1ELi4ELb1EEEvNS_4cuda6detail10TensorInfoIT_T0_EENS6_IKS7_S8_EEllS8_:
.text._ZN2at6native16triu_tril_kernelIN3c104HalfElLb1ELi4ELb1EEEvNS_4cuda6detail10TensorInfoIT_T0_EENS6_IKS7_S8_EEllS8_:
        /* <DEDUP_REMOVED lines=41> */
.L_x_546:
[----:B------:R-:W0:Y:S01]  /*0290*/  LDCU.64 UR4, c[0x0][0x6d0] ;  /* 0x0000da00ff0477ac */ /* 0x000e220008000a00 */
[----:B------:R-:W-:Y:S01]  /*02a0*/  IMAD.MOV.U32 R6, RZ, RZ, R10 ;  /* 0x000000ffff067224 */ /* 0x000fe200078e000a */
[----:B------:R-:W-:Y:S01]  /*02b0*/  MOV R4, 0x300 ;  /* 0x0000030000047802 */ /* 0x000fe20000000f00 */
[----:B------:R-:W-:Y:S02]  /*02c0*/  IMAD.MOV.U32 R23, RZ, RZ, R11 ;  /* 0x000000ffff177224 */ /* 0x000fe400078e000b */
[----:B0-----:R-:W-:Y:S01]  /*02d0*/  IMAD.U32 R8, RZ, RZ, UR4 ;  /* 0x00000004ff087e24 */ /* 0x001fe2000f8e00ff */
[----:B------:R-:W-:-:S07]  /*02e0*/  MOV R7, UR5 ;  /* 0x0000000500077c02 */ /* 0x000fce0008000f00 */
[----:B------:R-:W-:Y:S05]  /*02f0*/  CALL.REL.NOINC `($__internal_18_$__cuda_sm20_div_s64) ;  /* 0x0000003c00247944 */ /* 0x000fea0003c00000 */
[----:B------:R-:W0:Y:S01]  /*0300*/  LDCU.64 UR4, c[0x0][0x6d0] ;  /* 0x0000da00ff0477ac */ /* 0x000e220008000a00 */
[----:B------:R-:W-:-:S05]  /*0310*/  IADD3 R5, P0, PT, RZ, -R20, RZ ;  /* 0x80000014ff057210 */ /* 0x000fca0007f1e0ff */
[----:B------:R-:W-:-:S04]  /*0320*/  IMAD.X R0, RZ, RZ, ~R21, P0 ;  /* 0x000000ffff007224 */ /* 0x000fc800000e0e15 */
[----:B0-----:R-:W-:Y:S02]  /*0330*/  IMAD R0, R0, UR4, RZ ;  /* 0x0000000400007c24 */ /* 0x001fe4000f8e02ff */
[----:B------:R-:W-:-:S04]  /*0340*/  IMAD.WIDE.U32 R2, R5, UR4, R10 ;  /* 0x0000000405027c25 */ /* 0x000fc8000f8e000a */
[----:B------:R-:W-:-:S05]  /*0350*/  IMAD R5, R5, UR5, R0 ;  /* 0x0000000505057c24 */ /* 0x000fca000f8e0200 */
[----:B------:R-:W-:-:S07]  /*0360*/  IADD3 R0, PT, PT, R3, R5, RZ ;  /* 0x0000000503007210 */ /* 0x000fce0007ffe0ff */
.L_x_547:
[----:B------:R-:W-:Y:S05]  /*0370*/  BSYNC.RECONVERGENT B0 ;  /* 0x0000000000007941 */ /* 0x000fea0003800200 */
.L_x_545:
        /* <DEDUP_REMOVED lines=27> */
.L_x_549:
[----:B------:R-:W-:Y:S01]  /*0530*/  MOV R6, R20 ;  /* 0x0000001400067202 */ /* 0x000fe20000000f00 */
[----:B------:R-:W-:Y:S01]  /*0540*/  IMAD.MOV.U32 R23, RZ, RZ, R21 ;  /* 0x000000ffff177224 */ /* 0x000fe200078e0015 */
[----:B------:R-:W-:Y:S01]  /*0550*/  MOV R4, R8 ;  /* 0x0000000800047202 */ /* 0x000fe20000000f00 */
[----:B------:R-:W-:Y:S01]  /*0560*/  IMAD.MOV.U32 R3, RZ, RZ, R9 ;  /* 0x000000ffff037224 */ /* 0x000fe200078e0009 */
[----:B------:R-:W-:-:S07]  /*0570*/  MOV R22, 0x590 ;  /* 0x0000059000167802 */ /* 0x000fce0000000f00 */
[----:B------:R-:W-:Y:S05]  /*0580*/  CALL.REL.NOINC `($__internal_19_$__cuda_sm20_rem_s64) ;  /* 0x0000003c00d07944 */ /* 0x000fea0003c00000 */
[----:B------:R-:W-:Y:S01]  /*0590*/  MOV R10, R6 ;  /* 0x00000006000a7202 */ /* 0x000fe20000000f00 */
[----:B------:R-:W-:-:S07]  /*05a0*/  IMAD.MOV.U32 R11, RZ, RZ, R3 ;  /* 0x000000ffff0b7224 */ /* 0x000fce00078e0003 */
.L_x_550:
[----:B------:R-:W-:Y:S05]  /*05b0*/  BSYNC.RECONVERGENT B0 ;  /* 0x0000000000007941 */ /* 0x000fea0003800200 */
.L_x_548:
        /* <DEDUP_REMOVED lines=30> */
.L_x_552:
[----:B------:R-:W-:Y:S01]  /*07a0*/  IMAD.MOV.U32 R6, RZ, RZ, R20 ;  /* 0x000000ffff067224 */ /* 0x000fe200078e0014 */
[----:B------:R-:W-:Y:S01]  /*07b0*/  MOV R23, R21 ;  /* 0x0000001500177202 */ /* 0x000fe20000000f00 */
[----:B------:R-:W-:Y:S01]  /*07c0*/  IMAD.MOV.U32 R7, RZ, RZ, R9 ;  /* 0x000000ffff077224 */ /* 0x000fe200078e0009 */
[----:B------:R-:W-:-:S07]  /*07d0*/  MOV R4, 0x7f0 ;  /* 0x000007f000047802 */ /* 0x000fce0000000f00 */
[----:B-1----:R-:W-:Y:S05]  /*07e0*/  CALL.REL.NOINC `($__internal_18_$__cuda_sm20_div_s64) ;  /* 0x0000003400e87944 */ /* 0x002fea0003c00000 */
[----:B------:R-:W-:Y:S01]  /*07f0*/  MOV R6, R20 ;  /* 0x0000001400067202 */ /* 0x000fe20000000f00 */
[----:B------:R-:W-:-:S07]  /*0800*/  IMAD.MOV.U32 R23, RZ, RZ, R21 ;  /* 0x000000ffff177224 */ /* 0x000fce00078e0015 */
.L_x_553:
[----:B------:R-:W-:Y:S05]  /*0810*/  BSYNC.RECONVERGENT B0 ;  /* 0x0000000000007941 */ /* 0x000fea0003800200 */
.L_x_551:
        /* <DEDUP_REMOVED lines=23> */
.L_x_580:
        /* <DEDUP_REMOVED lines=28> */
.L_x_557:
[----:B------:R-:W-:Y:S01]  /*0b50*/  IMAD.U32 R13, RZ, RZ, UR9 ;  /* 0x00000009ff0d7e24 */ /* 0x000fe2000f8e00ff */
[----:B------:R-:W-:Y:S01]  /*0b60*/  MOV R8, UR8 ;  /* 0x0000000800087c02 */ /* 0x000fe20008000f00 */
[----:B------:R-:W-:Y:S01]  /*0b70*/  IMAD.U32 R9, RZ, RZ, UR9 ;  /* 0x00000009ff097e24 */ /* 0x000fe2000f8e00ff */
[----:B------:R-:W-:Y:S02]  /*0b80*/  MOV R12, UR8 ;  /* 0x00000008000c7c02 */ /* 0x000fe40008000f00 */
[----:B------:R-:W-:Y:S02]  /*0b90*/  MOV R7, R13 ;  /* 0x0000000d00077202 */ /* 0x000fe40000000f00 */
[----:B------:R-:W-:-:S07]  /*0ba0*/  MOV R4, 0xbc0 ;  /* 0x00000bc000047802 */ /* 0x000fce0000000f00 */
[----:B------:R-:W-:Y:S05]  /*0bb0*/  CALL.REL.NOINC `($__internal_18_$__cuda_sm20_div_s64) ;  /* 0x0000003000f47944 */ /* 0x000fea0003c00000 */
        /* <DEDUP_REMOVED lines=9> */
.L_x_558:
[----:B------:R-:W-:Y:S05]  /*0c50*/  BSYNC.RECONVERGENT B0 ;  /* 0x0000000000007941 */ /* 0x000fea0003800200 */
.L_x_556:
        /* <DEDUP_REMOVED lines=34> */
.L_x_560:
[----:B------:R-:W-:Y:S01]  /*0e80*/  MOV R6, UR14 ;  /* 0x0000000e00067c02 */ /* 0x000fe20008000f00 */
[----:B------:R-:W-:Y:S01]  /*0e90*/  IMAD.U32 R9, RZ, RZ, UR15 ;  /* 0x0000000fff097e24 */ /* 0x000fe2000f8e00ff */
[----:B------:R-:W-:Y:S01]  /*0ea0*/  MOV R8, UR14 ;  /* 0x0000000e00087c02 */ /* 0x000fe20008000f00 */
[----:B------:R-:W-:Y:S01]  /*0eb0*/  IMAD.U32 R7, RZ, RZ, UR15 ;  /* 0x0000000fff077e24 */ /* 0x000fe2000f8e00ff */
[----:B------:R-:W-:Y:S01]  /*0ec0*/  MOV R6, R16 ;  /* 0x0000001000067202 */ /* 0x000fe20000000f00 */
[----:B------:R-:W-:Y:S01]  /*0ed0*/  IMAD.MOV.U32 R23, RZ, RZ, R17 ;  /* 0x000000ffff177224 */ /* 0x000fe200078e0011 */
[----:B------:R-:W-:-:S07]  /*0ee0*/  MOV R4, 0xf00 ;  /* 0x00000f0000047802 */ /* 0x000fce0000000f00 */
[----:B------:R-:W-:Y:S05]  /*0ef0*/  CALL.REL.NOINC `($__internal_18_$__cuda_sm20_div_s64) ;  /* 0x0000003000247944 */ /* 0x000fea0003c00000 */
        /* <DEDUP_REMOVED lines=10> */
.L_x_561:
[----:B------:R-:W-:Y:S05]  /*0fa0*/  BSYNC.RECONVERGENT B0 ;  /* 0x0000000000007941 */ /* 0x000fea0003800200 */
.L_x_559:
        /* <DEDUP_REMOVED lines=35> */
.L_x_563:
[----:B------:R-:W-:Y:S01]  /*11e0*/  IMAD.U32 R6, RZ, RZ, UR14 ;  /* 0x0000000eff067e24 */ /* 0x000fe2000f8e00ff */
[----:B------:R-:W-:Y:S01]  /*11f0*/  MOV R9, UR15 ;  /* 0x0000000f00097c02 */ /* 0x000fe20008000f00 */
[----:B------:R-:W-:Y:S01]  /*1200*/  IMAD.U32 R8, RZ, RZ, UR14 ;  /* 0x0000000eff087e24 */ /* 0x000fe2000f8e00ff */
[----:B------:R-:W-:Y:S01]  /*1210*/  MOV R7, UR15 ;  /* 0x0000000f00077c02 */ /* 0x000fe20008000f00 */
[----:B------:R-:W-:Y:S01]  /*1220*/  IMAD.MOV.U32 R6, RZ, RZ, R16 ;  /* 0x000000ffff067224 */ /* 0x000fe200078e0010 */
[----:B------:R-:W-:Y:S02]  /*1230*/  MOV R23, R17 ;  /* 0x0000001100177202 */ /* 0x000fe40000000f00 */
[----:B------:R-:W-:-:S07]  /*1240*/  MOV R4, 0x1260 ;  /* 0x0000126000047802 */ /* 0x000fce0000000f00 */
[----:B------:R-:W-:Y:S05]  /*1250*/  CALL.REL.NOINC `($__internal_18_$__cuda_sm20_div_s64) ;  /* 0x0000002c004c7944 */ /* 0x000fea0003c00000 */
        /* <DEDUP_REMOVED lines=10> */
.L_x_564:
[----:B------:R-:W-:Y:S05]  /*1300*/  BSYNC.RECONVERGENT B0 ;  /* 0x0000000000007941 */ /* 0x000fea0003800200 */
.L_x_562:
        /* <DEDUP_REMOVED lines=35> */
.L_x_566:
        /* <DEDUP_REMOVED lines=18> */
.L_x_567:
[----:B------:R-:W-:Y:S05]  /*1660*/  BSYNC.RECONVERGENT B0 ;  /* 0x0000000000007941 */ /* 0x000fea0003800200 */
.L_x_565:
        /* <DEDUP_REMOVED lines=35> */
.L_x_569:
        /* <DEDUP_REMOVED lines=18> */
.L_x_570:
[----:B------:R-:W-:Y:S05]  /*19c0*/  BSYNC.RECONVERGENT B0 ;  /* 0x0000000000007941 */ /* 0x000fea0003800200 */
.L_x_568:
        /* <DEDUP_REMOVED lines=35> */
.L_x_572:
        /* <DEDUP_REMOVED lines=18> */
.L_x_573:
[----:B------:R-:W-:Y:S05]  /*1d20*/  BSYNC.RECONVERGENT B0 ;  /* 0x0000000000007941 */ /* 0x000fea0003800200 */
.L_x_571:
        /* <DEDUP_REMOVED lines=35> */
.L_x_575:
        /* <DEDUP_REMOVED lines=18> */
.L_x_576:
[----:B------:R-:W-:Y:S05]  /*2080*/  BSYNC.RECONVERGENT B0 ;  /* 0x0000000000007941 */ /* 0x000fea0003800200 */
.L_x_574:
        /* <DEDUP_REMOVED lines=34> */
.L_x_578:
        /* <DEDUP_REMOVED lines=18> */
.L_x_579:
[----:B------:R-:W-:Y:S05]  /*23d0*/  BSYNC.RECONVERGENT B0 ;  /* 0x0000000000007941 */ /* 0x000fea0003800200 */
.L_x_577:
        /* <DEDUP_REMOVED lines=14> */
.L_x_555:
        /* <DEDUP_REMOVED lines=37> */
.L_x_583:
[----:B------:R-:W-:Y:S01]  /*2710*/  MOV R13, UR9 ;  /* 0x00000009000d7c02 */ /* 0x000fe20008000f00 */
[----:B------:R-:W-:Y:S01]  /*2720*/  IMAD.U32 R8, RZ, RZ, UR8 ;  /* 0x00000008ff087e24 */ /* 0x000fe2000f8e00ff */
[----:B------:R-:W-:Y:S01]  /*2730*/  MOV R9, UR9 ;  /* 0x0000000900097c02 */ /* 0x000fe20008000f00 */
[----:B------:R-:W-:Y:S01]  /*2740*/  IMAD.U32 R12, RZ, RZ, UR8 ;  /* 0x00000008ff0c7e24 */ /* 0x000fe2000f8e00ff */
[----:B------:R-:W-:Y:S01]  /*2750*/  MOV R4, 0x2780 ;  /* 0x0000278000047802 */ /* 0x000fe20000000f00 */
[----:B------:R-:W-:-:S07]  /*2760*/  IMAD.MOV.U32 R7, RZ, RZ, R13 ;  /* 0x000000ffff077224 */ /* 0x000fce00078e000d */
[----:B------:R-:W-:Y:S05]  /*2770*/  CALL.REL.NOINC `($__internal_18_$__cuda_sm20_div_s64) ;  /* 0x0000001800047944 */ /* 0x000fea0003c00000 */
        /* <DEDUP_REMOVED lines=9> */
.L_x_584:
[----:B------:R-:W-:Y:S05]  /*2810*/  BSYNC.RECONVERGENT B0 ;  /* 0x0000000000007941 */ /* 0x000fea0003800200 */
.L_x_582:
        /* <DEDUP_REMOVED lines=34> */
.L_x_586:
        /* <DEDUP_REMOVED lines=18> */
.L_x_587:
[----:B------:R-:W-:Y:S05]  /*2b60*/  BSYNC.RECONVERGENT B0 ;  /* 0x0000000000007941 */ /* 0x000fea0003800200 */
.L_x_585:
        /* <DEDUP_REMOVED lines=34> */
.L_x_589:
        /* <DEDUP_REMOVED lines=18> */
.L_x_590:
[----:B------:R-:W-:Y:S05]  /*2eb0*/  BSYNC.RECONVERGENT B0 ;  /* 0x0000000000007941 */ /* 0x000fea0003800200 */
.L_x_588:
        /* <DEDUP_REMOVED lines=34> */
.L_x_592:
        /* <DEDUP_REMOVED lines=18> */
.L_x_593:
[----:B------:R-:W-:Y:S05]  /*3200*/  BSYNC.RECONVERGENT B0 ;  /* 0x0000000000007941 */ /* 0x000fea0003800200 */
.L_x_591:
[----:B------:R-:W0:Y:S01]  /*3210*/  LDCU.64 UR8, c[0x0][UR7+0x438] ;  /* 0x00008700070877ac */ /* 0x000e220008000a00 */
[----:B------:R-:W-:Y:S01]  /*3220*/  MOV R14, R12 ;  /* 0x0000000c000e7202 */ /* 0x000fe20000000f00 */
[----:B------:R-:W-:Y:S01]  /*3230*/  UIADD3 UR5, UPT, UPT, UR5, -0x4, URZ ;  /* 0xfffffffc05057890 */ /* 0x000fe2000fffe0ff */
[----:B0-----:R-:W-:-:S03]  /*3240*/  IMAD R4, R8, UR9, RZ ;  /* 0x0000000908047c24 */ /* 0x001fc6000f8e02ff */
[----:B------:R-:W-:-:S04]  /*3250*/  IMAD.WIDE.U32 R14, R8, UR8, R14 ;  /* 0x00000008080e7c25 */ /* 0x000fc8000f8e000e */
[----:B------:R-:W-:-:S04]  /*3260*/  IMAD R3, R3, UR8, R4 ;  /* 0x0000000803037c24 */ /* 0x000fc8000f8e0204 */
[----:B------:R-:W-:-:S07]  /*3270*/  IMAD.IADD R15, R15, 0x1, R3 ;  /* 0x000000010f0f7824 */ /* 0x000fce00078e0203 */
.L_x_581:
        /* <DEDUP_REMOVED lines=37> */
.L_x_596:
        /* <DEDUP_REMOVED lines=16> */
.L_x_597:
[----:B------:R-:W-:Y:S05]  /*35d0*/  BSYNC.RECONVERGENT B0 ;  /* 0x0000000000007941 */ /* 0x000fea0003800200 */
.L_x_595:
        /* <DEDUP_REMOVED lines=34> */
.L_x_599:
        /* <DEDUP_REMOVED lines=18> */
.L_x_600:
[----:B------:R-:W-:Y:S05]  /*3920*/  BSYNC.RECONVERGENT B0 ;  /* 0x0000000000007941 */ /* 0x000fea0003800200 */
.L_x_598:
[----:B------:R-:W0:Y:S01]  /*3930*/  LDCU.64 UR8, c[0x0][UR7+0x448] ;  /* 0x00008900070877ac */ /* 0x000e220008000a00 */
[----:B------:R-:W-:Y:S01]  /*3940*/  IMAD.MOV.U32 R16, RZ, RZ, R14 ;  /* 0x000000ffff107224 */ /* 0x000fe200078e000e */
[----:B------:R-:W-:Y:S01]  /*3950*/  UIADD3 UR5, UPT, UPT, UR5, -0x2, URZ ;  /* 0xfffffffe05057890 */ /* 0x000fe2000fffe0ff */
[C---:B0-----:R-:W-:Y:S02]  /*3960*/  IMAD R4, R8.reuse, UR9, RZ ;  /* 0x0000000908047c24 */ /* 0x041fe4000f8e02ff */
[----:B------:R-:W-:-:S04]  /*3970*/  IMAD.WIDE.U32 R14, R8, UR8, R16 ;  /* 0x00000008080e7c25 */ /* 0x000fc8000f8e0010 */
[----:B------:R-:W-:-:S05]  /*3980*/  IMAD R3, R3, UR8, R4 ;  /* 0x0000000803037c24 */ /* 0x000fca000f8e0204 */
[----:B------:R-:W-:-:S07]  /*3990*/  IADD3 R15, PT, PT, R15, R3, RZ ;  /* 0x000000030f0f7210 */ /* 0x000fce0007ffe0ff */
.L_x_594:
        /* <DEDUP_REMOVED lines=29> */
.L_x_602:
[----:B------:R-:W-:Y:S01]  /*3b70*/  MOV R8, UR12 ;  /* 0x0000000c00087c02 */ /* 0x000fe20008000f00 */
[----:B------:R-:W-:Y:S01]  /*3b80*/  IMAD.U32 R13, RZ, RZ, UR13 ;  /* 0x0000000dff0d7e24 */ /* 0x000fe2000f8e00ff */
[----:B------:R-:W-:Y:S01]  /*3b90*/  MOV R12, UR12 ;  /* 0x0000000c000c7c02 */ /* 0x000fe20008000f00 */
[----:B------:R-:W-:Y:S01]  /*3ba0*/  IMAD.U32 R9, RZ, RZ, UR13 ;  /* 0x0000000dff097e24 */ /* 0x000fe2000f8e00ff */
[----:B------:R-:W-:Y:S01]  /*3bb0*/  MOV R4, R8 ;  /* 0x0000000800047202 */ /* 0x000fe20000000f00 */
[----:B------:R-:W-:Y:S01]  /*3bc0*/  IMAD.MOV.U32 R3, RZ, RZ, R13 ;  /* 0x000000ffff037224 */ /* 0x000fe200078e000d */
[----:B------:R-:W-:-:S07]  /*3bd0*/  MOV R22, 0x3bf0 ;  /* 0x00003bf000167802 */ /* 0x000fce0000000f00 */
[----:B------:R-:W-:Y:S05]  /*3be0*/  CALL.REL.NOINC `($__internal_19_$__cuda_sm20_rem_s64) ;  /* 0x0000000800387944 */ /* 0x000fea0003c00000 */
[----:B------:R-:W-:-:S07]  /*3bf0*/  MOV R7, R3 ;  /* 0x0000000300077202 */ /* 0x000fce0000000f00 */
.L_x_603:
[----:B------:R-:W-:Y:S05]  /*3c00*/  BSYNC.RECONVERGENT B0 ;  /* 0x0000000000007941 */ /* 0x000fea0003800200 */
.L_x_601:
[----:B------:R-:W0:Y:S02]  /*3c10*/  LDCU.64 UR8, c[0x0][UR8+0x450] ;  /* 0x00008a00080877ac */ /* 0x000e240008000a00 */
[C---:B0-----:R-:W-:Y:S02]  /*3c20*/  IMAD R3, R6.reuse, UR9, RZ ;  /* 0x0000000906037c24 */ /* 0x041fe4000f8e02ff */
[----:B------:R-:W-:-:S04]  /*3c30*/  IMAD.WIDE.U32 R14, R6, UR8, R14 ;  /* 0x00000008060e7c25 */ /* 0x000fc8000f8e000e */
[----:B------:R-:W-:-:S04]  /*3c40*/  IMAD R3, R7, UR8, R3 ;  /* 0x0000000807037c24 */ /* 0x000fc8000f8e0203 */
[----:B------:R-:W-:-:S07]  /*3c50*/  IMAD.IADD R15, R15, 0x1, R3 ;  /* 0x000000010f0f7824 */ /* 0x000fce00078e0203 */
.L_x_554:
        /* <DEDUP_REMOVED lines=51> */
        .weak           $__internal_18_$__cuda_sm20_div_s64
        .type           $__internal_18_$__cuda_sm20_div_s64,@function
        .size           $__internal_18_$__cuda_sm20_div_s64,($__internal_19_$__cuda_sm20_rem_s64 - $__internal_18_$__cuda_sm20_div_s64)
$__internal_18_$__cuda_sm20_div_s64:
        /* <DEDUP_REMOVED lines=83> */
[----:B------:R-:W-:Y:S05]  /*44c0*/  RET.REL.NODEC R8 `(_ZN2at6native16triu_tril_kernelIN3c104HalfElLb1ELi4ELb1EEEvNS_4cuda6detail10TensorInfoIT_T0_EENS6_IKS7_S8_EEllS8_) ;  /* 0xffffffb808cc7950 */ /* 0x000fea0003c3ffff */
        .weak           $__internal_19_$__cuda_sm20_rem_s64
        .type           $__internal_19_$__cuda_sm20_rem_s64,@function
        .size           $__internal_19_$__cuda_sm20_rem_s64,(.L_x_6309 - $__internal_19_$__cuda_sm20_rem_s64)
$__internal_19_$__cuda_sm20_rem_s64:
        /* <DEDUP_REMOVED lines=76> */
[----:B------:R-:W-:Y:S06]  /*4990*/  RET.REL.NODEC R22 `(_ZN2at6native16triu_tril_kernelIN3c104HalfElLb1ELi4ELb1EEEvNS_4cuda6detail10TensorInfoIT_T0_EENS6_IKS7_S8_EEllS8_) ;  /* 0xffffffb416987950 */ /* 0x000fec0003c3ffff */
.L_x_604:
        /* <DEDUP_REMOVED lines=14> */
.L_x_6309:


//--------------------- .text._ZN2at6native16triu_tril_kernelIN3c104HalfEiLb1ELi4ELb0EEEvNS_4cuda6detail10TensorInfoIT_T0_EENS6_IKS7_S8_EEllS8_ --------------------------
	.section	.text._ZN2at6native16triu_tril_kernelIN3c104HalfEiLb1ELi4ELb0EEEvNS_4cuda6detail10TensorInfoIT_T0_EENS6_IKS7_S8_EEllS8_,"ax",@progbits
	.align	128
        .global         _ZN2at6native16triu_tril_kernelIN3c104HalfEiLb1ELi4ELb0EEEvNS_4cuda6detail10TensorInfoIT_T0_EENS6_IKS7_S8_EEllS8_
        .type           _ZN2at6native16triu_tril_kernelIN3c104HalfEiLb1ELi4ELb0EEEvNS_4cuda6detail10TensorInfoIT_T0_EENS6_IKS7_S8_EEllS8_,@function
        .size           _ZN2at6native16triu_tril_kernelIN3c104HalfEiLb1ELi4ELb0EEEvNS_4cuda6detail10TensorInfoIT_T0_EENS6_IKS7_S8_EEllS8_,(.L_x_6311 - _ZN2at6native16triu_tril_kernelIN3c104HalfEiLb1ELi4ELb0EEEvNS_4cuda6detail10TensorInfoIT_T0_EENS6_IKS7_S8_EEllS8_)
        .other          _ZN2at6native16triu_tril_kernelIN3c104HalfEiLb1ELi4ELb0EEEvNS_4cuda6detail10TensorInfoIT_T0_EENS6_IKS7_S8_EEllS8_,@"STO_CUDA_ENTRY STV_DEFAULT"
_ZN2at6native16triu_tril_kernelIN3c104HalfEiLb1ELi4ELb0EEEvNS_4cuda6detail10TensorInfoIT_T0_EENS6_IKS7_S8_EEllS8_:
.text._ZN2at6native16triu_tril_kernelIN3c104HalfEiLb1ELi4ELb0EEEvNS_4cuda6detail10TensorInfoIT_T0_EENS6_IKS7_S8_EEllS8_:
        /* <DEDUP_REMOVED lines=40> */
.L_x_606:
[----:B------:R-:W0:Y:S01]  /*0280*/  LDCU UR6, c[0x0][0x540] ;  /* 0x0000a800ff0677ac */ /* 0x000e220008000800 */
[----:B------:R-:W-:Y:S01]  /*0290*/  MOV R18, R4 ;  /* 0x0000000400127202 */ /* 0x000fe20000000f00 */
[----:B------:R-:W-:Y:S01]  /*02a0*/  IMAD.U32 R3, RZ, RZ, UR4 ;  /* 0x00000004ff037e24 */ /* 0x000fe2000f8e00ff */
[----:B------:R-:W-:Y:S01]  /*02b0*/  MOV R6, 0x2e0 ;  /* 0x000002e000067802 */ /* 0x000fe20000000f00 */
[----:B0-----:R-:W-:-:S07]  /*02c0*/  IMAD.U32 R2, RZ, RZ, UR6 ;  /* 0x00000006ff027e24 */ /* 0x001fce000f8e00ff */
[----:B------:R-:W-:Y:S05]  /*02d0*/  CALL.REL.NOINC `($__internal_20_$__cuda_sm20_div_s64) ;  /* 0x00000034004c7944 */ /* 0x000fea0003c00000 */
[----:B------:R-:W0:Y:S01]  /*02e0*/  LDCU UR6, c[0x0][0x540] ;  /* 0x0000a800ff0677ac */ /* 0x000e220008000800 */
[----:B------:R-:W-:Y:S01]  /*02f0*/  IADD3 R3, PT, PT, -R9, RZ, RZ ;  /* 0x000000ff09037210 */ /* 0x000fe20007ffe1ff */
[----:B------:R-:W-:Y:S02]  /*0300*/  IMAD.MOV.U32 R16, RZ, RZ, R9 ;  /* 0x000000ffff107224 */ /* 0x000fe400078e0009 */
[----:B------:R-:W-:Y:S02]  /*0310*/  IMAD.MOV.U32 R17, RZ, RZ, R8 ;  /* 0x000000ffff117224 */ /* 0x000fe400078e0008 */
[----:B0-----:R-:W-:-:S07]  /*0320*/  IMAD R4, R3, UR6, R4 ;  /* 0x0000000603047c24 */ /* 0x001fce000f8e0204 */
.L_x_607:
[----:B------:R-:W-:Y:S05]  /*0330*/  BSYNC.RECONVERGENT B0 ;  /* 0x0000000000007941 */ /* 0x000fea0003800200 */
.L_x_605:
        /* <DEDUP_REMOVED lines=30> */
.L_x_609:
[----:B------:R-:W-:Y:S01]  /*0520*/  IMAD.MOV.U32 R18, RZ, RZ, R16 ;  /* 0x000000ffff127224 */ /* 0x000fe200078e0010 */
[----:B------:R-:W-:Y:S01]  /*0530*/  MOV R6, 0x560 ;  /* 0x0000056000067802 */ /* 0x000fe20000000f00 */
[----:B------:R-:W-:-:S07]  /*0540*/  IMAD.MOV.U32 R5, RZ, RZ, R17 ;  /* 0x000000ffff057224 */ /* 0x000fce00078e0011 */
[----:B------:R-:W-:Y:S05]  /*0550*/  CALL.REL.NOINC `($__internal_20_$__cuda_sm20_div_s64) ;  /* 0x0000003000ac7944 */ /* 0x000fea0003c00000 */
[----:B------:R-:W-:Y:S01]  /*0560*/  IADD3 R7, PT, PT, -R9, RZ, RZ ;  /* 0x000000ff09077210 */ /* 0x000fe20007ffe1ff */
[----:B------:R-:W-:-:S04]  /*0570*/  IMAD.MOV.U32 R12, RZ, RZ, R9 ;  /* 0x000000ffff0c7224 */ /* 0x000fc800078e0009 */
[----:B------:R-:W-:-:S07]  /*0580*/  IMAD R7, R2, R7, R16 ;  /* 0x0000000702077224 */ /* 0x000fce00078e0210 */
.L_x_610:
[----:B------:R-:W-:Y:S05]  /*0590*/  BSYNC.RECONVERGENT B0 ;  /* 0x0000000000007941 */ /* 0x000fea0003800200 */
.L_x_608:
        /* <DEDUP_REMOVED lines=18> */
.L_x_637:
        /* <DEDUP_REMOVED lines=31> */
.L_x_614:
[----:B------:R-:W-:Y:S01]  /*08b0*/  IMAD.MOV.U32 R5, RZ, RZ, R8 ;  /* 0x000000ffff057224 */ /* 0x000fe200078e0008 */
[----:B------:R-:W-:Y:S01]  /*08c0*/  MOV R18, R12 ;  /* 0x0000000c00127202 */ /* 0x000fe20000000f00 */
[----:B------:R-:W-:Y:S01]  /*08d0*/  IMAD.U32 R2, RZ, RZ, UR7 ;  /* 0x00000007ff027e24 */ /* 0x000fe2000f8e00ff */
[----:B------:R-:W-:Y:S01]  /*08e0*/  MOV R6, 0x910 ;  /* 0x0000091000067802 */ /* 0x000fe20000000f00 */
[----:B------:R-:W-:-:S07]  /*08f0*/  IMAD.U32 R3, RZ, RZ, UR8 ;  /* 0x00000008ff037e24 */ /* 0x000fce000f8e00ff */
[----:B------:R-:W-:Y:S05]  /*0900*/  CALL.REL.NOINC `($__internal_20_$__cuda_sm20_div_s64) ;  /* 0x0000002c00c07944 */ /* 0x000fea0003c00000 */
[----:B------:R-:W-:Y:S01]  /*0910*/  IADD3 R3, PT, PT, -R9, RZ, RZ ;  /* 0x000000ff09037210 */ /* 0x000fe20007ffe1ff */
[----:B------:R-:W-:Y:S02]  /*0920*/  IMAD.MOV.U32 R16, RZ, RZ, R9 ;  /* 0x000000ffff107224 */ /* 0x000fe400078e0009 */
[----:B------:R-:W-:Y:S02]  /*0930*/  IMAD.MOV.U32 R17, RZ, RZ, R8 ;  /* 0x000000ffff117224 */ /* 0x000fe400078e0008 */
[----:B------:R-:W-:-:S07]  /*0940*/  IMAD R3, R3, UR7, R12 ;  /* 0x0000000703037c24 */ /* 0x000fce000f8e020c */
.L_x_615:
[----:B------:R-:W-:Y:S05]  /*0950*/  BSYNC.RECONVERGENT B0 ;  /* 0x0000000000007941 */ /* 0x000fea0003800200 */
.L_x_613:
        /* <DEDUP_REMOVED lines=35> */
.L_x_617:
[----:B------:R-:W-:Y:S01]  /*0b90*/  MOV R18, R16 ;  /* 0x0000001000127202 */ /* 0x000fe20000000f00 */
[----:B------:R-:W-:Y:S01]  /*0ba0*/  IMAD.MOV.U32 R5, RZ, RZ, R17 ;  /* 0x000000ffff057224 */ /* 0x000fe200078e0011 */
[----:B------:R-:W-:Y:S01]  /*0bb0*/  MOV R3, UR10 ;  /* 0x0000000a00037c02 */ /* 0x000fe20008000f00 */
[----:B------:R-:W-:Y:S01]  /*0bc0*/  IMAD.U32 R2, RZ, RZ, UR9 ;  /* 0x00000009ff027e24 */ /* 0x000fe2000f8e00ff */
[----:B------:R-:W-:-:S07]  /*0bd0*/  MOV R6, 0xbf0 ;  /* 0x00000bf000067802 */ /* 0x000fce0000000f00 */
[----:B------:R-:W-:Y:S05]  /*0be0*/  CALL.REL.NOINC `($__internal_20_$__cuda_sm20_div_s64) ;  /* 0x0000002c00087944 */ /* 0x000fea0003c00000 */
[--C-:B------:R-:W-:Y:S01]  /*0bf0*/  IMAD.MOV R17, RZ, RZ, -R9.reuse ;  /* 0x000000ffff117224 */ /* 0x100fe200078e0a09 */
[----:B------:R-:W-:Y:S01]  /*0c00*/  MOV R13, R8 ;  /* 0x00000008000d7202 */ /* 0x000fe20000000f00 */
[----:B------:R-:W-:Y:S02]  /*0c10*/  IMAD.MOV.U32 R12, RZ, RZ, R9 ;  /* 0x000000ffff0c7224 */ /* 0x000fe400078e0009 */
[----:B------:R-:W-:-:S07]  /*0c20*/  IMAD R17, R17, UR9, R16 ;  /* 0x0000000911117c24 */ /* 0x000fce000f8e0210 */
.L_x_618:
[----:B------:R-:W-:Y:S05]  /*0c30*/  BSYNC.RECONVERGENT B0 ;  /* 0x0000000000007941 */ /* 0x000fea0003800200 */
.L_x_616:
        /* <DEDUP_REMOVED lines=34> */
.L_x_620:
[----:B------:R-:W-:Y:S01]  /*0e60*/  IMAD.MOV.U32 R18, RZ, RZ, R12 ;  /* 0x000000ffff127224 */ /* 0x000fe200078e000c */
[----:B------:R-:W-:Y:S01]  /*0e70*/  MOV R2, UR9 ;  /* 0x0000000900027c02 */ /* 0x000fe20008000f00 */
[----:B------:R-:W-:Y:S01]  /*0e80*/  IMAD.MOV.U32 R5, RZ, RZ, R13 ;  /* 0x000000ffff057224 */ /* 0x000fe200078e000d */
[----:B------:R-:W-:Y:S01]  /*0e90*/  MOV R6, 0xec0 ;  /* 0x00000ec000067802 */ /* 0x000fe20000000f00 */
[----:B------:R-:W-:-:S07]  /*0ea0*/  IMAD.U32 R3, RZ, RZ, UR10 ;  /* 0x0000000aff037e24 */ /* 0x000fce000f8e00ff */
[----:B------:R-:W-:Y:S05]  /*0eb0*/  CALL.REL.NOINC `($__internal_20_$__cuda_sm20_div_s64) ;  /* 0x0000002800547944 */ /* 0x000fea0003c00000 */
[----:B------:R-:W-:Y:S01]  /*0ec0*/  IMAD.MOV R13, RZ, RZ, -R9 ;  /* 0x000000ffff0d7224 */ /* 0x000fe200078e0a09 */
[----:B------:R-:W-:Y:S01]  /*0ed0*/  MOV R16, R9 ;  /* 0x0000000900107202 */ /* 0x000fe20000000f00 */
[----:B------:R-:W-:Y:S02]  /*0ee0*/  IMAD.MOV.U32 R17, RZ, RZ, R8 ;  /* 0x000000ffff117224 */ /* 0x000fe400078e0008 */
[----:B------:R-:W-:-:S07]  /*0ef0*/  IMAD R13, R13, UR9, R12 ;  /* 0x000000090d0d7c24 */ /* 0x000fce000f8e020c */
.L_x_621:
[----:B------:R-:W-:Y:S05]  /*0f00*/  BSYNC.RECONVERGENT B0 ;  /* 0x0000000000007941 */ /* 0x000fea0003800200 */
.L_x_619:
        /* <DEDUP_REMOVED lines=35> */
.L_x_623:
[----:B------:R-:W-:Y:S01]  /*1140*/  MOV R18, R16 ;  /* 0x0000001000127202 */ /* 0x000fe20000000f00 */
[----:B------:R-:W-:Y:S01]  /*1150*/  IMAD.MOV.U32 R5, RZ, RZ, R17 ;  /* 0x000000ffff057224 */ /* 0x000fe200078e0011 */
[----:B------:R-:W-:Y:S01]  /*1160*/  MOV R2, UR9 ;  /* 0x0000000900027c02 */ /* 0x000fe20008000f00 */
[----:B------:R-:W-:Y:S01]  /*1170*/  IMAD.U32 R3, RZ, RZ, UR10 ;  /* 0x0000000aff037e24 */ /* 0x000fe2000f8e00ff */
[----:B------:R-:W-:-:S07]  /*1180*/  MOV R6, 0x11a0 ;  /* 0x000011a000067802 */ /* 0x000fce0000000f00 */
[----:B------:R-:W-:Y:S05]  /*1190*/  CALL.REL.NOINC `($__internal_20_$__cuda_sm20_div_s64) ;  /* 0x00000024009c7944 */ /* 0x000fea0003c00000 */
[----:B------:R-:W-:Y:S01]  /*11a0*/  IADD3 R17, PT, PT, -R9, RZ, RZ ;  /* 0x000000ff09117210 */ /* 0x000fe20007ffe1ff */
[----:B------:R-:W-:Y:S01]  /*11b0*/  IMAD.MOV.U32 R12, RZ, RZ, R9 ;  /* 0x000000ffff0c7224 */ /* 0x000fe200078e0009 */
[----:B------:R-:W-:-:S03]  /*11c0*/  MOV R13, R8 ;  /* 0x00000008000d7202 */ /* 0x000fc60000000f00 */
[----:B------:R-:W-:-:S07]  /*11d0*/  IMAD R17, R17, UR9, R16 ;  /* 0x0000000911117c24 */ /* 0x000fce000f8e0210 */
.L_x_624:
[----:B------:R-:W-:Y:S05]  /*11e0*/  BSYNC.RECONVERGENT B0 ;  /* 0x0000000000007941 */ /* 0x000fea0003800200 */
.L_x_622:
        /* <DEDUP_REMOVED lines=35> */
.L_x_626:
        /* <DEDUP_REMOVED lines=10> */
.L_x_627:
[----:B------:R-:W-:Y:S05]  /*14c0*/  BSYNC.RECONVERGENT B0 ;  /* 0x0000000000007941 */ /* 0x000fea0003800200 */
.L_x_625:
        /* <DEDUP_REMOVED lines=35> */
.L_x_629:
        /* <DEDUP_REMOVED lines=10> */
.L_x_630:
[----:B------:R-:W-:Y:S05]  /*17a0*/  BSYNC.RECONVERGENT B0 ;  /* 0x0000000000007941 */ /* 0x000fea0003800200 */
.L_x_628:
        /* <DEDUP_REMOVED lines=35> */
.L_x_632:
        /* <DEDUP_REMOVED lines=10> */
.L_x_633:
[----:B------:R-:W-:Y:S05]  /*1a80*/  BSYNC.RECONVERGENT B0 ;  /* 0x0000000000007941 */ /* 0x000fea0003800200 */
.L_x_631:
        /* <DEDUP_REMOVED lines=35> */
.L_x_635:
[----:B------:R-:W-:Y:S01]  /*1cc0*/  MOV R18, R16 ;  /* 0x0000001000127202 */ /* 0x000fe20000000f00 */
[----:B------:R-:W-:Y:S01]  /*1cd0*/  IMAD.MOV.U32 R5, RZ, RZ, R17 ;  /* 0x000000ffff057224 */ /* 0x000fe200078e0011 */
[----:B------:R-:W-:Y:S01]  /*1ce0*/  MOV R2, UR9 ;  /* 0x0000000900027c02 */ /* 0x000fe20008000f00 */
[----:B------:R-:W-:Y:S01]  /*1cf0*/  IMAD.U32 R3, RZ, RZ, UR10 ;  /* 0x0000000aff037e24 */ /* 0x000fe2000f8e00ff */
[----:B------:R-:W-:-:S07]  /*1d00*/  MOV R6, 0x1d20 ;  /* 0x00001d2000067802 */ /* 0x000fce0000000f00 */
[----:B------:R-:W-:Y:S05]  /*1d10*/  CALL.REL.NOINC `($__internal_20_$__cuda_sm20_div_s64) ;  /* 0x0000001800bc7944 */ /* 0x000fea0003c00000 */
[----:B------:R-:W-:Y:S01]  /*1d20*/  IADD3 R17, PT, PT, -R9, RZ, RZ ;  /* 0x000000ff09117210 */ /* 0x000fe20007ffe1ff */
[----:B------:R-:W-:-:S04]  /*1d30*/  IMAD.MOV.U32 R12, RZ, RZ, R9 ;  /* 0x000000ffff0c7224 */ /* 0x000fc800078e0009 */
[----:B------:R-:W-:-:S07]  /*1d40*/  IMAD R17, R17, UR9, R16 ;  /* 0x0000000911117c24 */ /* 0x000fce000f8e0210 */
.L_x_636:
[----:B------:R-:W-:Y:S05]  /*1d50*/  BSYNC.RECONVERGENT B0 ;  /* 0x0000000000007941 */ /* 0x000fea0003800200 */
.L_x_634:
        /* <DEDUP_REMOVED lines=9> */
.L_x_612:
        /* <DEDUP_REMOVED lines=37> */
.L_x_640:
[----:B------:R-:W-:Y:S01]  /*2040*/  IMAD.MOV.U32 R5, RZ, RZ, R8 ;  /* 0x000000ffff057224 */ /* 0x000fe200078e0008 */
[----:B------:R-:W-:Y:S01]  /*2050*/  MOV R18, R12 ;  /* 0x0000000c00127202 */ /* 0x000fe20000000f00 */
[----:B------:R-:W-:Y:S01]  /*2060*/  IMAD.U32 R2, RZ, RZ, UR7 ;  /* 0x00000007ff027e24 */ /* 0x000fe2000f8e00ff */
[----:B------:R-:W-:Y:S02]  /*2070*/  MOV R3, UR8 ;  /* 0x0000000800037c02 */ /* 0x000fe40008000f00 */
[----:B------:R-:W-:-:S07]  /*2080*/  MOV R6, 0x20a0 ;  /* 0x000020a000067802 */ /* 0x000fce0000000f00 */
[----:B------:R-:W-:Y:S05]  /*2090*/  CALL.REL.NOINC `($__internal_20_$__cuda_sm20_div_s64) ;  /* 0x0000001400dc7944 */ /* 0x000fea0003c00000 */
[----:B------:R-:W-:Y:S01]  /*20a0*/  IMAD.MOV R3, RZ, RZ, -R9 ;  /* 0x000000ffff037224 */ /* 0x000fe200078e0a09 */
[----:B------:R-:W-:Y:S01]  /*20b0*/  MOV R16, R9 ;  /* 0x0000000900107202 */ /* 0x000fe20000000f00 */
[----:B------:R-:W-:Y:S02]  /*20c0*/  IMAD.MOV.U32 R17, RZ, RZ, R8 ;  /* 0x000000ffff117224 */ /* 0x000fe400078e0008 */
[----:B------:R-:W-:-:S07]  /*20d0*/  IMAD R3, R3, UR7, R12 ;  /* 0x0000000703037c24 */ /* 0x000fce000f8e020c */
.L_x_641:
[----:B------:R-:W-:Y:S05]  /*20e0*/  BSYNC.RECONVERGENT B0 ;  /* 0x0000000000007941 */ /* 0x000fea0003800200 */
.L_x_639:
        /* <DEDUP_REMOVED lines=37> */
.L_x_643:
        /* <DEDUP_REMOVED lines=10> */
.L_x_644:
[----:B------:R-:W-:Y:S05]  /*23e0*/  BSYNC.RECONVERGENT B0 ;  /* 0x0000000000007941 */ /* 0x000fea0003800200 */
.L_x_642:
        /* <DEDUP_REMOVED lines=37> */
.L_x_646:
        /* <DEDUP_REMOVED lines=10> */
.L_x_647:
[----:B------:R-:W-:Y:S05]  /*26e0*/  BSYNC.RECONVERGENT B0 ;  /* 0x0000000000007941 */ /* 0x000fea0003800200 */
.L_x_645:
        /* <DEDUP_REMOVED lines=37> */
.L_x_649:
[----:B------:R-:W-:Y:S01]  /*2940*/  IMAD.MOV.U32 R18, RZ, RZ, R16 ;  /* 0x000000ffff127224 */ /* 0x000fe200078e0010 */
[----:B------:R-:W-:Y:S01]  /*2950*/  MOV R5, R17 ;  /* 0x0000001100057202 */ /* 0x000fe20000000f00 */
[----:B------:R-:W-:Y:S01]  /*2960*/  IMAD.U32 R2, RZ, RZ, UR11 ;  /* 0x0000000bff027e24 */ /* 0x000fe2000f8e00ff */
[----:B------:R-:W-:Y:S02]  /*2970*/  MOV R3, UR10 ;  /* 0x0000000a00037c02 */ /* 0x000fe40008000f00 */
[----:B------:R-:W-:-:S07]  /*2980*/  MOV R6, 0x29a0 ;  /* 0x000029a000067802 */ /* 0x000fce0000000f00 */
[----:B------:R-:W-:Y:S05]  /*2990*/  CALL.REL.NOINC `($__internal_20_$__cuda_sm20_div_s64) ;  /* 0x0000000c009c7944 */ /* 0x000fea0003c00000 */
[----:B------:R-:W-:Y:S01]  /*29a0*/  IMAD.MOV R17, RZ, RZ, -R9 ;  /* 0x000000ffff117224 */ /* 0x000fe200078e0a09 */
[----:B------:R-:W-:-:S03]  /*29b0*/  MOV R12, R9 ;  /* 0x00000009000c7202 */ /* 0x000fc60000000f00 */
[----:B------:R-:W-:-:S07]  /*29c0*/  IMAD R17, R17, UR11, R16 ;  /* 0x0000000b11117c24 */ /* 0x000fce000f8e0210 */
.L_x_650:
[----:B------:R-:W-:Y:S05]  /*29d0*/  BSYNC.RECONVERGENT B0 ;  /* 0x0000000000007941 */ /* 0x000fea0003800200 */
.L_x_648:
[----:B------:R-:W-:Y:S01]  /*29e0*/  UMOV UR6, 0x6c ;  /* 0x0000006c00067882 */ /* 0x000fe20000000000 */
[----:B------:R-:W0:Y:S01]  /*29f0*/  LDCU UR8, c[0x0][UR8+0x3ec] ;  /* 0x00007d80080877ac */ /* 0x000e220008000800 */
[----:B------:R-:W-:Y:S02]  /*2a00*/  ULEA UR6, UR9, UR6, 0x2 ;  /* 0x0000000609067291 */ /* 0x000fe4000f8e10ff */
[----:B------:R-:W-:-:S10]  /*2a10*/  UIADD3 UR4, UPT, UPT, UR4, -0x4, URZ ;  /* 0xfffffffc04047890 */ /* 0x000fd4000fffe0ff */
[----:B------:R-:W1:Y:S01]  /*2a20*/  LDCU UR6, c[0x0][UR6+0x380] ;  /* 0x00007000060677ac */ /* 0x000e620008000800 */
[C---:B0-----:R-:W-:Y:S02]  /*2a30*/  IMAD R20, R17.reuse, UR8, R20 ;  /* 0x0000000811147c24 */ /* 0x041fe4000f8e0214 */
[----:B-1----:R-:W-:-:S07]  /*2a40*/  IMAD R22, R17, UR6, R22 ;  /* 0x0000000611167c24 */ /* 0x002fce000f8e0216 */
.L_x_638:
        /* <DEDUP_REMOVED lines=34> */
.L_x_653:
        /* <DEDUP_REMOVED lines=10> */
.L_x_654:
[----:B------:R-:W-:Y:S05]  /*2d10*/  BSYNC.RECONVERGENT B0 ;  /* 0x0000000000007941 */ /* 0x000fea0003800200 */
.L_x_652:
        /* <DEDUP_REMOVED lines=36> */
.L_x_656:
        /* <DEDUP_REMOVED lines=9> */
.L_x_657:
[----:B------:R-:W-:Y:S05]  /*2ff0*/  BSYNC.RECONVERGENT B0 ;  /* 0x0000000000007941 */ /* 0x000fea0003800200 */
.L_x_655:
[----:B------:R-:W-:Y:S01]  /*3000*/  UMOV UR5, 0x6c ;  /* 0x0000006c00057882 */ /* 0x000fe20000000000 */
[----:B------:R-:W0:Y:S01]  /*3010*/  LDCU UR6, c[0x0][UR6+0x4c4] ;  /* 0x00009880060677ac */ /* 0x000e220008000800 */
[----:B------:R-:W-:Y:S02]  /*3020*/  ULEA UR5, UR8, UR5, 0x2 ;  /* 0x0000000508057291 */ /* 0x000fe4000f8e10ff */
[----:B------:R-:W-:-:S10]  /*3030*/  UIADD3 UR4, UPT, UPT, UR4, -0x2, URZ ;  /* 0xfffffffe04047890 */ /* 0x000fd4000fffe0ff */
[----:B------:R-:W1:Y:S01]  /*3040*/  LDCU UR5, c[0x0][UR5+0x380] ;  /* 0x00007000050577ac */ /* 0x000e620008000800 */
[C---:B0-----:R-:W-:Y:S02]  /*3050*/  IMAD R20, R17.reuse, UR6, R20 ;  /* 0x0000000611147c24 */ /* 0x041fe4000f8e0214 */
[----:B-1----:R-:W-:-:S07]  /*3060*/  IMAD R22, R17, UR5, R22 ;  /* 0x0000000511167c24 */ /* 0x002fce000f8e0216 */
.L_x_651:
        /* <DEDUP_REMOVED lines=29> */
.L_x_659:
[----:B------:R-:W-:Y:S02]  /*3240*/  MOV R3, R8 ;  /* 0x0000000800037202 */ /* 0x000fe40000000f00 */
[----:B------:R-:W-:-:S07]  /*3250*/  MOV R2, 0x3270 ;  /* 0x0000327000027802 */ /* 0x000fce0000000f00 */
[----:B------:R-:W-:Y:S05]  /*3260*/  CALL.REL.NOINC `($__internal_21_$__cuda_sm20_rem_s64) ;  /* 0x0000000800b87944 */ /* 0x000fea0003c00000 */
.L_x_660:
[----:B------:R-:W-:Y:S05]  /*3270*/  BSYNC.RECONVERGENT B0 ;  /* 0x0000000000007941 */ /* 0x000fea0003800200 */
.L_x_658:
[----:B------:R-:W0:Y:S01]  /*3280*/  LDCU UR4, c[0x0][UR6+0x4c4] ;  /* 0x00009880060477ac */ /* 0x000e220008000800 */
[----:B------:R-:W1:Y:S01]  /*3290*/  LDCU UR6, c[0x0][UR6+0x3ec] ;  /* 0x00007d80060677ac */ /* 0x000e620008000800 */
[C---:B0-----:R-:W-:Y:S02]  /*32a0*/  IMAD R20, R12.reuse, UR4, R20 ;  /* 0x000000040c147c24 */ /* 0x041fe4000f8e0214 */
[----:B-1----:R-:W-:-:S07]  /*32b0*/  IMAD R22, R12, UR6, R22 ;  /* 0x000000060c167c24 */ /* 0x002fce000f8e0216 */
.L_x_611:
        /* <DEDUP_REMOVED lines=39> */
.L_x_664:
[----:B------:R-:W-:Y:S05]  /*3530*/  BSYNC.RECONVERGENT B1 ;  /* 0x0000000000017941 */ /* 0x000fea0003800200 */
.L_x_663:
        /* <DEDUP_REMOVED lines=20> */
.L_x_662:
[----:B------:R-:W-:Y:S05]  /*3680*/  BSYNC.RECONVERGENT B0 ;  /* 0x0000000000007941 */ /* 0x000fea0003800200 */
.L_x_661:
        /* <DEDUP_REMOVED lines=24> */
        .weak           $__internal_20_$__cuda_sm20_div_s64
        .type           $__internal_20_$__cuda_sm20_div_s64,@function
        .size           $__internal_20_$__cuda_sm20_div_s64,($__internal_21_$__cuda_sm20_rem_s64 - $__internal_20_$__cuda_sm20_div_s64)
$__internal_20_$__cuda_sm20_div_s64:
        /* <DEDUP_REMOVED lines=83> */
[----:B------:R-:W-:Y:S06]  /*3d40*/  RET.REL.NODEC R10 `(_ZN2at6native16triu_tril_kernelIN3c104HalfEiLb1ELi4ELb0EEEvNS_4cuda6detail10TensorInfoIT_T0_EENS6_IKS7_S8_EEllS8_) ;  /* 0xffffffc00aac7950 */ /* 0x000fec0003c3ffff */
        .weak           $__internal_21_$__cuda_sm20_rem_s64
        .type           $__internal_21_$__cuda_sm20_rem_s64,@function
        .size           $__internal_21_$__cuda_sm20_rem_s64,(.L_x_6311 - $__internal_21_$__cuda_sm20_rem_s64)
$__internal_21_$__cuda_sm20_rem_s64:
        /* <DEDUP_REMOVED lines=71> */
[----:B------:R-:W-:Y:S06]  /*41c0*/  RET.REL.NODEC R2 `(_ZN2at6native16triu_tril_kernelIN3c104HalfEiLb1ELi4ELb0EEEvNS_4cuda6detail10TensorInfoIT_T0_EENS6_IKS7_S8_EEllS8_) ;  /* 0xffffffbc028c7950 */ /* 0x000fec0003c3ffff */
.L_x_665:
        /* <DEDUP_REMOVED lines=11> */
.L_x_6311:


//--------------------- .text._ZN2at6native16triu_tril_kernelIN3c104HalfEiLb1ELi4ELb1EEEvNS_4cuda6detail10TensorInfoIT_T0_EENS6_IKS7_S8_EEllS8_ --------------------------
	.section	.text._ZN2at6native16triu_tril_kernelIN3c104HalfEiLb1ELi4ELb1EEEvNS_4cuda6detail10TensorInfoIT_T0_EENS6_IKS7_S8_EEllS8_,"ax",@progbits
	.align	128
        .global         _ZN2at6native16triu_tril_kernelIN3c104HalfEiLb1ELi4ELb1EEEvNS_4cuda6detail10TensorInfoIT_T0_EENS6_IKS7_S8_EEllS8_
        .type           _ZN2at6native16triu_tril_kernelIN3c104HalfEiLb1ELi4ELb1EEEvNS_4cuda6detail10TensorInfoIT_T0_EENS6_IKS7_S8_EEllS8_,@function
        .size           _ZN2at6native16triu_tril_kernelIN3c104HalfEiLb1ELi4ELb1EEEvNS_4cuda6detail10TensorInfoIT_T0_EENS6_IKS7_S8_EEllS8_,(.L_x_6313 - _ZN2at6native16triu_tril_kernelIN3c104HalfEiLb1ELi4ELb1EEEvNS_4cuda6detail10TensorInfoIT_T0_EENS6_IKS7_S8_EEllS8_)
        .other          _ZN2at6native16triu_tril_kernelIN3c104HalfEiLb1ELi4ELb1EEEvNS_4cuda6detail10TensorInfoIT_T0_EENS6_IKS7_S8_EEllS8_,@"STO_CUDA_ENTRY STV_DEFAULT"
_ZN2at6native16triu_tril_kernelIN3c104HalfEiLb1ELi4ELb1EEEvNS_4cuda6detail10TensorInfoIT_T0_EENS6_IKS7_S8_EEllS8_:
.text._ZN2at6native16triu_tril_kernelIN3c104HalfEiLb1ELi4ELb1EEEvNS_4cuda6detail10TensorInfoIT_T0_EENS6_IKS7_S8_EEllS8_:
        /* <DEDUP_REMOVED lines=40> */
.L_x_667:
[----:B------:R-:W0:Y:S01]  /*0280*/  LDCU UR6, c[0x0][0x540] ;  /* 0x0000a800ff0677ac */ /* 0x000e220008000800 */
[----:B------:R-:W-:Y:S01]  /*0290*/  MOV R18, R7 ;  /* 0x0000000700127202 */ /* 0x000fe20000000f00 */
[----:B------:R-:W-:Y:S01]  /*02a0*/  IMAD.U32 R4, RZ, RZ, UR4 ;  /* 0x00000004ff047e24 */ /* 0x000fe2000f8e00ff */
[----:B------:R-:W-:Y:S01]  /*02b0*/  MOV R6, 0x2e0 ;  /* 0x000002e000067802 */ /* 0x000fe20000000f00 */
[----:B0-----:R-:W-:-:S07]  /*02c0*/  IMAD.U32 R3, RZ, RZ, UR6 ;  /* 0x00000006ff037e24 */ /* 0x001fce000f8e00ff */
[----:B------:R-:W-:Y:S05]  /*02d0*/  CALL.REL.NOINC `($__internal_22_$__cuda_sm20_div_s64) ;  /* 0x0000003000987944 */ /* 0x000fea0003c00000 */
[----:B------:R-:W0:Y:S01]  /*02e0*/  LDCU UR6, c[0x0][0x540] ;  /* 0x0000a800ff0677ac */ /* 0x000e220008000800 */
[----:B------:R-:W-:-:S05]  /*02f0*/  IADD3 R0, PT, PT, -R4, RZ, RZ ;  /* 0x000000ff04007210 */ /* 0x000fca0007ffe1ff */
[----:B0-----:R-:W-:-:S07]  /*0300*/  IMAD R7, R0, UR6, R7 ;  /* 0x0000000600077c24 */ /* 0x001fce000f8e0207 */
.L_x_668:
[----:B------:R-:W-:Y:S05]  /*0310*/  BSYNC.RECONVERGENT B0 ;  /* 0x0000000000007941 */ /* 0x000fea0003800200 */
.L_x_666:
        /* <DEDUP_REMOVED lines=26> */
.L_x_670:
[----:B------:R-:W-:Y:S01]  /*04c0*/  IMAD.MOV.U32 R14, RZ, RZ, R4 ;  /* 0x000000ffff0e7224 */ /* 0x000fe200078e0004 */
[----:B------:R-:W-:Y:S02]  /*04d0*/  MOV R6, R5 ;  /* 0x0000000500067202 */ /* 0x000fe40000000f00 */
[----:B------:R-:W-:-:S07]  /*04e0*/  MOV R18, 0x500 ;  /* 0x0000050000127802 */ /* 0x000fce0000000f00 */
[----:B------:R-:W-:Y:S05]  /*04f0*/  CALL.REL.NOINC `($__internal_23_$__cuda_sm20_rem_s64) ;  /* 0x0000003400607944 */ /* 0x000fea0003c00000 */
[----:B------:R-:W-:-:S07]  /*0500*/  IMAD.MOV.U32 R0, RZ, RZ, R13 ;  /* 0x000000ffff007224 */ /* 0x000fce00078e000d */
.L_x_671:
[----:B------:R-:W-:Y:S05]  /*0510*/  BSYNC.RECONVERGENT B0 ;  /* 0x0000000000007941 */ /* 0x000fea0003800200 */
.L_x_669:
        /* <DEDUP_REMOVED lines=30> */
.L_x_673:
[----:B------:R-:W-:Y:S01]  /*0700*/  IMAD.MOV.U32 R18, RZ, RZ, R4 ;  /* 0x000000ffff127224 */ /* 0x000fe200078e0004 */
[----:B------:R-:W-:Y:S02]  /*0710*/  MOV R4, R15 ;  /* 0x0000000f00047202 */ /* 0x000fe40000000f00 */
[----:B------:R-:W-:-:S07]  /*0720*/  MOV R6, 0x740 ;  /* 0x0000074000067802 */ /* 0x000fce0000000f00 */
[----:B-1----:R-:W-:Y:S05]  /*0730*/  CALL.REL.NOINC `($__internal_22_$__cuda_sm20_div_s64) ;  /* 0x0000002c00807944 */ /* 0x002fea0003c00000 */
[----:B------:R-:W-:-:S07]  /*0740*/  IMAD.MOV.U32 R13, RZ, RZ, R4 ;  /* 0x000000ffff0d7224 */ /* 0x000fce00078e0004 */
.L_x_674:
[----:B------:R-:W-:Y:S05]  /*0750*/  BSYNC.RECONVERGENT B0 ;  /* 0x0000000000007941 */ /* 0x000fea0003800200 */
.L_x_672:
        /* <DEDUP_REMOVED lines=14> */
.L_x_701:
        /* <DEDUP_REMOVED lines=30> */
.L_x_678:
[----:B------:R-:W-:Y:S01]  /*0a20*/  IMAD.MOV.U32 R18, RZ, RZ, R13 ;  /* 0x000000ffff127224 */ /* 0x000fe200078e000d */
[----:B------:R-:W-:Y:S01]  /*0a30*/  MOV R3, UR6 ;  /* 0x0000000600037c02 */ /* 0x000fe20008000f00 */
[----:B------:R-:W-:Y:S01]  /*0a40*/  IMAD.U32 R4, RZ, RZ, UR8 ;  /* 0x00000008ff047e24 */ /* 0x000fe2000f8e00ff */
[----:B------:R-:W-:-:S07]  /*0a50*/  MOV R6, 0xa70 ;  /* 0x00000a7000067802 */ /* 0x000fce0000000f00 */
[----:B------:R-:W-:Y:S05]  /*0a60*/  CALL.REL.NOINC `($__internal_22_$__cuda_sm20_div_s64) ;  /* 0x0000002800b47944 */ /* 0x000fea0003c00000 */
[----:B------:R-:W-:Y:S01]  /*0a70*/  IMAD.MOV R6, RZ, RZ, -R4 ;  /* 0x000000ffff067224 */ /* 0x000fe200078e0a04 */
[----:B------:R-:W-:Y:S01]  /*0a80*/  MOV R22, R4 ;  /* 0x0000000400167202 */ /* 0x000fe20000000f00 */
[----:B------:R-:W-:Y:S02]  /*0a90*/  IMAD.MOV.U32 R23, RZ, RZ, R5 ;  /* 0x000000ffff177224 */ /* 0x000fe400078e0005 */
[----:B------:R-:W-:-:S07]  /*0aa0*/  IMAD R13, R6, UR6, R13 ;  /* 0x00000006060d7c24 */ /* 0x000fce000f8e020d */
.L_x_679:
[----:B------:R-:W-:Y:S05]  /*0ab0*/  BSYNC.RECONVERGENT B0 ;  /* 0x0000000000007941 */ /* 0x000fea0003800200 */
.L_x_677:
        /* <DEDUP_REMOVED lines=34> */
.L_x_681:
[----:B------:R-:W-:Y:S01]  /*0ce0*/  IMAD.MOV.U32 R18, RZ, RZ, R22 ;  /* 0x000000ffff127224 */ /* 0x000fe200078e0016 */
[----:B------:R-:W-:Y:S01]  /*0cf0*/  MOV R5, R23 ;  /* 0x0000001700057202 */ /* 0x000fe20000000f00 */
[----:B------:R-:W-:Y:S01]  /*0d00*/  IMAD.U32 R3, RZ, RZ, UR9 ;  /* 0x00000009ff037e24 */ /* 0x000fe2000f8e00ff */
[----:B------:R-:W-:Y:S01]  /*0d10*/  MOV R6, 0xd40 ;  /* 0x00000d4000067802 */ /* 0x000fe20000000f00 */
[----:B------:R-:W-:-:S07]  /*0d20*/  IMAD.U32 R4, RZ, RZ, UR7 ;  /* 0x00000007ff047e24 */ /* 0x000fce000f8e00ff */
[----:B------:R-:W-:Y:S05]  /*0d30*/  CALL.REL.NOINC `($__internal_22_$__cuda_sm20_div_s64) ;  /* 0x0000002800007944 */ /* 0x000fea0003c00000 */
[----:B------:R-:W-:Y:S01]  /*0d40*/  IADD3 R23, PT, PT, -R4, RZ, RZ ;  /* 0x000000ff04177210 */ /* 0x000fe20007ffe1ff */
[----:B------:R-:W-:Y:S02]  /*0d50*/  IMAD.MOV.U32 R16, RZ, RZ, R4 ;  /* 0x000000ffff107224 */ /* 0x000fe400078e0004 */
[----:B------:R-:W-:Y:S02]  /*0d60*/  IMAD.MOV.U32 R17, RZ, RZ, R5 ;  /* 0x000000ffff117224 */ /* 0x000fe400078e0005 */
[----:B------:R-:W-:-:S07]  /*0d70*/  IMAD R23, R23, UR9, R22 ;  /* 0x0000000917177c24 */ /* 0x000fce000f8e0216 */
.L_x_682:
[----:B------:R-:W-:Y:S05]  /*0d80*/  BSYNC.RECONVERGENT B0 ;  /* 0x0000000000007941 */ /* 0x000fea0003800200 */
.L_x_680:
        /* <DEDUP_REMOVED lines=35> */
.L_x_684:
[----:B------:R-:W-:Y:S01]  /*0fc0*/  MOV R18, R16 ;  /* 0x0000001000127202 */ /* 0x000fe20000000f00 */
[----:B------:R-:W-:Y:S01]  /*0fd0*/  IMAD.MOV.U32 R5, RZ, RZ, R17 ;  /* 0x000000ffff057224 */ /* 0x000fe200078e0011 */
[----:B------:R-:W-:Y:S01]  /*0fe0*/  MOV R4, UR8 ;  /* 0x0000000800047c02 */ /* 0x000fe20008000f00 */
[----:B------:R-:W-:Y:S01]  /*0ff0*/  IMAD.U32 R3, RZ, RZ, UR9 ;  /* 0x00000009ff037e24 */ /* 0x000fe2000f8e00ff */
[----:B------:R-:W-:-:S07]  /*1000*/  MOV R6, 0x1020 ;  /* 0x0000102000067802 */ /* 0x000fce0000000f00 */
[----:B------:R-:W-:Y:S05]  /*1010*/  CALL.REL.NOINC `($__internal_22_$__cuda_sm20_div_s64) ;  /* 0x0000002400487944 */ /* 0x000fea0003c00000 */
[--C-:B------:R-:W-:Y:S01]  /*1020*/  IMAD.MOV R17, RZ, RZ, -R4.reuse ;  /* 0x000000ffff117224 */ /* 0x100fe200078e0a04 */
[----:B------:R-:W-:Y:S01]  /*1030*/  MOV R13, R5 ;  /* 0x00000005000d7202 */ /* 0x000fe20000000f00 */
[----:B------:R-:W-:Y:S02]  /*1040*/  IMAD.MOV.U32 R12, RZ, RZ, R4 ;  /* 0x000000ffff0c7224 */ /* 0x000fe400078e0004 */
[----:B------:R-:W-:-:S07]  /*1050*/  IMAD R17, R17, UR9, R16 ;  /* 0x0000000911117c24 */ /* 0x000fce000f8e0210 */
.L_x_685:
[----:B------:R-:W-:Y:S05]  /*1060*/  BSYNC.RECONVERGENT B0 ;  /* 0x0000000000007941 */ /* 0x000fea0003800200 */
.L_x_683:
        /* <DEDUP_REMOVED lines=34> */
.L_x_687:
[----:B------:R-:W-:Y:S01]  /*1290*/  IMAD.MOV.U32 R18, RZ, RZ, R12 ;  /* 0x000000ffff127224 */ /* 0x000fe200078e000c */
[----:B------:R-:W-:Y:S01]  /*12a0*/  MOV R3, UR9 ;  /* 0x0000000900037c02 */ /* 0x000fe20008000f00 */
[----:B------:R-:W-:Y:S01]  /*12b0*/  IMAD.MOV.U32 R5, RZ, RZ, R13 ;  /* 0x000000ffff057224 */ /* 0x000fe200078e000d */
[----:B------:R-:W-:Y:S01]  /*12c0*/  MOV R6, 0x12f0 ;  /* 0x000012f000067802 */ /* 0x000fe20000000f00 */
[----:B------:R-:W-:-:S07]  /*12d0*/  IMAD.U32 R4, RZ, RZ, UR10 ;  /* 0x0000000aff047e24 */ /* 0x000fce000f8e00ff */
[----:B------:R-:W-:Y:S05]  /*12e0*/  CALL.REL.NOINC `($__internal_22_$__cuda_sm20_div_s64) ;  /* 0x0000002000947944 */ /* 0x000fea0003c00000 */
[----:B------:R-:W-:Y:S01]  /*12f0*/  IMAD.MOV R13, RZ, RZ, -R4 ;  /* 0x000000ffff0d7224 */ /* 0x000fe200078e0a04 */
[----:B------:R-:W-:Y:S01]  /*1300*/  MOV R16, R4 ;  /* 0x0000000400107202 */ /* 0x000fe20000000f00 */
[----:B------:R-:W-:Y:S02]  /*1310*/  IMAD.MOV.U32 R17, RZ, RZ, R5 ;  /* 0x000000ffff117224 */ /* 0x000fe400078e0005 */
[----:B------:R-:W-:-:S07]  /*1320*/  IMAD R13, R13, UR9, R12 ;  /* 0x000000090d0d7c24 */ /* 0x000fce000f8e020c */
.L_x_688:
[----:B------:R-:W-:Y:S05]  /*1330*/  BSYNC.RECONVERGENT B0 ;  /* 0x0000000000007941 */ /* 0x000fea0003800200 */
.L_x_686:
        /* <DEDUP_REMOVED lines=34> */
.L_x_690:
[----:B------:R-:W-:Y:S01]  /*1560*/  IMAD.MOV.U32 R18, RZ, RZ, R16 ;  /* 0x000000ffff127224 */ /* 0x000fe200078e0010 */
[----:B------:R-:W-:Y:S01]  /*1570*/  MOV R5, R17 ;  /* 0x0000001100057202 */ /* 0x000fe20000000f00 */
[----:B------:R-:W-:Y:S01]  /*1580*/  IMAD.U32 R3, RZ, RZ, UR10 ;  /* 0x0000000aff037e24 */ /* 0x000fe2000f8e00ff */
[----:B------:R-:W-:Y:S02]  /*1590*/  MOV R4, UR8 ;  /* 0x0000000800047c02 */ /* 0x000fe40008000f00 */
[----:B------:R-:W-:-:S07]  /*15a0*/  MOV R6, 0x15c0 ;  /* 0x000015c000067802 */ /* 0x000fce0000000f00 */
[----:B------:R-:W-:Y:S05]  /*15b0*/  CALL.REL.NOINC `($__internal_22_$__cuda_sm20_div_s64) ;  /* 0x0000001c00e07944 */ /* 0x000fea0003c00000 */
[----:B------:R-:W-:Y:S01]  /*15c0*/  IMAD.MOV R17, RZ, RZ, -R4 ;  /* 0x000000ffff117224 */ /* 0x000fe200078e0a04 */
[----:B------:R-:W-:Y:S01]  /*15d0*/  MOV R12, R4 ;  /* 0x00000004000c7202 */ /* 0x000fe20000000f00 */
[----:B------:R-:W-:Y:S02]  /*15e0*/  IMAD.MOV.U32 R13, RZ, RZ, R5 ;  /* 0x000000ffff0d7224 */ /* 0x000fe400078e0005 */
[----:B------:R-:W-:-:S07]  /*15f0*/  IMAD R17, R17, UR10, R16 ;  /* 0x0000000a11117c24 */ /* 0x000fce000f8e0210 */
.L_x_691:
[----:B------:R-:W-:Y:S05]  /*1600*/  BSYNC.RECONVERGENT B0 ;  /* 0x0000000000007941 */ /* 0x000fea0003800200 */
.L_x_689:
        /* <DEDUP_REMOVED lines=34> */
.L_x_693:
        /* <DEDUP_REMOVED lines=10> */
.L_x_694:
[----:B------:R-:W-:Y:S05]  /*18d0*/  BSYNC.RECONVERGENT B0 ;  /* 0x0000000000007941 */ /* 0x000fea0003800200 */
.L_x_692:
        /* <DEDUP_REMOVED lines=34> */
.L_x_696:
        /* <DEDUP_REMOVED lines=10> */
.L_x_697:
[----:B------:R-:W-:Y:S05]  /*1ba0*/  BSYNC.RECONVERGENT B0 ;  /* 0x0000000000007941 */ /* 0x000fea0003800200 */
.L_x_695:
        /* <DEDUP_REMOVED lines=33> */
.L_x_699:
[----:B------:R-:W-:Y:S01]  /*1dc0*/  IMAD.MOV.U32 R18, RZ, RZ, R12 ;  /* 0x000000ffff127224 */ /* 0x000fe200078e000c */
[----:B------:R-:W-:Y:S01]  /*1dd0*/  MOV R5, R13 ;  /* 0x0000000d00057202 */ /* 0x000fe20000000f00 */
[----:B------:R-:W-:Y:S01]  /*1de0*/  IMAD.U32 R3, RZ, RZ, UR8 ;  /* 0x00000008ff037e24 */ /* 0x000fe2000f8e00ff */
[----:B------:R-:W-:Y:S02]  /*1df0*/  MOV R4, UR9 ;  /* 0x0000000900047c02 */ /* 0x000fe40008000f00 */
[----:B------:R-:W-:-:S07]  /*1e00*/  MOV R6, 0x1e20 ;  /* 0x00001e2000067802 */ /* 0x000fce0000000f00 */
[----:B------:R-:W-:Y:S05]  /*1e10*/  CALL.REL.NOINC `($__internal_22_$__cuda_sm20_div_s64) ;  /* 0x0000001400c87944 */ /* 0x000fea0003c00000 */
[----:B------:R-:W-:Y:S01]  /*1e20*/  IMAD.MOV R3, RZ, RZ, -R4 ;  /* 0x000000ffff037224 */ /* 0x000fe200078e0a04 */
[----:B------:R-:W-:-:S03]  /*1e30*/  MOV R13, R4 ;  /* 0x00000004000d7202 */ /* 0x000fc60000000f00 */
[----:B------:R-:W-:-:S07]  /*1e40*/  IMAD R3, R3, UR8, R12 ;  /* 0x0000000803037c24 */ /* 0x000fce000f8e020c */
.L_x_700:
[----:B------:R-:W-:Y:S05]  /*1e50*/  BSYNC.RECONVERGENT B0 ;  /* 0x0000000000007941 */ /* 0x000fea0003800200 */
.L_x_698:
        /* <DEDUP_REMOVED lines=9> */
.L_x_676:
        /* <DEDUP_REMOVED lines=34> */
.L_x_704:
        /* <DEDUP_REMOVED lines=9> */
.L_x_705:
[----:B------:R-:W-:Y:S05]  /*21a0*/  BSYNC.RECONVERGENT B0 ;  /* 0x0000000000007941 */ /* 0x000fea0003800200 */
.L_x_703:
        /* <DEDUP_REMOVED lines=34> */
.L_x_707:
        /* <DEDUP_REMOVED lines=10> */
.L_x_708:
[----:B------:R-:W-:Y:S05]  /*2470*/  BSYNC.RECONVERGENT B0 ;  /* 0x0000000000007941 */ /* 0x000fea0003800200 */
.L_x_706:
        /* <DEDUP_REMOVED lines=34> */
.L_x_710:
        /* <DEDUP_REMOVED lines=10> */
.L_x_711:
[----:B------:R-:W-:Y:S05]  /*2740*/  BSYNC.RECONVERGENT B0 ;  /* 0x0000000000007941 */ /* 0x000fea0003800200 */
.L_x_709:
        /* <DEDUP_REMOVED lines=34> */
.L_x_713:
        /* <DEDUP_REMOVED lines=9> */
.L_x_714:
[----:B------:R-:W-:Y:S05]  /*2a00*/  BSYNC.RECONVERGENT B0 ;  /* 0x0000000000007941 */ /* 0x000fea0003800200 */
.L_x_712:
[----:B------:R-:W-:Y:S01]  /*2a10*/  UMOV UR5, 0x6c ;  /* 0x0000006c00057882 */ /* 0x000fe20000000000 */
[----:B------:R-:W-:Y:S02]  /*2a20*/  UIADD3 UR4, UPT, UPT, UR4, -0x4, URZ ;  /* 0xfffffffc04047890 */ /* 0x000fe4000fffe0ff */
[----:B------:R-:W-:-:S12]  /*2a30*/  ULEA UR5, UR6, UR5, 0x2 ;  /* 0x0000000506057291 */ /* 0x000fd8000f8e10ff */
[----:B------:R-:W0:Y:S02]  /*2a40*/  LDCU UR5, c[0x0][UR5+0x380] ;  /* 0x00007000050577ac */ /* 0x000e240008000800 */
[----:B0-----:R-:W-:-:S07]  /*2a50*/  IMAD R20, R17, UR5, R20 ;  /* 0x0000000511147c24 */ /* 0x001fce000f8e0214 */
.L_x_702:
        /* <DEDUP_REMOVED lines=33> */
.L_x_717:
        /* <DEDUP_REMOVED lines=9> */
.L_x_718:
[----:B------:R-:W-:Y:S05]  /*2d00*/  BSYNC.RECONVERGENT B0 ;  /* 0x0000000000007941 */ /* 0x000fea0003800200 */
.L_x_716:
        /* <DEDUP_REMOVED lines=34> */
.L_x_720:
        /* <DEDUP_REMOVED lines=9> */
.L_x_721:
[----:B------:R-:W-:Y:S05]  /*2fc0*/  BSYNC.RECONVERGENT B0 ;  /* 0x0000000000007941 */ /* 0x000fea0003800200 */
.L_x_719:
[----:B------:R-:W-:Y:S01]  /*2fd0*/  UMOV UR5, 0x6c ;  /* 0x0000006c00057882 */ /* 0x000fe20000000000 */
[----:B------:R-:W-:Y:S02]  /*2fe0*/  UIADD3 UR4, UPT, UPT, UR4, -0x2, URZ ;  /* 0xfffffffe04047890 */ /* 0x000fe4000fffe0ff */
[----:B------:R-:W-:-:S12]  /*2ff0*/  ULEA UR5, UR7, UR5, 0x2 ;  /* 0x0000000507057291 */ /* 0x000fd8000f8e10ff */
[----:B------:R-:W0:Y:S02]  /*3000*/  LDCU UR5, c[0x0][UR5+0x380] ;  /* 0x00007000050577ac */ /* 0x000e240008000800 */
[----:B0-----:R-:W-:-:S07]  /*3010*/  IMAD R20, R17, UR5, R20 ;  /* 0x0000000511147c24 */ /* 0x001fce000f8e0214 */
.L_x_715:
        /* <DEDUP_REMOVED lines=29> */
.L_x_723:
[----:B------:R-:W-:Y:S01]  /*31f0*/  IMAD.MOV.U32 R14, RZ, RZ, R13 ;  /* 0x000000ffff0e7224 */ /* 0x000fe200078e000d */
[----:B------:R-:W-:Y:S01]  /*3200*/  MOV R6, R5 ;  /* 0x0000000500067202 */ /* 0x000fe20000000f00 */
[----:B------:R-:W-:Y:S01]  /*3210*/  IMAD.U32 R3, RZ, RZ, UR5 ;  /* 0x00000005ff037e24 */ /* 0x000fe2000f8e00ff */
[----:B------:R-:W-:Y:S02]  /*3220*/  MOV R15, UR6 ;  /* 0x00000006000f7c02 */ /* 0x000fe40008000f00 */
[----:B------:R-:W-:-:S07]  /*3230*/  MOV R18, 0x3250 ;  /* 0x0000325000127802 */ /* 0x000fce0000000f00 */
[----:B------:R-:W-:Y:S05]  /*3240*/  CALL.REL.NOINC `($__internal_23_$__cuda_sm20_rem_s64) ;  /* 0x00000008000c7944 */ /* 0x000fea0003c00000 */
.L_x_724:
[----:B------:R-:W-:Y:S05]  /*3250*/  BSYNC.RECONVERGENT B0 ;  /* 0x0000000000007941 */ /* 0x000fea0003800200 */
.L_x_722:
[----:B------:R-:W-:Y:S02]  /*3260*/  UMOV UR5, 0x6c ;  /* 0x0000006c00057882 */ /* 0x000fe40000000000 */
[----:B------:R-:W-:-:S12]  /*3270*/  ULEA UR5, UR4, UR5, 0x2 ;  /* 0x0000000504057291 */ /* 0x000fd8000f8e10ff */
[----:B------:R-:W0:Y:S02]  /*3280*/  LDCU UR5, c[0x0][UR5+0x380] ;  /* 0x00007000050577ac */ /* 0x000e240008000800 */
[----:B0-----:R-:W-:-:S07]  /*3290*/  IMAD R20, R13, UR5, R20 ;  /* 0x000000050d147c24 */ /* 0x001fce000f8e0214 */
.L_x_675:
        /* <DEDUP_REMOVED lines=42> */
        .weak           $__internal_22_$__cuda_sm20_div_s64
        .type           $__internal_22_$__cuda_sm20_div_s64,@function
        .size           $__internal_22_$__cuda_sm20_div_s64,($__internal_23_$__cuda_sm20_rem_s64 - $__internal_22_$__cuda_sm20_div_s64)
$__internal_22_$__cuda_sm20_div_s64:
        /* <DEDUP_REMOVED lines=83> */
[----:B------:R-:W-:Y:S06]  /*3a70*/  RET.REL.NODEC R8 `(_ZN2at6native16triu_tril_kernelIN3c104HalfEiLb1ELi4ELb1EEEvNS_4cuda6detail10TensorInfoIT_T0_EENS6_IKS7_S8_EEllS8_) ;  /* 0xffffffc408607950 */ /* 0x000fec0003c3ffff */
        .weak           $__internal_23_$__cuda_sm20_rem_s64
        .type           $__internal_23_$__cuda_sm20_rem_s64,@function
        .size           $__internal_23_$__cuda_sm20_rem_s64,(.L_x_6313 - $__internal_23_$__cuda_sm20_rem_s64)
$__internal_23_$__cuda_sm20_rem_s64:
        /* <DEDUP_REMOVED lines=71> */
[----:B------:R-:W-:Y:S06]  /*3ef0*/  RET.REL.NODEC R18 `(_ZN2at6native16triu_tril_kernelIN3c104HalfEiLb1ELi4ELb1EEEvNS_4cuda6detail10TensorInfoIT_T0_EENS6_IKS7_S8_EEllS8_) ;  /* 0xffffffc012407950 */ /* 0x000fec0003c3ffff */
.L_x_725:
        /* <DEDUP_REMOVED lines=16> */
.L_x_6313:


//--------------------- .text._ZN2at6native16triu_tril_kernelIN3c107complexINS2_4HalfEEElLb1ELi2ELb0EEEvNS_4cuda6detail10TensorInfoIT_T0_EENS8_IKS9_SA_EEllSA_ --------------------------
	.section	.text._ZN2at6native16triu_tril_kernelIN3c107complexINS2_4HalfEEElLb1ELi2ELb0EEEvNS_4cuda6detail10TensorInfoIT_T0_EENS8_IKS9_SA_EEllSA_,"ax",@progbits
	.align	128
        .global         _ZN2at6native16triu_tril_kernelIN3c107complexINS2_4HalfEEElLb1ELi2ELb0EEEvNS_4cuda6detail10TensorInfoIT_T0_EENS8_IKS9_SA_EEllSA_
        .type           _ZN2at6native16triu_tril_kernelIN3c107complexINS2_4HalfEEElLb1ELi2ELb0EEEvNS_4cuda6detail10TensorInfoIT_T0_EENS8_IKS9_SA_EEllSA_,@function
        .size           _ZN2at6native16triu_tril_kernelIN3c107complexINS2_4HalfEEElLb1ELi2ELb0EEEvNS_4cuda6detail10TensorInfoIT_T0_EENS8_IKS9_SA_EEllSA_,(.L_x_6315 - _ZN2at6native16triu_tril_kernelIN3c107complexINS2_4HalfEEElLb1ELi2ELb0EEEvNS_4cuda6detail10TensorInfoIT_T0_EENS8_IKS9_SA_EEllSA_)
        .other          _ZN2at6native16triu_tril_kernelIN3c107complexINS2_4HalfEEElLb1ELi2ELb0EEEvNS_4cuda6detail10TensorInfoIT_T0_EENS8_IKS9_SA_EEllSA_,@"STO_CUDA_ENTRY STV_DEFAULT"
_ZN2at6native16triu_tril_kernelIN3c107complexINS2_4HalfEEElLb1ELi2ELb0EEEvNS_4cuda6detail10TensorInfoIT_T0_EENS8_IKS9_SA_EEllSA_:
.text._ZN2at6native16triu_tril_kernelIN3c107complexINS2_4HalfEEElLb1ELi2ELb0EEEvNS_4cuda6detail10TensorInfoIT_T0_EENS8_IKS9_SA_EEllSA_:
        /* <DEDUP_REMOVED lines=41> */
.L_x_727:
[----:B------:R-:W0:Y:S01]  /*0290*/  LDCU.64 UR4, c[0x0][0x6d0] ;  /* 0x0000da00ff0477ac */ /* 0x000e220008000a00 */
[----:B------:R-:W-:Y:S01]  /*02a0*/  MOV R21, R6 ;  /* 0x0000000600157202 */ /* 0x000fe20000000f00 */
[----:B------:R-:W-:Y:S01]  /*02b0*/  IMAD.MOV.U32 R24, RZ, RZ, R7 ;  /* 0x000000ffff187224 */ /* 0x000fe200078e0007 */
[----:B------:R-:W-:Y:S01]  /*02c0*/  MOV R8, 0x300 ;  /* 0x0000030000087802 */ /* 0x000fe20000000f00 */
[----:B0-----:R-:W-:Y:S01]  /*02d0*/  IMAD.U32 R5, RZ, RZ, UR4 ;  /* 0x00000004ff057e24 */ /* 0x001fe2000f8e00ff */
[----:B------:R-:W-:-:S07]  /*02e0*/  MOV R4, UR5 ;  /* 0x0000000500047c02 */ /* 0x000fce0008000f00 */
[----:B------:R-:W-:Y:S05]  /*02f0*/  CALL.REL.NOINC `($__internal_24_$__cuda_sm20_div_s64) ;  /* 0x0000004400787944 */ /* 0x000fea0003c00000 */
        /* <DEDUP_REMOVED lines=9> */
.L_x_728:
[----:B------:R-:W-:Y:S05]  /*0390*/  BSYNC.RECONVERGENT B0 ;  /* 0x0000000000007941 */ /* 0x000fea0003800200 */
.L_x_726:
        /* <DEDUP_REMOVED lines=31> */
.L_x_730:
[----:B------:R-:W-:Y:S01]  /*0590*/  MOV R21, R14 ;  /* 0x0000000e00157202 */ /* 0x000fe20000000f00 */
[----:B------:R-:W-:Y:S01]  /*05a0*/  IMAD.MOV.U32 R24, RZ, RZ, R15 ;  /* 0x000000ffff187224 */ /* 0x000fe200078e000f */
[----:B------:R-:W-:Y:S01]  /*05b0*/  MOV R5, R12 ;  /* 0x0000000c00057202 */ /* 0x000fe20000000f00 */
[----:B------:R-:W-:Y:S01]  /*05c0*/  IMAD.MOV.U32 R4, RZ, RZ, R13 ;  /* 0x000000ffff047224 */ /* 0x000fe200078e000d */
[----:B------:R-:W-:-:S07]  /*05d0*/  MOV R8, 0x5f0 ;  /* 0x000005f000087802 */ /* 0x000fce0000000f00 */
[----:B------:R-:W-:Y:S05]  /*05e0*/  CALL.REL.NOINC `($__internal_24_$__cuda_sm20_div_s64) ;  /* 0x0000004000bc7944 */ /* 0x000fea0003c00000 */
        /* <DEDUP_REMOVED lines=11> */
.L_x_731:
[----:B------:R-:W-:Y:S05]  /*06a0*/  BSYNC.RECONVERGENT B0 ;  /* 0x0000000000007941 */ /* 0x000fea0003800200 */
.L_x_729:
        /* <DEDUP_REMOVED lines=36> */
.L_x_758:
        /* <DEDUP_REMOVED lines=28> */
.L_x_735:
        /* <DEDUP_REMOVED lines=9> */
[----:B------:R-:W-:Y:S05]  /*0b40*/  CALL.REL.NOINC `($__internal_24_$__cuda_sm20_div_s64) ;  /* 0x0000003c00647944 */ /* 0x000fea0003c00000 */
        /* <DEDUP_REMOVED lines=9> */
.L_x_736:
[----:B------:R-:W-:Y:S05]  /*0be0*/  BSYNC.RECONVERGENT B0 ;  /* 0x0000000000007941 */ /* 0x000fea0003800200 */
.L_x_734:
        /* <DEDUP_REMOVED lines=43> */
.L_x_738:
        /* <DEDUP_REMOVED lines=21> */
.L_x_739:
[----:B------:R-:W-:Y:S05]  /*0ff0*/  BSYNC.RECONVERGENT B0 ;  /* 0x0000000000007941 */ /* 0x000fea0003800200 */
.L_x_737:
        /* <DEDUP_REMOVED lines=40> */
.L_x_741:
        /* <DEDUP_REMOVED lines=21> */
.L_x_742:
[----:B------:R-:W-:Y:S05]  /*13d0*/  BSYNC.RECONVERGENT B0 ;  /* 0x0000000000007941 */ /* 0x000fea0003800200 */
.L_x_740:
        /* <DEDUP_REMOVED lines=40> */
.L_x_744:
        /* <DEDUP_REMOVED lines=21> */
.L_x_745:
[----:B------:R-:W-:Y:S05]  /*17b0*/  BSYNC.RECONVERGENT B0 ;  /* 0x0000000000007941 */ /* 0x000fea0003800200 */
.L_x_743:
        /* <DEDUP_REMOVED lines=40> */
.L_x_747:
        /* <DEDUP_REMOVED lines=21> */
.L_x_748:
[----:B------:R-:W-:Y:S05]  /*1b90*/  BSYNC.RECONVERGENT B0 ;  /* 0x0000000000007941 */ /* 0x000fea0003800200 */
.L_x_746:
        /* <DEDUP_REMOVED lines=40> */
.L_x_750:
        /* <DEDUP_REMOVED lines=21> */
.L_x_751:
[----:B------:R-:W-:Y:S05]  /*1f70*/  BSYNC.RECONVERGENT B0 ;  /* 0x0000000000007941 */ /* 0x000fea0003800200 */
.L_x_749:
        /* <DEDUP_REMOVED lines=40> */
.L_x_753:
        /* <DEDUP_REMOVED lines=21> */
.L_x_754:
[----:B------:R-:W-:Y:S05]  /*2350*/  BSYNC.RECONVERGENT B0 ;  /* 0x0000000000007941 */ /* 0x000fea0003800200 */
.L_x_752:
        /* <DEDUP_REMOVED lines=41> */
.L_x_756:
        /* <DEDUP_REMOVED lines=21> */
.L_x_757:
[----:B------:R-:W-:Y:S05]  /*2740*/  BSYNC.RECONVERGENT B0 ;  /* 0x0000000000007941 */ /* 0x000fea0003800200 */
.L_x_755:
        /* <DEDUP_REMOVED lines=24> */
.L_x_733:
        /* <DEDUP_REMOVED lines=38> */
.L_x_761:
        /* <DEDUP_REMOVED lines=19> */
.L_x_762:
[----:B------:R-:W-:Y:S05]  /*2c60*/  BSYNC.RECONVERGENT B0 ;  /* 0x0000000000007941 */ /* 0x000fea0003800200 */
.L_x_760:
        /* <DEDUP_REMOVED lines=43> */
.L_x_764:
        /* <DEDUP_REMOVED lines=21> */
.L_x_765:
[----:B------:R-:W-:Y:S05]  /*3070*/  BSYNC.RECONVERGENT B0 ;  /* 0x0000000000007941 */ /* 0x000fea0003800200 */
.L_x_763:
        /* <DEDUP_REMOVED lines=40> */
.L_x_767:
        /* <DEDUP_REMOVED lines=21> */
.L_x_768:
[----:B------:R-:W-:Y:S05]  /*3450*/  BSYNC.RECONVERGENT B0 ;  /* 0x0000000000007941 */ /* 0x000fea0003800200 */
.L_x_766:
        /* <DEDUP_REMOVED lines=41> */
.L_x_770:
        /* <DEDUP_REMOVED lines=20> */
.L_x_771:
[----:B------:R-:W-:Y:S05]  /*3830*/  BSYNC.RECONVERGENT B0 ;  /* 0x0000000000007941 */ /* 0x000fea0003800200 */
.L_x_769:
        /* <DEDUP_REMOVED lines=15> */
.L_x_759:
        /* <DEDUP_REMOVED lines=38> */
.L_x_774:
        /* <DEDUP_REMOVED lines=12> */
[----:B------:R-:W-:Y:S01]  /*3c50*/  IMAD.WIDE.U32 R4, R9, UR8, R12 ;  /* 0x0000000809047c25 */ /* 0x000fe2000f8e000c */
[----:B------:R-:W-:-:S03]  /*3c60*/  MOV R12, R10 ;  /* 0x0000000a000c7202 */ /* 0x000fc60000000f00 */
[----:B------:R-:W-:-:S04]  /*3c70*/  IMAD R8, R8, UR8, RZ ;  /* 0x0000000808087c24 */ /* 0x000fc8000f8e02ff */
[----:B------:R-:W-:Y:S01]  /*3c80*/  IMAD R13, R9, UR9, R8 ;  /* 0x00000009090d7c24 */ /* 0x000fe2000f8e0208 */
[----:B------:R-:W-:-:S03]  /*3c90*/  MOV R9, R4 ;  /* 0x0000000400097202 */ /* 0x000fc60000000f00 */
[----:B------:R-:W-:Y:S01]  /*3ca0*/  IMAD.IADD R4, R5, 0x1, R13 ;  /* 0x0000000105047824 */ /* 0x000fe200078e020d */
[----:B------:R-:W-:-:S07]  /*3cb0*/  MOV R13, R11 ;  /* 0x0000000b000d7202 */ /* 0x000fce0000000f00 */
.L_x_775:
[----:B------:R-:W-:Y:S05]  /*3cc0*/  BSYNC.RECONVERGENT B0 ;  /* 0x0000000000007941 */ /* 0x000fea0003800200 */
.L_x_773:
        /* <DEDUP_REMOVED lines=23> */
[----:B------:R-:W-:Y:S01]  /*3e40*/  IMAD R9, RZ, RZ, -UR14 ;  /* 0x8000000eff097e24 */ /* 0x000fe2000f8e02ff */
[----:B------:R-:W-:Y:S02]  /*3e50*/  ISETP.NE.U32.AND P2, PT, RZ, UR14, PT ;  /* 0x0000000eff007c0c */ /* 0x000fe4000bf45070 */
[----:B------:R-:W-:-:S04]  /*3e60*/  MOV R13, RZ ;  /* 0x000000ff000d7202 */ /* 0x000fc80000000f00 */
[----:B0-----:R-:W0:Y:S02]  /*3e70*/  MUFU.RCP R8, R8 ;  /* 0x0000000800087308 */ /* 0x001e240000001000 */
[----:B0-----:R-:W-:Y:S01]  /*3e80*/  IADD3 R4, PT, PT, R8, 0xffffffe, RZ ;  /* 0x0ffffffe08047810 */ /* 0x001fe20007ffe0ff */
[----:B------:R-:W-:-:S05]  /*3e90*/  HFMA2 R8, -RZ, RZ, 0, 0 ;  /* 0x00000000ff087431 */ /* 0x000fca00000001ff */
[----:B------:R0:W1:Y:S02]  /*3ea0*/  F2I.FTZ.U32.TRUNC.NTZ R5, R4 ;  /* 0x0000000400057305 */ /* 0x000064000021f000 */
[----:B0-----:R-:W-:Y:S02]  /*3eb0*/  HFMA2 R4, -RZ, RZ, 0, 0 ;  /* 0x00000000ff047431 */ /* 0x001fe400000001ff */
        /* <DEDUP_REMOVED lines=9> */
[----:B------:R-:W-:Y:S02]  /*3f50*/  @P1 IADD3 R5, PT, PT, R5, 0x1, RZ ;  /* 0x0000000105051810 */ /* 0x000fe40007ffe0ff */
[----:B------:R-:W-:-:S05]  /*3f60*/  @!P2 LOP3.LUT R5, RZ, UR14, RZ, 0x33, !PT ;  /* 0x0000000eff05ac12 */ /* 0x000fca000f8e33ff */
[----:B------:R-:W-:-:S04]  /*3f70*/  IMAD.MOV R9, RZ, RZ, -R5 ;  /* 0x000000ffff097224 */ /* 0x000fc800078e0a05 */
[----:B------:R-:W-:Y:S02]  /*3f80*/  IMAD R4, R9, UR14, R12 ;  /* 0x0000000e09047c24 */ /* 0x000fe4000f8e020c */
[----:B------:R-:W-:Y:S01]  /*3f90*/  IMAD.MOV.U32 R12, RZ, RZ, R5 ;  /* 0x000000ffff0c7224 */ /* 0x000fe200078e0005 */
[----:B------:R-:W-:Y:S06]  /*3fa0*/  BRA `(.L_x_778) ;  /* 0x0000000000507947 */ /* 0x000fec0003800000 */
.L_x_777:
[----:B------:R-:W-:Y:S01]  /*3fb0*/  MOV R4, UR14 ;  /* 0x0000000e00047c02 */ /* 0x000fe20008000f00 */
[----:B------:R-:W-:Y:S01]  /*3fc0*/  IMAD.U32 R8, RZ, RZ, UR14 ;  /* 0x0000000eff087e24 */ /* 0x000fe2000f8e00ff */
[----:B------:R-:W-:Y:S02]  /*3fd0*/  MOV R9, UR15 ;  /* 0x0000000f00097c02 */ /* 0x000fe40008000f00 */
[----:B------:R-:W-:Y:S01]  /*3fe0*/  MOV R5, UR15 ;  /* 0x0000000f00057c02 */ /* 0x000fe20008000f00 */
[----:B------:R-:W-:Y:S01]  /*3ff0*/  IMAD.MOV.U32 R5, RZ, RZ, R4 ;  /* 0x000000ffff057224 */ /* 0x000fe200078e0004 */
[----:B------:R-:W-:Y:S02]  /*4000*/  MOV R21, R12 ;  /* 0x0000000c00157202 */ /* 0x000fe40000000f00 */
[----:B------:R-:W-:Y:S02]  /*4010*/  MOV R4, R9 ;  /* 0x0000000900047202 */ /* 0x000fe40000000f00 */
[----:B------:R-:W-:-:S02]  /*4020*/  MOV R24, R13 ;  /* 0x0000000d00187202 */ /* 0x000fc40000000f00 */
[----:B------:R-:W-:-:S07]  /*4030*/  MOV R8, 0x4050 ;  /* 0x0000405000087802 */ /* 0x000fce0000000f00 */
[----:B------:R-:W-:Y:S05]  /*4040*/  CALL.REL.NOINC `($__internal_24_$__cuda_sm20_div_s64) ;  /* 0x0000000800247944 */ /* 0x000fea0003c00000 */
[----:B------:R-:W-:Y:S02]  /*4050*/  IADD3 R9, P0, PT, RZ, -R10, RZ ;  /* 0x8000000aff097210 */ /* 0x000fe40007f1e0ff */
[----:B------:R-:W-:Y:S01]  /*4060*/  MOV R4, R12 ;  /* 0x0000000c00047202 */ /* 0x000fe20000000f00 */
[----:B------:R-:W-:Y:S01]  /*4070*/  IMAD.MOV.U32 R12, RZ, RZ, R10 ;  /* 0x000000ffff0c7224 */ /* 0x000fe200078e000a */
[----:B------:R-:W-:Y:S01]  /*4080*/  MOV R5, R13 ;  /* 0x0000000d00057202 */ /* 0x000fe20000000f00 */
[----:B------:R-:W-:Y:S01]  /*4090*/  IMAD.X R8, RZ, RZ, ~R11, P0 ;  /* 0x000000ffff087224 */ /* 0x000fe200000e0e0b */
[----:B------:R-:W-:-:S03]  /*40a0*/  MOV R13, R11 ;  /* 0x0000000b000d7202 */ /* 0x000fc60000000f00 */
[----:B------:R-:W-:Y:S02]  /*40b0*/  IMAD R8, R8, UR14, RZ ;  /* 0x0000000e08087c24 */ /* 0x000fe4000f8e02ff */
[----:B------:R-:W-:-:S04]  /*40c0*/  IMAD.WIDE.U32 R4, R9, UR14, R4 ;  /* 0x0000000e09047c25 */ /* 0x000fc8000f8e0004 */
[----:B------:R-:W-:-:S05]  /*40d0*/  IMAD R9, R9, UR15, R8 ;  /* 0x0000000f09097c24 */ /* 0x000fca000f8e0208 */
[----:B------:R-:W-:-:S07]  /*40e0*/  IADD3 R8, PT, PT, R5, R9, RZ ;  /* 0x0000000905087210 */ /* 0x000fce0007ffe0ff */
.L_x_778:
[----:B------:R-:W-:Y:S05]  /*40f0*/  BSYNC.RECONVERGENT B0 ;  /* 0x0000000000007941 */ /* 0x000fea0003800200 */
.L_x_776:
        /* <DEDUP_REMOVED lines=12> */
[----:B------:R-:W-:-:S03]  /*41c0*/  IMAD R5, R8, UR8, R5 ;  /* 0x0000000808057c24 */ /* 0x000fc6000f8e0205 */
[----:B------:R-:W-:Y:S01]  /*41d0*/  IADD3 R16, PT, PT, R27, R9, RZ ;  /* 0x000000091b107210 */ /* 0x000fe20007ffe0ff */
[----:B------:R-:W-:-:S07]  /*41e0*/  IMAD.IADD R14, R29, 0x1, R5 ;  /* 0x000000011d0e7824 */ /* 0x000fce00078e0205 */
.L_x_772:
        /* <DEDUP_REMOVED lines=21> */
[----:B------:R-:W-:Y:S01]  /*4340*/  IMAD R12, R5, UR8, R12 ;  /* 0x00000008050c7c24 */ /* 0x000fe2000f8e020c */
[----:B------:R-:W-:-:S04]  /*4350*/  MOV R5, RZ ;  /* 0x000000ff00057202 */ /* 0x000fc80000000f00 */
[----:B------:R-:W-:-:S13]  /*4360*/  ISETP.GE.U32.AND P0, PT, R12, UR8, PT ;  /* 0x000000080c007c0c */ /* 0x000fda000bf06070 */
[----:B------:R-:W-:-:S04]  /*4370*/  @P0 IADD3 R12, PT, PT, R12, -UR8, RZ ;  /* 0x800000080c0c0c10 */ /* 0x000fc8000fffe0ff */
[----:B------:R-:W-:-:S13]  /*4380*/  ISETP.GE.U32.AND P0, PT, R12, UR8, PT ;  /* 0x000000080c007c0c */ /* 0x000fda000bf06070 */
[----:B------:R-:W-:Y:S02]  /*4390*/  @P0 IADD3 R12, PT, PT, R12, -UR8, RZ ;  /* 0x800000080c0c0c10 */ /* 0x000fe4000fffe0ff */
[----:B------:R-:W-:-:S05]  /*43a0*/  @!P1 LOP3.LUT R12, RZ, UR8, RZ, 0x33, !PT ;  /* 0x00000008ff0c9c12 */ /* 0x000fca000f8e33ff */
[----:B------:R-:W-:Y:S01]  /*43b0*/  IMAD.MOV.U32 R4, RZ, RZ, R12 ;  /* 0x000000ffff047224 */ /* 0x000fe200078e000c */
[----:B------:R-:W-:Y:S06]  /*43c0*/  BRA `(.L_x_781) ;  /* 0x0000000000087947 */ /* 0x000fec0003800000 */
.L_x_780:
[----:B------:R-:W-:-:S07]  /*43d0*/  MOV R10, 0x43f0 ;  /* 0x000043f0000a7802 */ /* 0x000fce0000000f00 */
[----:B------:R-:W-:Y:S05]  /*43e0*/  CALL.REL.NOINC `($__internal_25_$__cuda_sm20_rem_s64) ;  /* 0x0000000800887944 */ /* 0x000fea0003c00000 */
.L_x_781:
[----:B------:R-:W-:Y:S05]  /*43f0*/  BSYNC.RECONVERGENT B0 ;  /* 0x0000000000007941 */ /* 0x000fea0003800200 */
.L_x_779:
[----:B------:R-:W0:Y:S01]  /*4400*/  LDCU.64 UR8, c[0x0][UR6+0x5f0] ;  /* 0x0000be00060877ac */ /* 0x000e220008000a00 */
[----:B------:R-:W-:Y:S01]  /*4410*/  MOV R8, R15 ;  /* 0x0000000f00087202 */ /* 0x000fe20000000f00 */
[----:B------:R-:W-:Y:S01]  /*4420*/  IMAD.MOV.U32 R9, RZ, RZ, R14 ;  /* 0x000000ffff097224 */ /* 0x000fe200078e000e */
[----:B------:R-:W-:Y:S01]  /*4430*/  MOV R10, R17 ;  /* 0x00000011000a7202 */ /* 0x000fe20000000f00 */
[----:B------:R-:W1:Y:S01]  /*4440*/  LDCU.64 UR4, c[0x0][UR6+0x450] ;  /* 0x00008a00060477ac */ /* 0x000e620008000a00 */
[----:B------:R-:W-:Y:S01]  /*4450*/  MOV R11, R16 ;  /* 0x00000010000b7202 */ /* 0x000fe20000000f00 */
[C---:B0-----:R-:W-:Y:S02]  /*4460*/  IMAD R13, R4.reuse, UR9, RZ ;  /* 0x00000009040d7c24 */ /* 0x041fe4000f8e02ff */
[----:B------:R-:W-:-:S04]  /*4470*/  IMAD.WIDE.U32 R8, R4, UR8, R8 ;  /* 0x0000000804087c25 */ /* 0x000fc8000f8e0008 */
[C---:B-1----:R-:W-:Y:S02]  /*4480*/  IMAD R15, R4.reuse, UR5, RZ ;  /* 0x00000005040f7c24 */ /* 0x042fe4000f8e02ff */
[----:B------:R-:W-:Y:S02]  /*4490*/  IMAD R13, R5, UR8, R13 ;  /* 0x00000008050d7c24 */ /* 0x000fe4000f8e020d */
[----:B------:R-:W-:-:S03]  /*44a0*/  IMAD.WIDE.U32 R10, R4, UR4, R10 ;  /* 0x00000004040a7c25 */ /* 0x000fc6000f8e000a */
[----:B------:R-:W-:Y:S01]  /*44b0*/  IADD3 R14, PT, PT, R9, R13, RZ ;  /* 0x0000000d090e7210 */ /* 0x000fe20007ffe0ff */
[----:B------:R-:W-:Y:S01]  /*44c0*/  IMAD R5, R5, UR4, R15 ;  /* 0x0000000405057c24 */ /* 0x000fe2000f8e020f */
[----:B------:R-:W-:Y:S01]  /*44d0*/  MOV R17, R10 ;  /* 0x0000000a00117202 */ /* 0x000fe20000000f00 */
[----:B------:R-:W-:Y:S02]  /*44e0*/  IMAD.MOV.U32 R15, RZ, RZ, R8 ;  /* 0x000000ffff0f7224 */ /* 0x000fe400078e0008 */
[----:B------:R-:W-:-:S07]  /*44f0*/  IMAD.IADD R16, R11, 0x1, R5 ;  /* 0x000000010b107824 */ /* 0x000fce00078e0205 */
.L_x_732:
[----:B------:R-:W0:Y:S01]  /*4500*/  LDCU.64 UR6, c[0x0][0x6c0] ;  /* 0x0000d800ff0677ac */ /* 0x000e220008000a00 */
[----:B------:R-:W-:Y:S01]  /*4510*/  IADD3 R9, P0, PT, R6, -R0, RZ ;  /* 0x8000000006097210 */ /* 0x000fe20007f1e0ff */
[----:B------:R-:W-:Y:S01]  /*4520*/  BSSY.RECONVERGENT B0, `(.L_x_782) ;  /* 0x0000029000007945 */ /* 0x000fe20003800200 */
[----:B------:R-:W1:Y:S02]  /*4530*/  LDCU.64 UR4, c[0x0][0x358] ;  /* 0x00006b00ff0477ac */ /* 0x000e640008000a00 */
[----:B------:R-:W-:Y:S02]  /*4540*/  IADD3 R0, P1, PT, R9, 0x2, RZ ;  /* 0x0000000209007810 */ /* 0x000fe40007f3e0ff */
[----:B------:R-:W-:Y:S02]  /*4550*/  IADD3.X R10, PT, PT, R7, ~R2, RZ, P0, !PT ;  /* 0x80000002070a7210 */ /* 0x000fe400007fe4ff */
[----:B------:R-:W-:Y:S02]  /*4560*/  PRMT R2, RZ, 0x5410, RZ ;  /* 0x00005410ff027816 */ /* 0x000fe400000000ff */
[----:B0-----:R-:W-:-:S02]  /*4570*/  ISETP.GE.U32.AND P0, PT, R0, UR6, PT ;  /* 0x0000000600007c0c */ /* 0x001fc4000bf06070 */
[----:B------:R-:W-:-:S04]  /*4580*/  IADD3.X R0, PT, PT, RZ, R10, RZ, P1, !PT ;  /* 0x0000000aff007210 */ /* 0x000fc80000ffe4ff */
[----:B------:R-:W-:Y:S02]  /*4590*/  ISETP.GE.AND.EX P0, PT, R0, UR7, PT, P0 ;  /* 0x0000000700007c0c */ /* 0x000fe4000bf06300 */
[----:B------:R-:W-:-:S11]  /*45a0*/  PRMT R0, RZ, 0x5410, RZ ;  /* 0x00005410ff007816 */ /* 0x000fd600000000ff */
[----:B-1----:R-:W-:Y:S05]  /*45b0*/  @!P0 BRA `(.L_x_783) ;  /* 0x00000000007c8947 */ /* 0x002fea0003800000 */
[----:B------:R-:W0:Y:S01]  /*45c0*/  LDC.64 R4, c[0x0][R3+0x520] ;  /* 0x0001480003047b82 */ /* 0x000e220000000a00 */
[C---:B------:R-:W-:Y:S01]  /*45d0*/  IADD3 R8, P3, PT, R9.reuse, 0x1, RZ ;  /* 0x0000000109087810 */ /* 0x040fe20007f7e0ff */
[----:B------:R-:W-:Y:S01]  /*45e0*/  BSSY.RECONVERGENT B1, `(.L_x_784) ;  /* 0x0000018000017945 */ /* 0x000fe20003800200 */
[----:B------:R-:W-:Y:S02]  /*45f0*/  ISETP.GE.U32.AND P0, PT, R9, UR6, PT ;  /* 0x0000000609007c0c */ /* 0x000fe4000bf06070 */
[----:B------:R-:W-:Y:S01]  /*4600*/  ISETP.GE.U32.AND P1, PT, R8, UR6, PT ;  /* 0x0000000608007c0c */ /* 0x000fe2000bf26070 */
[----:B------:R-:W-:Y:S01]  /*4610*/  IMAD.X R8, RZ, RZ, R10, P3 ;  /* 0x000000ffff087224 */ /* 0x000fe200018e060a */
[----:B------:R-:W-:Y:S02]  /*4620*/  ISETP.GE.AND.EX P0, PT, R10, UR7, PT, P0 ;  /* 0x000000070a007c0c */ /* 0x000fe4000bf06300 */
[----:B------:R-:W-:Y:S02]  /*4630*/  PRMT R0, R0, 0x5410, RZ ;  /* 0x0000541000007816 */ /* 0x000fe400000000ff */
[----:B------:R-:W-:-:S02]  /*4640*/  ISETP.GE.AND.EX P1, PT, R8, UR7, PT, P1 ;  /* 0x0000000708007c0c */ /* 0x000fc4000bf26310 */
[----:B0-----:R-:W-:-:S04]  /*4650*/  ISETP.GE.U32.AND P2, PT, R6, R4, PT ;  /* 0x000000040600720c */ /* 0x001fc80003f46070 */
[----:B------:R-:W-:-:S13]  /*4660*/  ISETP.GE.AND.EX P2, PT, R7, R5, PT, P2 ;  /* 0x000000050700720c */ /* 0x000fda0003f46320 */
[----:B------:R-:W-:Y:S05]  /*4670*/  @P2 BRA `(.L_x_785) ;  /* 0x0000000000382947 */ /* 0x000fea0003800000 */
[----:B------:R-:W-:Y:S01]  /*4680*/  IADD3 R9, P3, PT, R6, 0x1, RZ ;  /* 0x0000000106097810 */ /* 0x000fe20007f7e0ff */
[----:B------:R-:W0:Y:S03]  /*4690*/  LDCU.64 UR8, c[0x0][0x520] ;  /* 0x0000a400ff0877ac */ /* 0x000e260008000a00 */
[----:B------:R-:W-:Y:S02]  /*46a0*/  ISETP.GE.U32.AND P2, PT, R9, R4, PT ;  /* 0x000000040900720c */ /* 0x000fe40003f46070 */
[----:B------:R-:W-:-:S04]  /*46b0*/  IADD3.X R4, PT, PT, RZ, R7, RZ, P3, !PT ;  /* 0x00000007ff047210 */ /* 0x000fc80001ffe4ff */
[----:B------:R-:W-:Y:S02]  /*46c0*/  ISETP.GE.U32.AND.EX P2, PT, R4, R5, PT, P2 ;  /* 0x000000050400720c */ /* 0x000fe40003f46120 */
[----:B0-----:R-:W-:-:S11]  /*46d0*/  LEA R4, P3, R15, UR8, 0x2 ;  /* 0x000000080f047c11 */ /* 0x001fd6000f8610ff */
[----:B------:R-:W0:Y:S01]  /*46e0*/  @!P2 LDC.64 R10, c[0x0][R3+0x5e8] ;  /* 0x00017a00030aab82 */ /* 0x000e220000000a00 */
[----:B------:R-:W-:-:S05]  /*46f0*/  LEA.HI.X R5, R15, UR9, R14, 0x2, P3 ;  /* 0x000000090f057c11 */ /* 0x000fca00098f140e */
[----:B------:R1:W5:Y:S01]  /*4700*/  LDG.E R2, desc[UR4][R4.64] ;  /* 0x0000000404027981 */ /* 0x000362000c1e1900 */
[----:B0-----:R-:W-:-:S04]  /*4710*/  @!P2 LEA R8, P3, R10, R4, 0x2 ;  /* 0x000000040a08a211 */ /* 0x001fc800078610ff */
[----:B------:R-:W-:-:S05]  /*4720*/  @!P2 LEA.HI.X R9, R10, R5, R11, 0x2, P3 ;  /* 0x000000050a09a211 */ /* 0x000fca00018f140b */
[----:B------:R-:W2:Y:S02]  /*4730*/  @!P2 LDG.E R8, desc[UR4][R8.64] ;  /* 0x000000040808a981 */ /* 0x000ea4000c1e1900 */
[----:B--2---:R-:W-:-:S04]  /*4740*/  @!P2 PRMT R0, R8, 0x7610, R0 ;  /* 0x000076100800a816 */ /* 0x004fc80000000000 */
[----:B-1----:R-:W-:-:S07]  /*4750*/  @!P2 PRMT R0, R0, 0x7610, R8 ;  /* 0x000076100000a816 */ /* 0x002fce0000000008 */
.L_x_785:
[----:B------:R-:W-:Y:S05]  /*4760*/  BSYNC.RECONVERGENT B1 ;  /* 0x0000000000017941 */ /* 0x000fea0003800200 */
.L_x_784:
[----:B-----5:R-:W-:Y:S02]  /*4770*/  @!P0 PRMT R2, RZ, 0x7610, R2 ;  /* 0x00007610ff028816 */ /* 0x020fe40000000002 */
[----:B------:R-:W-:Y:S02]  /*4780*/  @!P1 PRMT R0, R0, 0x5410, RZ ;  /* 0x0000541000009816 */ /* 0x000fe400000000ff */
[----:B------:R-:W-:Y:S02]  /*4790*/  @!P0 PRMT R2, R2, 0x5410, RZ ;  /* 0x0000541002028816 */ /* 0x000fe400000000ff */
[----:B------:R-:W-:-:S07]  /*47a0*/  @!P1 PRMT R0, RZ, 0x7610, R0 ;  /* 0x00007610ff009816 */ /* 0x000fce0000000000 */
.L_x_783:
[----:B------:R-:W-:Y:S05]  /*47b0*/  BSYNC.RECONVERGENT B0 ;  /* 0x0000000000007941 */ /* 0x000fea0003800200 */
.L_x_782:
[----:B------:R-:W0:Y:S02]  /*47c0*/  LDC.64 R4, c[0x0][R3+0x520] ;  /* 0x0001480003047b82 */ /* 0x000e240000000a00 */
[----:B0-----:R-:W-:-:S04]  /*47d0*/  ISETP.GE.U32.AND P0, PT, R6, R4, PT ;  /* 0x000000040600720c */ /* 0x001fc80003f06070 */
[----:B------:R-:W-:-:S13]  /*47e0*/  ISETP.GE.AND.EX P0, PT, R7, R5, PT, P0 ;  /* 0x000000050700720c */ /* 0x000fda0003f06300 */
[----:B------:R-:W-:Y:S05]  /*47f0*/  @P0 EXIT ;  /* 0x000000000000094d */ /* 0x000fea0003800000 */
[----:B------:R-:W0:Y:S01]  /*4800*/  LDCU.64 UR6, c[0x0][0x380] ;  /* 0x00007000ff0677ac */ /* 0x000e220008000a00 */
[----:B------:R-:W-:-:S04]  /*4810*/  IADD3 R9, P1, PT, R6, 0x1, RZ ;  /* 0x0000000106097810 */ /* 0x000fc80007f3e0ff */
[----:B------:R-:W-:Y:S02]  /*4820*/  ISETP.GE.U32.AND P0, PT, R9, R4, PT ;  /* 0x000000040900720c */ /* 0x000fe40003f06070 */
[----:B------:R-:W-:-:S04]  /*4830*/  IADD3.X R7, PT, PT, RZ, R7, RZ, P1, !PT ;  /* 0x00000007ff077210 */ /* 0x000fc80000ffe4ff */
[----:B------:R-:W-:Y:S02]  /*4840*/  ISETP.GE.U32.AND.EX P0, PT, R7, R5, PT, P0 ;  /* 0x000000050700720c */ /* 0x000fe40003f06100 */
[----:B0-----:R-:W-:-:S04]  /*4850*/  LEA R4, P1, R17, UR6, 0x2 ;  /* 0x0000000611047c11 */ /* 0x001fc8000f8210ff */
[----:B------:R-:W-:-:S05]  /*4860*/  LEA.HI.X R5, R17, UR7, R16, 0x2, P1 ;  /* 0x0000000711057c11 */ /* 0x000fca00088f1410 */
[----:B------:R0:W-:Y:S02]  /*4870*/  STG.E desc[UR4][R4.64], R2 ;  /* 0x0000000204007986 */ /* 0x0001e4000c101904 */
[----:B------:R-:W-:Y:S05]  /*4880*/  @P0 EXIT ;  /* 0x000000000000094d */ /* 0x000fea0003800000 */
[----:B0-----:R-:W0:Y:S02]  /*4890*/  LDC.64 R2, c[0x0][R3+0x448] ;  /* 0x0001120003027b82 */ /* 0x001e240000000a00 */
[----:B0-----:R-:W-:-:S04]  /*48a0*/  LEA R4, P0, R2, R4, 0x2 ;  /* 0x0000000402047211 */ /* 0x001fc800078010ff */
[----:B------:R-:W-:-:S05]  /*48b0*/  LEA.HI.X R5, R2, R5, R3, 0x2, P0 ;  /* 0x0000000502057211 */ /* 0x000fca00000f1403 */
[----:B------:R-:W-:Y:S01]  /*48c0*/  STG.E desc[UR4][R4.64], R0 ;  /* 0x0000000004007986 */ /* 0x000fe2000c101904 */
[----:B------:R-:W-:Y:S05]  /*48d0*/  EXIT ;  /* 0x000000000000794d */ /* 0x000fea0003800000 */
        .weak           $__internal_24_$__cuda_sm20_div_s64
        .type           $__internal_24_$__cuda_sm20_div_s64,@function
        .size           $__internal_24_$__cuda_sm20_div_s64,($__internal_25_$__cuda_sm20_rem_s64 - $__internal_24_$__cuda_sm20_div_s64)
$__internal_24_$__cuda_sm20_div_s64:
        /* <DEDUP_REMOVED lines=82> */
[----:B------:R-:W-:Y:S06]  /*4e00*/  RET.REL.NODEC R8 `(_ZN2at6native16triu_tril_kernelIN3c107complexINS2_4HalfEEElLb1ELi2ELb0EEEvNS_4cuda6detail10TensorInfoIT_T0_EENS8_IKS9_SA_EEllSA_) ;  /* 0xffffffb0087c7950 */ /* 0x000fec0003c3ffff */
        .weak           $__internal_25_$__cuda_sm20_rem_s64
        .type           $__internal_25_$__cuda_sm20_rem_s64,@function
        .size           $__internal_25_$__cuda_sm20_rem_s64,(.L_x_6315 - $__internal_25_$__cuda_sm20_rem_s64)
$__internal_25_$__cuda_sm20_rem_s64:
        /* <DEDUP_REMOVED lines=76> */
[----:B------:R-:W-:Y:S06]  /*52d0*/  RET.REL.NODEC R10 `(_ZN2at6native16triu_tril_kernelIN3c107complexINS2_4HalfEEElLb1ELi2ELb0EEEvNS_4cuda6detail10TensorInfoIT_T0_EENS8_IKS9_SA_EEllSA_) ;  /* 0xffffffac0a487950 */ /* 0x000fec0003c3ffff */
.L_x_786:
        /* <DEDUP_REMOVED lines=10> */
.L_x_6315:


//--------------------- .text._ZN2at6native16triu_tril_kernelIN3c107complexINS2_4HalfEEElLb1ELi2ELb1EEEvNS_4cuda6detail10TensorInfoIT_T0_EENS8_IKS9_SA_EEllSA_ --------------------------
	.section	.text._ZN2at6native16triu_tril_kernelIN3c107complexINS2_4HalfEEElLb1ELi2ELb1EEEvNS_4cuda6detail10TensorInfoIT_T0_EENS8_IKS9_SA_EEllSA_,"ax",@progbits
	.align	128
        .global         _ZN2at6native16triu_tril_kernelIN3c107complexINS2_4HalfEEElLb1ELi2ELb1EEEvNS_4cuda6detail10TensorInfoIT_T0_EENS8_IKS9_SA_EEllSA_
        .type           _ZN2at6native16triu_tril_kernelIN3c107complexINS2_4HalfEEElLb1ELi2ELb1EEEvNS_4cuda6detail10TensorInfoIT_T0_EENS8_IKS9_SA_EEllSA_,@function
        .size           _ZN2at6native16triu_tril_kernelIN3c107complexINS2_4HalfEEElLb1ELi2ELb1EEEvNS_4cuda6detail10TensorInfoIT_T0_EENS8_IKS9_SA_EEllSA_,(.L_x_6317 - _ZN2at6native16triu_tril_kernelIN3c107complexINS2_4HalfEEElLb1ELi2ELb1EEEvNS_4cuda6detail10TensorInfoIT_T0_EENS8_IKS9_SA_EEllSA_)
        .other          _ZN2at6native16triu_tril_kernelIN3c107complexINS2_4HalfEEElLb1ELi2ELb1EEEvNS_4cuda6detail10TensorInfoIT_T0_EENS8_IKS9_SA_EEllSA_,@"STO_CUDA_ENTRY STV_DEFAULT"
_ZN2at6native16triu_tril_kernelIN3c107complexINS2_4HalfEEElLb1ELi2ELb1EEEvNS_4cuda6detail10TensorInfoIT_T0_EENS8_IKS9_SA_EEllSA_:
.text._ZN2at6native16triu_tril_kernelIN3c107complexINS2_4HalfEEElLb1ELi2ELb1EEEvNS_4cuda6detail10TensorInfoIT_T0_EENS8_IKS9_SA_EEllSA_:
        /* <DEDUP_REMOVED lines=18> */
[----:B------:R-:W-:Y:S01]  /*0120*/  IMAD.MOV.U32 R21, RZ, RZ, RZ ;  /* 0x000000ffff157224 */ /* 0x000fe200078e00ff */
[----:B0-----:R-:W0:Y:S01]  /*0130*/  I2F.U32.RP R0, UR4 ;  /* 0x0000000400007d06 */ /* 0x001e220008209000 */
[----:B------:R-:W-:-:S07]  /*0140*/  ISETP.NE.U32.AND P2, PT, RZ, UR4, PT ;  /* 0x00000004ff007c0c */ /* 0x000fce000bf45070 */
[----:B0-----:R-:W0:Y:S02]  /*0150*/  MUFU.RCP R0, R0 ;  /* 0x0000000000007308 */ /* 0x001e240000001000 */
[----:B0-----:R-:W-:Y:S01]  /*0160*/  IADD3 R2, PT, PT, R0, 0xffffffe, RZ ;  /* 0x0ffffffe00027810 */ /* 0x001fe20007ffe0ff */
[----:B------:R-:W-:-:S05]  /*0170*/  HFMA2 R0, -RZ, RZ, 0, 0 ;  /* 0x00000000ff007431 */ /* 0x000fca00000001ff */
        /* <DEDUP_REMOVED lines=17> */
.L_x_788:
[----:B------:R-:W0:Y:S01]  /*0290*/  LDCU.64 UR4, c[0x0][0x6d0] ;  /* 0x0000da00ff0477ac */ /* 0x000e220008000a00 */
[----:B------:R-:W-:Y:S01]  /*02a0*/  MOV R6, R10 ;  /* 0x0000000a00067202 */ /* 0x000fe20000000f00 */
[----:B------:R-:W-:Y:S01]  /*02b0*/  IMAD.MOV.U32 R23, RZ, RZ, R11 ;  /* 0x000000ffff177224 */ /* 0x000fe200078e000b */
[----:B------:R-:W-:Y:S01]  /*02c0*/  MOV R4, 0x300 ;  /* 0x0000030000047802 */ /* 0x000fe20000000f00 */
[----:B0-----:R-:W-:Y:S01]  /*02d0*/  IMAD.U32 R8, RZ, RZ, UR4 ;  /* 0x00000004ff087e24 */ /* 0x001fe2000f8e00ff */
[----:B------:R-:W-:-:S07]  /*02e0*/  MOV R7, UR5 ;  /* 0x0000000500077c02 */ /* 0x000fce0008000f00 */
[----:B------:R-:W-:Y:S05]  /*02f0*/  CALL.REL.NOINC `($__internal_26_$__cuda_sm20_div_s64) ;  /* 0x0000003800b87944 */ /* 0x000fea0003c00000 */
[----:B------:R-:W0:Y:S01]  /*0300*/  LDCU.64 UR4, c[0x0][0x6d0] ;  /* 0x0000da00ff0477ac */ /* 0x000e220008000a00 */
[----:B------:R-:W-:-:S04]  /*0310*/  IADD3 R5, P0, PT, RZ, -R20, RZ ;  /* 0x80000014ff057210 */ /* 0x000fc80007f1e0ff */
[----:B------:R-:W-:-:S05]  /*0320*/  IADD3.X R0, PT, PT, RZ, ~R21, RZ, P0, !PT ;  /* 0x80000015ff007210 */ /* 0x000fca00007fe4ff */
[----:B0-----:R-:W-:Y:S02]  /*0330*/  IMAD R0, R0, UR4, RZ ;  /* 0x0000000400007c24 */ /* 0x001fe4000f8e02ff */
[----:B------:R-:W-:-:S04]  /*0340*/  IMAD.WIDE.U32 R2, R5, UR4, R10 ;  /* 0x0000000405027c25 */ /* 0x000fc8000f8e000a */
[----:B------:R-:W-:-:S04]  /*0350*/  IMAD R5, R5, UR5, R0 ;  /* 0x0000000505057c24 */ /* 0x000fc8000f8e0200 */
[----:B------:R-:W-:-:S07]  /*0360*/  IMAD.IADD R0, R3, 0x1, R5 ;  /* 0x0000000103007824 */ /* 0x000fce00078e0205 */
.L_x_789:
[----:B------:R-:W-:Y:S05]  /*0370*/  BSYNC.RECONVERGENT B0 ;  /* 0x0000000000007941 */ /* 0x000fea0003800200 */
.L_x_787:
[----:B------:R-:W0:Y:S01]  /*0380*/  LDC R5, c[0x0][0x6b8] ;  /* 0x0001ae00ff057b82 */ /* 0x000e220000000800 */
[----:B------:R-:W-:Y:S01]  /*0390*/  BSSY.RECONVERGENT B0, `(.L_x_790) ;  /* 0x0000022000007945 */ /* 0x000fe20003800200 */
[----:B0-----:R-:W-:-:S06]  /*03a0*/  SHF.L.U32 R5, R5, 0x3, RZ ;  /* 0x0000000305057819 */ /* 0x001fcc00000006ff */
        /* <DEDUP_REMOVED lines=15> */
[----:B------:R-:W-:Y:S02]  /*04a0*/  IMAD R13, R8, R11, R20 ;  /* 0x0000000b080d7224 */ /* 0x000fe400078e0214 */
[----:B------:R-:W-:-:S03]  /*04b0*/  HFMA2 R11, -RZ, RZ, 0, 0 ;  /* 0x00000000ff0b7431 */ /* 0x000fc600000001ff */
[----:B------:R-:W-:-:S13]  /*04c0*/  ISETP.GE.U32.AND P0, PT, R13, R8, PT ;  /* 0x000000080d00720c */ /* 0x000fda0003f06070 */
[----:B------:R-:W-:-:S05]  /*04d0*/  @P0 IMAD.IADD R13, R13, 0x1, -R8 ;  /* 0x000000010d0d0824 */ /* 0x000fca00078e0a08 */
[----:B------:R-:W-:-:S13]  /*04e0*/  ISETP.GE.U32.AND P0, PT, R13, R8, PT ;  /* 0x000000080d00720c */ /* 0x000fda0003f06070 */
[----:B------:R-:W-:Y:S02]  /*04f0*/  @P0 IADD3 R13, PT, PT, -R8, R13, RZ ;  /* 0x0000000d080d0210 */ /* 0x000fe40007ffe1ff */
[----:B------:R-:W-:-:S05]  /*0500*/  @!P1 LOP3.LUT R13, RZ, R8, RZ, 0x33, !PT ;  /* 0x00000008ff0d9212 */ /* 0x000fca00078e33ff */
[----:B------:R-:W-:Y:S01]  /*0510*/  IMAD.MOV.U32 R10, RZ, RZ, R13 ;  /* 0x000000ffff0a7224 */ /* 0x000fe200078e000d */
[----:B------:R-:W-:Y:S06]  /*0520*/  BRA `(.L_x_792) ;  /* 0x0000000000207947 */ /* 0x000fec0003800000 */
.L_x_791:
[----:B------:R-:W-:Y:S01]  /*0530*/  IMAD.MOV.U32 R6, RZ, RZ, R20 ;  /* 0x000000ffff067224 */ /* 0x000fe200078e0014 */
[----:B------:R-:W-:Y:S01]  /*0540*/  MOV R23, R21 ;  /* 0x0000001500177202 */ /* 0x000fe20000000f00 */
[----:B------:R-:W-:Y:S01]  /*0550*/  IMAD.MOV.U32 R4, RZ, RZ, R8 ;  /* 0x000000ffff047224 */ /* 0x000fe200078e0008 */
[----:B------:R-:W-:Y:S02]  /*0560*/  MOV R3, R9 ;  /* 0x0000000900037202 */ /* 0x000fe40000000f00 */
[----:B------:R-:W-:-:S07]  /*0570*/  MOV R22, 0x590 ;  /* 0x0000059000167802 */ /* 0x000fce0000000f00 */
[----:B------:R-:W-:Y:S05]  /*0580*/  CALL.REL.NOINC `($__internal_27_$__cuda_sm20_rem_s64) ;  /* 0x0000003c00647944 */ /* 0x000fea0003c00000 */
[----:B------:R-:W-:Y:S01]  /*0590*/  IMAD.MOV.U32 R10, RZ, RZ, R6 ;  /* 0x000000ffff0a7224 */ /* 0x000fe200078e0006 */
[----:B------:R-:W-:-:S07]  /*05a0*/  MOV R11, R3 ;  /* 0x00000003000b7202 */ /* 0x000fce0000000f00 */
.L_x_792:
[----:B------:R-:W-:Y:S05]  /*05b0*/  BSYNC.RECONVERGENT B0 ;  /* 0x0000000000007941 */ /* 0x000fea0003800200 */
.L_x_790:
        /* <DEDUP_REMOVED lines=11> */
[----:B------:R-:W-:Y:S01]  /*0670*/  IMAD.MOV R9, RZ, RZ, -R8 ;  /* 0x000000ffff097224 */ /* 0x000fe200078e0a08 */
[----:B------:R-:W-:Y:S01]  /*0680*/  ISETP.NE.U32.AND P2, PT, R8, RZ, PT ;  /* 0x000000ff0800720c */ /* 0x000fe20003f45070 */
[----:B------:R-:W-:-:S05]  /*0690*/  IMAD.MOV.U32 R23, RZ, RZ, RZ ;  /* 0x000000ffff177224 */ /* 0x000fca00078e00ff */
[----:B0-----:R-:W0:Y:S02]  /*06a0*/  MUFU.RCP R3, R3 ;  /* 0x0000000300037308 */ /* 0x001e240000001000 */
[----:B0-----:R-:W-:-:S06]  /*06b0*/  IADD3 R6, PT, PT, R3, 0xffffffe, RZ ;  /* 0x0ffffffe03067810 */ /* 0x001fcc0007ffe0ff */
[----:B------:R0:W2:Y:S02]  /*06c0*/  F2I.FTZ.U32.TRUNC.NTZ R7, R6 ;  /* 0x0000000600077305 */ /* 0x0000a4000021f000 */
[----:B0-----:R-:W-:Y:S02]  /*06d0*/  HFMA2 R6, -RZ, RZ, 0, 0 ;  /* 0x00000000ff067431 */ /* 0x001fe400000001ff */
        /* <DEDUP_REMOVED lines=9> */
[----:B------:R-:W-:Y:S02]  /*0770*/  @P1 IADD3 R6, PT, PT, R6, 0x1, RZ ;  /* 0x0000000106061810 */ /* 0x000fe40007ffe0ff */
[----:B------:R-:W-:Y:S01]  /*0780*/  @!P2 LOP3.LUT R6, RZ, R8, RZ, 0x33, !PT ;  /* 0x00000008ff06a212 */ /* 0x000fe200078e33ff */
[----:B------:R-:W-:Y:S06]  /*0790*/  BRA `(.L_x_795) ;  /* 0x00000000001c7947 */ /* 0x000fec0003800000 */
.L_x_794:
[----:B------:R-:W-:Y:S01]  /*07a0*/  MOV R6, R20 ;  /* 0x0000001400067202 */ /* 0x000fe20000000f00 */
[----:B------:R-:W-:Y:S01]  /*07b0*/  IMAD.MOV.U32 R23, RZ, RZ, R21 ;  /* 0x000000ffff177224 */ /* 0x000fe200078e0015 */
[----:B------:R-:W-:Y:S02]  /*07c0*/  MOV R7, R9 ;  /* 0x0000000900077202 */ /* 0x000fe40000000f00 */
[----:B------:R-:W-:-:S07]  /*07d0*/  MOV R4, 0x7f0 ;  /* 0x000007f000047802 */ /* 0x000fce0000000f00 */
[----:B-1----:R-:W-:Y:S05]  /*07e0*/  CALL.REL.NOINC `($__internal_26_$__cuda_sm20_div_s64) ;  /* 0x00000034007c7944 */ /* 0x002fea0003c00000 */
[----:B------:R-:W-:Y:S01]  /*07f0*/  IMAD.MOV.U32 R6, RZ, RZ, R20 ;  /* 0x000000ffff067224 */ /* 0x000fe200078e0014 */
[----:B------:R-:W-:-:S07]  /*0800*/  MOV R23, R21 ;  /* 0x0000001500177202 */ /* 0x000fce0000000f00 */
.L_x_795:
[----:B------:R-:W-:Y:S05]  /*0810*/  BSYNC.RECONVERGENT B0 ;  /* 0x0000000000007941 */ /* 0x000fea0003800200 */
.L_x_793:
[----:B------:R-:W0:Y:S01]  /*0820*/  LDC.64 R8, c[0x0][R5+0x440] ;  /* 0x0001100005087b82 */ /* 0x000e220000000a00 */
[----:B------:R-:W2:Y:S01]  /*0830*/  LDCU UR6, c[0x0][0x6b8] ;  /* 0x0000d700ff0677ac */ /* 0x000ea20008000800 */
[----:B-1----:R-:W-:-:S04]  /*0840*/  IMAD R3, R13, R2, RZ ;  /* 0x000000020d037224 */ /* 0x002fc800078e02ff */
[C---:B------:R-:W-:Y:S02]  /*0850*/  IMAD R3, R12.reuse, R0, R3 ;  /* 0x000000000c037224 */ /* 0x040fe400078e0203 */
[----:B------:R-:W-:-:S04]  /*0860*/  IMAD.WIDE.U32 R12, R12, R2, RZ ;  /* 0x000000020c0c7225 */ /* 0x000fc800078e00ff */
[----:B------:R-:W-:Y:S01]  /*0870*/  IMAD.IADD R13, R13, 0x1, R3 ;  /* 0x000000010d0d7824 */ /* 0x000fe200078e0203 */
[----:B--2---:R-:W-:Y:S01]  /*0880*/  UISETP.GE.AND UP0, UPT, UR6, 0x3, UPT ;  /* 0x000000030600788c */ /* 0x004fe2000bf06270 */
[-C--:B0-----:R-:W-:Y:S02]  /*0890*/  IMAD R7, R9, R10.reuse, RZ ;  /* 0x0000000a09077224 */ /* 0x081fe400078e02ff */
[----:B------:R-:W-:-:S04]  /*08a0*/  IMAD.WIDE.U32 R14, R8, R10, R12 ;  /* 0x0000000a080e7225 */ /* 0x000fc800078e000c */
[----:B------:R-:W-:-:S05]  /*08b0*/  IMAD R7, R8, R11, R7 ;  /* 0x0000000b08077224 */ /* 0x000fca00078e0207 */
[----:B------:R-:W-:Y:S01]  /*08c0*/  IADD3 R15, PT, PT, R15, R7, RZ ;  /* 0x000000070f0f7210 */ /* 0x000fe20007ffe0ff */
        /* <DEDUP_REMOVED lines=12> */
.L_x_822:
        /* <DEDUP_REMOVED lines=28> */
.L_x_799:
[----:B------:R-:W-:Y:S01]  /*0b50*/  MOV R13, UR9 ;  /* 0x00000009000d7c02 */ /* 0x000fe20008000f00 */
[----:B------:R-:W-:Y:S01]  /*0b60*/  IMAD.U32 R8, RZ, RZ, UR8 ;  /* 0x00000008ff087e24 */ /* 0x000fe2000f8e00ff */
[----:B------:R-:W-:Y:S01]  /*0b70*/  MOV R9, UR9 ;  /* 0x0000000900097c02 */ /* 0x000fe20008000f00 */
[----:B------:R-:W-:Y:S01]  /*0b80*/  IMAD.U32 R12, RZ, RZ, UR8 ;  /* 0x00000008ff0c7e24 */ /* 0x000fe2000f8e00ff */
[----:B------:R-:W-:Y:S01]  /*0b90*/  MOV R4, 0xbc0 ;  /* 0x00000bc000047802 */ /* 0x000fe20000000f00 */
[----:B------:R-:W-:-:S07]  /*0ba0*/  IMAD.MOV.U32 R7, RZ, RZ, R13 ;  /* 0x000000ffff077224 */ /* 0x000fce00078e000d */
[----:B------:R-:W-:Y:S05]  /*0bb0*/  CALL.REL.NOINC `($__internal_26_$__cuda_sm20_div_s64) ;  /* 0x0000003000887944 */ /* 0x000fea0003c00000 */
        /* <DEDUP_REMOVED lines=9> */
.L_x_800:
[----:B------:R-:W-:Y:S05]  /*0c50*/  BSYNC.RECONVERGENT B0 ;  /* 0x0000000000007941 */ /* 0x000fea0003800200 */
.L_x_798:
        /* <DEDUP_REMOVED lines=34> */
.L_x_802:
[----:B------:R-:W-:Y:S01]  /*0e80*/  IMAD.U32 R6, RZ, RZ, UR14 ;  /* 0x0000000eff067e24 */ /* 0x000fe2000f8e00ff */
[----:B------:R-:W-:Y:S01]  /*0e90*/  MOV R9, UR15 ;  /* 0x0000000f00097c02 */ /* 0x000fe20008000f00 */
[----:B------:R-:W-:Y:S01]  /*0ea0*/  IMAD.U32 R8, RZ, RZ, UR14 ;  /* 0x0000000eff087e24 */ /* 0x000fe2000f8e00ff */
[----:B------:R-:W-:Y:S01]  /*0eb0*/  MOV R7, UR15 ;  /* 0x0000000f00077c02 */ /* 0x000fe20008000f00 */
[----:B------:R-:W-:Y:S01]  /*0ec0*/  IMAD.MOV.U32 R6, RZ, RZ, R16 ;  /* 0x000000ffff067224 */ /* 0x000fe200078e0010 */
[----:B------:R-:W-:Y:S02]  /*0ed0*/  MOV R23, R17 ;  /* 0x0000001100177202 */ /* 0x000fe40000000f00 */
[----:B------:R-:W-:-:S07]  /*0ee0*/  MOV R4, 0xf00 ;  /* 0x00000f0000047802 */ /* 0x000fce0000000f00 */
[----:B------:R-:W-:Y:S05]  /*0ef0*/  CALL.REL.NOINC `($__internal_26_$__cuda_sm20_div_s64) ;  /* 0x0000002c00b87944 */ /* 0x000fea0003c00000 */
        /* <DEDUP_REMOVED lines=10> */
.L_x_803:
[----:B------:R-:W-:Y:S05]  /*0fa0*/  BSYNC.RECONVERGENT B0 ;  /* 0x0000000000007941 */ /* 0x000fea0003800200 */
.L_x_801:
        /* <DEDUP_REMOVED lines=35> */
.L_x_805:
[----:B------:R-:W-:Y:S01]  /*11e0*/  MOV R6, UR14 ;  /* 0x0000000e00067c02 */ /* 0x000fe20008000f00 */
[----:B------:R-:W-:Y:S01]  /*11f0*/  IMAD.U32 R9, RZ, RZ, UR15 ;  /* 0x0000000fff097e24 */ /* 0x000fe2000f8e00ff */
[----:B------:R-:W-:Y:S01]  /*1200*/  MOV R8, UR14 ;  /* 0x0000000e00087c02 */ /* 0x000fe20008000f00 */
[----:B------:R-:W-:Y:S01]  /*1210*/  IMAD.U32 R7, RZ, RZ, UR15 ;  /* 0x0000000fff077e24 */ /* 0x000fe2000f8e00ff */
[----:B------:R-:W-:Y:S01]  /*1220*/  MOV R6, R16 ;  /* 0x0000001000067202 */ /* 0x000fe20000000f00 */
[----:B------:R-:W-:Y:S01]  /*1230*/  IMAD.MOV.U32 R23, RZ, RZ, R17 ;  /* 0x000000ffff177224 */ /* 0x000fe200078e0011 */
[----:B------:R-:W-:-:S07]  /*1240*/  MOV R4, 0x1260 ;  /* 0x0000126000047802 */ /* 0x000fce0000000f00 */
[----:B------:R-:W-:Y:S05]  /*1250*/  CALL.REL.NOINC `($__internal_26_$__cuda_sm20_div_s64) ;  /* 0x0000002800e07944 */ /* 0x000fea0003c00000 */
        /* <DEDUP_REMOVED lines=10> */
.L_x_806:
[----:B------:R-:W-:Y:S05]  /*1300*/  BSYNC.RECONVERGENT B0 ;  /* 0x0000000000007941 */ /* 0x000fea0003800200 */
.L_x_804:
        /* <DEDUP_REMOVED lines=35> */
.L_x_808:
        /* <DEDUP_REMOVED lines=18> */
.L_x_809:
[----:B------:R-:W-:Y:S05]  /*1660*/  BSYNC.RECONVERGENT B0 ;  /* 0x0000000000007941 */ /* 0x000fea0003800200 */
.L_x_807:
        /* <DEDUP_REMOVED lines=35> */
.L_x_811:
        /* <DEDUP_REMOVED lines=18> */
.L_x_812:
[----:B------:R-:W-:Y:S05]  /*19c0*/  BSYNC.RECONVERGENT B0 ;  /* 0x0000000000007941 */ /* 0x000fea0003800200 */
.L_x_810:
        /* <DEDUP_REMOVED lines=35> */
.L_x_814:
        /* <DEDUP_REMOVED lines=18> */
.L_x_815:
[----:B------:R-:W-:Y:S05]  /*1d20*/  BSYNC.RECONVERGENT B0 ;  /* 0x0000000000007941 */ /* 0x000fea0003800200 */
.L_x_813:
        /* <DEDUP_REMOVED lines=35> */
.L_x_817:
        /* <DEDUP_REMOVED lines=18> */
.L_x_818:
[----:B------:R-:W-:Y:S05]  /*2080*/  BSYNC.RECONVERGENT B0 ;  /* 0x0000000000007941 */ /* 0x000fea0003800200 */
.L_x_816:
        /* <DEDUP_REMOVED lines=34> */
.L_x_820:
        /* <DEDUP_REMOVED lines=18> */
.L_x_821:
[----:B------:R-:W-:Y:S05]  /*23d0*/  BSYNC.RECONVERGENT B0 ;  /* 0x0000000000007941 */ /* 0x000fea0003800200 */
.L_x_819:
[----:B------:R-:W0:Y:S01]  /*23e0*/  LDCU.64 UR8, c[0x0][UR7+0x348] ;  /* 0x00006900070877ac */ /* 0x000e220008000a00 */
[----:B------:R-:W-:Y:S01]  /*23f0*/  MOV R14, R12 ;  /* 0x0000000c000e7202 */ /* 0x000fe20000000f00 */
        /* <DEDUP_REMOVED lines=9> */
[----:B------:R-:W-:-:S04]  /*2490*/  IMAD R3, R3, UR8, R4 ;  /* 0x0000000803037c24 */ /* 0x000fc8000f8e0204 */
[----:B------:R-:W-:Y:S01]  /*24a0*/  IMAD.IADD R15, R15, 0x1, R3 ;  /* 0x000000010f0f7824 */ /* 0x000fe200078e0203 */
[----:B------:R-:W-:Y:S06]  /*24b0*/  BRA.U UP0, `(.L_x_822) ;  /* 0xffffffe500347547 */ /* 0x000fec000b83ffff */
.L_x_797:
        /* <DEDUP_REMOVED lines=37> */
.L_x_825:
[----:B------:R-:W-:Y:S01]  /*2710*/  IMAD.U32 R13, RZ, RZ, UR9 ;  /* 0x00000009ff0d7e24 */ /* 0x000fe2000f8e00ff */
[----:B------:R-:W-:Y:S01]  /*2720*/  MOV R8, UR8 ;  /* 0x0000000800087c02 */ /* 0x000fe20008000f00 */
[----:B------:R-:W-:Y:S01]  /*2730*/  IMAD.U32 R9, RZ, RZ, UR9 ;  /* 0x00000009ff097e24 */ /* 0x000fe2000f8e00ff */
[----:B------:R-:W-:Y:S02]  /*2740*/  MOV R12, UR8 ;  /* 0x00000008000c7c02 */ /* 0x000fe40008000f00 */
[----:B------:R-:W-:Y:S02]  /*2750*/  MOV R7, R13 ;  /* 0x0000000d00077202 */ /* 0x000fe40000000f00 */
[----:B------:R-:W-:-:S07]  /*2760*/  MOV R4, 0x2780 ;  /* 0x0000278000047802 */ /* 0x000fce0000000f00 */
[----:B------:R-:W-:Y:S05]  /*2770*/  CALL.REL.NOINC `($__internal_26_$__cuda_sm20_div_s64) ;  /* 0x0000001400987944 */ /* 0x000fea0003c00000 */
        /* <DEDUP_REMOVED lines=9> */
.L_x_826:
[----:B------:R-:W-:Y:S05]  /*2810*/  BSYNC.RECONVERGENT B0 ;  /* 0x0000000000007941 */ /* 0x000fea0003800200 */
.L_x_824:
        /* <DEDUP_REMOVED lines=34> */
.L_x_828:
        /* <DEDUP_REMOVED lines=18> */
.L_x_829:
[----:B------:R-:W-:Y:S05]  /*2b60*/  BSYNC.RECONVERGENT B0 ;  /* 0x0000000000007941 */ /* 0x000fea0003800200 */
.L_x_827:
        /* <DEDUP_REMOVED lines=34> */
.L_x_831:
        /* <DEDUP_REMOVED lines=18> */
.L_x_832:
[----:B------:R-:W-:Y:S05]  /*2eb0*/  BSYNC.RECONVERGENT B0 ;  /* 0x0000000000007941 */ /* 0x000fea0003800200 */
.L_x_830:
        /* <DEDUP_REMOVED lines=34> */
.L_x_834:
        /* <DEDUP_REMOVED lines=18> */
.L_x_835:
[----:B------:R-:W-:Y:S05]  /*3200*/  BSYNC.RECONVERGENT B0 ;  /* 0x0000000000007941 */ /* 0x000fea0003800200 */
.L_x_833:
[----:B------:R-:W0:Y:S01]  /*3210*/  LDCU.64 UR8, c[0x0][UR7+0x438] ;  /* 0x00008700070877ac */ /* 0x000e220008000a00 */
[----:B------:R-:W-:Y:S01]  /*3220*/  IMAD.MOV.U32 R14, RZ, RZ, R12 ;  /* 0x000000ffff0e7224 */ /* 0x000fe200078e000c */
[----:B------:R-:W-:Y:S01]  /*3230*/  UIADD3 UR5, UPT, UPT, UR5, -0x4, URZ ;  /* 0xfffffffc05057890 */ /* 0x000fe2000fffe0ff */
[C---:B0-----:R-:W-:Y:S02]  /*3240*/  IMAD R4, R8.reuse, UR9, RZ ;  /* 0x0000000908047c24 */ /* 0x041fe4000f8e02ff */
[----:B------:R-:W-:-:S04]  /*3250*/  IMAD.WIDE.U32 R14, R8, UR8, R14 ;  /* 0x00000008080e7c25 */ /* 0x000fc8000f8e000e */
[----:B------:R-:W-:-:S05]  /*3260*/  IMAD R3, R3, UR8, R4 ;  /* 0x0000000803037c24 */ /* 0x000fca000f8e0204 */
[----:B------:R-:W-:-:S07]  /*3270*/  IADD3 R15, PT, PT, R15, R3, RZ ;  /* 0x000000030f0f7210 */ /* 0x000fce0007ffe0ff */
.L_x_823:
        /* <DEDUP_REMOVED lines=37> */
.L_x_838:
        /* <DEDUP_REMOVED lines=16> */
.L_x_839:
[----:B------:R-:W-:Y:S05]  /*35d0*/  BSYNC.RECONVERGENT B0 ;  /* 0x0000000000007941 */ /* 0x000fea0003800200 */
.L_x_837:
        /* <DEDUP_REMOVED lines=34> */
.L_x_841:
        /* <DEDUP_REMOVED lines=18> */
.L_x_842:
[----:B------:R-:W-:Y:S05]  /*3920*/  BSYNC.RECONVERGENT B0 ;  /* 0x0000000000007941 */ /* 0x000fea0003800200 */
.L_x_840:
[----:B------:R-:W0:Y:S01]  /*3930*/  LDCU.64 UR8, c[0x0][UR7+0x448] ;  /* 0x00008900070877ac */ /* 0x000e220008000a00 */
[----:B------:R-:W-:Y:S01]  /*3940*/  MOV R16, R14 ;  /* 0x0000000e00107202 */ /* 0x000fe20000000f00 */
[----:B------:R-:W-:Y:S01]  /*3950*/  UIADD3 UR5, UPT, UPT, UR5, -0x2, URZ ;  /* 0xfffffffe05057890 */ /* 0x000fe2000fffe0ff */
[----:B0-----:R-:W-:-:S03]  /*3960*/  IMAD R4, R8, UR9, RZ ;  /* 0x0000000908047c24 */ /* 0x001fc6000f8e02ff */
[----:B------:R-:W-:-:S04]  /*3970*/  IMAD.WIDE.U32 R14, R8, UR8, R16 ;  /* 0x00000008080e7c25 */ /* 0x000fc8000f8e0010 */
[----:B------:R-:W-:-:S04]  /*3980*/  IMAD R3, R3, UR8, R4 ;  /* 0x0000000803037c24 */ /* 0x000fc8000f8e0204 */
[----:B------:R-:W-:-:S07]  /*3990*/  IMAD.IADD R15, R15, 0x1, R3 ;  /* 0x000000010f0f7824 */ /* 0x000fce00078e0203 */
.L_x_836:
        /* <DEDUP_REMOVED lines=18> */
[----:B------:R-:W-:Y:S01]  /*3ac0*/  IMAD.HI.U32 R9, R9, R7, R8 ;  /* 0x0000000709097227 */ /* 0x000fe200078e0008 */
[----:B------:R-:W-:-:S05]  /*3ad0*/  MOV R7, RZ ;  /* 0x000000ff00077202 */ /* 0x000fca0000000f00 */
        /* <DEDUP_REMOVED lines=9> */
.L_x_844:
[----:B------:R-:W-:Y:S01]  /*3b70*/  IMAD.U32 R8, RZ, RZ, UR12 ;  /* 0x0000000cff087e24 */ /* 0x000fe2000f8e00ff */
[----:B------:R-:W-:Y:S01]  /*3b80*/  MOV R13, UR13 ;  /* 0x0000000d000d7c02 */ /* 0x000fe20008000f00 */
[----:B------:R-:W-:Y:S01]  /*3b90*/  IMAD.U32 R12, RZ, RZ, UR12 ;  /* 0x0000000cff0c7e24 */ /* 0x000fe2000f8e00ff */
[----:B------:R-:W-:Y:S01]  /*3ba0*/  MOV R9, UR13 ;  /* 0x0000000d00097c02 */ /* 0x000fe20008000f00 */
[----:B------:R-:W-:Y:S01]  /*3bb0*/  IMAD.MOV.U32 R4, RZ, RZ, R8 ;  /* 0x000000ffff047224 */ /* 0x000fe200078e0008 */
[----:B------:R-:W-:Y:S02]  /*3bc0*/  MOV R3, R13 ;  /* 0x0000000d00037202 */ /* 0x000fe40000000f00 */
[----:B------:R-:W-:-:S07]  /*3bd0*/  MOV R22, 0x3bf0 ;  /* 0x00003bf000167802 */ /* 0x000fce0000000f00 */
[----:B------:R-:W-:Y:S05]  /*3be0*/  CALL.REL.NOINC `($__internal_27_$__cuda_sm20_rem_s64) ;  /* 0x0000000400cc7944 */ /* 0x000fea0003c00000 */
[----:B------:R-:W-:-:S07]  /*3bf0*/  IMAD.MOV.U32 R7, RZ, RZ, R3 ;  /* 0x000000ffff077224 */ /* 0x000fce00078e0003 */
.L_x_845:
[----:B------:R-:W-:Y:S05]  /*3c00*/  BSYNC.RECONVERGENT B0 ;  /* 0x0000000000007941 */ /* 0x000fea0003800200 */
.L_x_843:
[----:B------:R-:W0:Y:S02]  /*3c10*/  LDCU.64 UR8, c[0x0][UR8+0x450] ;  /* 0x00008a00080877ac */ /* 0x000e240008000a00 */
[C---:B0-----:R-:W-:Y:S02]  /*3c20*/  IMAD R3, R6.reuse, UR9, RZ ;  /* 0x0000000906037c24 */ /* 0x041fe4000f8e02ff */
[----:B------:R-:W-:-:S04]  /*3c30*/  IMAD.WIDE.U32 R14, R6, UR8, R14 ;  /* 0x00000008060e7c25 */ /* 0x000fc8000f8e000e */
[----:B------:R-:W-:-:S05]  /*3c40*/  IMAD R3, R7, UR8, R3 ;  /* 0x0000000807037c24 */ /* 0x000fca000f8e0203 */
[----:B------:R-:W-:-:S07]  /*3c50*/  IADD3 R15, PT, PT, R15, R3, RZ ;  /* 0x000000030f0f7210 */ /* 0x000fce0007ffe0ff */
.L_x_796:
[----:B------:R-:W0:Y:S02]  /*3c60*/  LDC.64 R6, c[0x0][R5+0x520] ;  /* 0x0001480005067b82 */ /* 0x000e240000000a00 */
[----:B0-----:R-:W-:-:S04]  /*3c70*/  ISETP.GE.U32.AND P0, PT, R2, R6, PT ;  /* 0x000000060200720c */ /* 0x001fc80003f06070 */
[----:B------:R-:W-:-:S13]  /*3c80*/  ISETP.GE.AND.EX P0, PT, R0, R7, PT, P0 ;  /* 0x000000070000720c */ /* 0x000fda0003f06300 */
[----:B------:R-:W-:Y:S05]  /*3c90*/  @P0 EXIT ;  /* 0x000000000000094d */ /* 0x000fea0003800000 */
[----:B------:R-:W0:Y:S01]  /*3ca0*/  LDCU.64 UR8, c[0x0][0x6c0] ;  /* 0x0000d800ff0877ac */ /* 0x000e220008000a00 */
[----:B------:R-:W-:Y:S01]  /*3cb0*/  IADD3 R3, P0, PT, R2, 0x1, RZ ;  /* 0x0000000102037810 */ /* 0x000fe20007f1e0ff */
[----:B------:R-:W1:Y:S03]  /*3cc0*/  LDCU.64 UR6, c[0x0][0x380] ;  /* 0x00007000ff0677ac */ /* 0x000e660008000a00 */
[----:B------:R-:W-:Y:S01]  /*3cd0*/  ISETP.GE.U32.AND P1, PT, R3, R6, PT ;  /* 0x000000060300720c */ /* 0x000fe20003f26070 */
[----:B------:R-:W-:Y:S01]  /*3ce0*/  IMAD.X R9, RZ, RZ, R0, P0 ;  /* 0x000000ffff097224 */ /* 0x000fe200000e0600 */
[----:B------:R-:W-:Y:S01]  /*3cf0*/  IADD3 R0, P0, PT, -R10, R3, RZ ;  /* 0x000000030a007210 */ /* 0x000fe20007f1e1ff */
[----:B------:R-:W2:Y:S03]  /*3d00*/  LDCU.64 UR4, c[0x0][0x358] ;  /* 0x00006b00ff0477ac */ /* 0x000ea60008000a00 */
[----:B------:R-:W-:-:S02]  /*3d10*/  IADD3.X R10, PT, PT, ~R11, R9, RZ, P0, !PT ;  /* 0x000000090b0a7210 */ /* 0x000fc400007fe5ff */
[----:B0-----:R-:W-:-:S04]  /*3d20*/  ISETP.GE.U32.AND P0, PT, R0, UR8, PT ;  /* 0x0000000800007c0c */ /* 0x001fc8000bf06070 */
[----:B------:R-:W-:Y:S02]  /*3d30*/  ISETP.GE.AND.EX P0, PT, R10, UR9, PT, P0 ;  /* 0x000000090a007c0c */ /* 0x000fe4000bf06300 */
[C---:B-1----:R-:W-:Y:S02]  /*3d40*/  LEA R2, P2, R14.reuse, UR6, 0x2 ;  /* 0x000000060e027c11 */ /* 0x042fe4000f8410ff */
[----:B------:R-:W-:Y:S02]  /*3d50*/  ISETP.GE.U32.OR.EX P0, PT, R9, R7, P0, P1 ;  /* 0x000000070900720c */ /* 0x000fe40000706510 */
[----:B------:R-:W-:-:S05]  /*3d60*/  LEA.HI.X R3, R14, UR7, R15, 0x2, P2 ;  /* 0x000000070e037c11 */ /* 0x000fca00090f140f */
[----:B--2---:R0:W-:Y:S06]  /*3d70*/  STG.E desc[UR4][R2.64], RZ ;  /* 0x000000ff02007986 */ /* 0x0041ec000c101904 */
[----:B------:R-:W-:Y:S05]  /*3d80*/  @P0 EXIT ;  /* 0x000000000000094d */ /* 0x000fea0003800000 */
[----:B------:R-:W0:Y:S02]  /*3d90*/  LDC.64 R4, c[0x0][R5+0x448] ;  /* 0x0001120005047b82 */ /* 0x000e240000000a00 */
[----:B0-----:R-:W-:-:S04]  /*3da0*/  LEA R2, P0, R4, R2, 0x2 ;  /* 0x0000000204027211 */ /* 0x001fc800078010ff */
[----:B------:R-:W-:-:S05]  /*3db0*/  LEA.HI.X R3, R4, R3, R5, 0x2, P0 ;  /* 0x0000000304037211 */ /* 0x000fca00000f1405 */
[----:B------:R-:W-:Y:S01]  /*3dc0*/  STG.E desc[UR4][R2.64], RZ ;  /* 0x000000ff02007986 */ /* 0x000fe2000c101904 */
[----:B------:R-:W-:Y:S05]  /*3dd0*/  EXIT ;  /* 0x000000000000794d */ /* 0x000fea0003800000 */
        .weak           $__internal_26_$__cuda_sm20_div_s64
        .type           $__internal_26_$__cuda_sm20_div_s64,@function
        .size           $__internal_26_$__cuda_sm20_div_s64,($__internal_27_$__cuda_sm20_rem_s64 - $__internal_26_$__cuda_sm20_div_s64)
$__internal_26_$__cuda_sm20_div_s64:
        /* <DEDUP_REMOVED lines=83> */
[----:B------:R-:W-:Y:S05]  /*4310*/  RET.REL.NODEC R8 `(_ZN2at6native16triu_tril_kernelIN3c107complexINS2_4HalfEEElLb1ELi2ELb1EEEvNS_4cuda6detail10TensorInfoIT_T0_EENS8_IKS9_SA_EEllSA_) ;  /* 0xffffffbc08387950 */ /* 0x000fea0003c3ffff */
        .weak           $__internal_27_$__cuda_sm20_rem_s64
        .type           $__internal_27_$__cuda_sm20_rem_s64,@function
        .size           $__internal_27_$__cuda_sm20_rem_s64,(.L_x_6317 - $__internal_27_$__cuda_sm20_rem_s64)
$__internal_27_$__cuda_sm20_rem_s64:
        /* <DEDUP_REMOVED lines=56> */
[-C--:B------:R-:W-:Y:S02]  /*46a0*/  IADD3 R17, P2, PT, R29, -R12.reuse, RZ ;  /* 0x8000000c1d117210 */ /* 0x080fe40007f5e0ff */
[CC--:B------:R-:W-:Y:S02]  /*46b0*/  ISETP.GE.U32.AND.EX P0, PT, R23.reuse, R13.reuse, PT, P0 ;  /* 0x0000000d1700720c */ /* 0x0c0fe40003f06100 */
[----:B------:R-:W-:Y:S02]  /*46c0*/  IADD3.X R19, PT, PT, R23, ~R13, RZ, P2, !PT ;  /* 0x8000000d17137210 */ /* 0x000fe400017fe4ff */
[----:B------:R-:W-:Y:S02]  /*46d0*/  SEL R17, R17, R29, P0 ;  /* 0x0000001d11117207 */ /* 0x000fe40000000000 */
[----:B------:R-:W-:Y:S01]  /*46e0*/  SEL R19, R19, R23, P0 ;  /* 0x0000001713137207 */ /* 0x000fe20000000000 */
[----:B------:R-:W-:Y:S01]  /*46f0*/  HFMA2 R23, -RZ, RZ, 0, 0 ;  /* 0x00000000ff177431 */ /* 0x000fe200000001ff */
[----:B------:R-:W-:-:S02]  /*4700*/  ISETP.GE.U32.AND P0, PT, R17, R12, PT ;  /* 0x0000000c1100720c */ /* 0x000fc40003f06070 */
[----:B------:R-:W-:Y:S02]  /*4710*/  IADD3 R6, P2, PT, R17, -R12, RZ ;  /* 0x8000000c11067210 */ /* 0x000fe40007f5e0ff */
[----:B------:R-:W-:-:S03]  /*4720*/  ISETP.GE.U32.AND.EX P0, PT, R19, R13, PT, P0 ;  /* 0x0000000d1300720c */ /* 0x000fc60003f06100 */
[----:B------:R-:W-:Y:S01]  /*4730*/  IMAD.X R12, R19, 0x1, ~R13, P2 ;  /* 0x00000001130c7824 */ /* 0x000fe200010e0e0d */
[----:B------:R-:W-:-:S04]  /*4740*/  SEL R6, R6, R17, P0 ;  /* 0x0000001106067207 */ /* 0x000fc80000000000 */
        /* <DEDUP_REMOVED lines=9> */
[----:B------:R-:W-:Y:S06]  /*47e0*/  RET.REL.NODEC R22 `(_ZN2at6native16triu_tril_kernelIN3c107complexINS2_4HalfEEElLb1ELi2ELb1EEEvNS_4cuda6detail10TensorInfoIT_T0_EENS8_IKS9_SA_EEllSA_) ;  /* 0xffffffb816047950 */ /* 0x000fec0003c3ffff */
.L_x_846:
        /* <DEDUP_REMOVED lines=9> */
.L_x_6317:


//--------------------- .text._ZN2at6native16triu_tril_kernelIN3c107complexINS2_4HalfEEEiLb1ELi2ELb0EEEvNS_4cuda6detail10TensorInfoIT_T0_EENS8_IKS9_SA_EEllSA_ --------------------------
	.section	.text._ZN2at6native16triu_tril_kernelIN3c107complexINS2_4HalfEEEiLb1ELi2ELb0EEEvNS_4cuda6detail10TensorInfoIT_T0_EENS8_IKS9_SA_EEllSA_,"ax",@progbits
	.align	128
        .global         _ZN2at6native16triu_tril_kernelIN3c107complexINS2_4HalfEEEiLb1ELi2ELb0EEEvNS_4cuda6detail10TensorInfoIT_T0_EENS8_IKS9_SA_EEllSA_
        .type           _ZN2at6native16triu_tril_kernelIN3c107complexINS2_4HalfEEEiLb1ELi2ELb0EEEvNS_4cuda6detail10TensorInfoIT_T0_EENS8_IKS9_SA_EEllSA_,@function
        .size           _ZN2at6native16triu_tril_kernelIN3c107complexINS2_4HalfEEEiLb1ELi2ELb0EEEvNS_4cuda6detail10TensorInfoIT_T0_EENS8_IKS9_SA_EEllSA_,(.L_x_6319 - _ZN2at6native16triu_tril_kernelIN3c107complexINS2_4HalfEEEiLb1ELi2ELb0EEEvNS_4cuda6detail10TensorInfoIT_T0_EENS8_IKS9_SA_EEllSA_)
        .other          _ZN2at6native16triu_tril_kernelIN3c107complexINS2_4HalfEEEiLb1ELi2ELb0EEEvNS_4cuda6detail10TensorInfoIT_T0_EENS8_IKS9_SA_EEllSA_,@"STO_CUDA_ENTRY STV_DEFAULT"
_ZN2at6native16triu_tril_kernelIN3c107complexINS2_4HalfEEEiLb1ELi2ELb0EEEvNS_4cuda6detail10TensorInfoIT_T0_EENS8_IKS9_SA_EEllSA_:
.text._ZN2at6native16triu_tril_kernelIN3c107complexINS2_4HalfEEEiLb1ELi2ELb0EEEvNS_4cuda6detail10TensorInfoIT_T0_EENS8_IKS9_SA_EEllSA_:
        /* <DEDUP_REMOVED lines=40> */
.L_x_848:
[----:B------:R-:W0:Y:S01]  /*0280*/  LDCU UR6, c[0x0][0x540] ;  /* 0x0000a800ff0677ac */ /* 0x000e220008000800 */
[----:B------:R-:W-:Y:S01]  /*0290*/  MOV R18, R4 ;  /* 0x0000000400127202 */ /* 0x000fe20000000f00 */
[----:B------:R-:W-:Y:S01]  /*02a0*/  IMAD.U32 R3, RZ, RZ, UR4 ;  /* 0x00000004ff037e24 */ /* 0x000fe2000f8e00ff */
[----:B------:R-:W-:Y:S01]  /*02b0*/  MOV R6, 0x2e0 ;  /* 0x000002e000067802 */ /* 0x000fe20000000f00 */
[----:B0-----:R-:W-:-:S07]  /*02c0*/  IMAD.U32 R2, RZ, RZ, UR6 ;  /* 0x00000006ff027e24 */ /* 0x001fce000f8e00ff */
[----:B------:R-:W-:Y:S05]  /*02d0*/  CALL.REL.NOINC `($__internal_28_$__cuda_sm20_div_s64) ;  /* 0x0000003000d07944 */ /* 0x000fea0003c00000 */
[----:B------:R-:W0:Y:S01]  /*02e0*/  LDCU UR6, c[0x0][0x540] ;  /* 0x0000a800ff0677ac */ /* 0x000e220008000800 */
[----:B------:R-:W-:Y:S01]  /*02f0*/  IADD3 R3, PT, PT, -R9, RZ, RZ ;  /* 0x000000ff09037210 */ /* 0x000fe20007ffe1ff */
[----:B------:R-:W-:Y:S02]  /*0300*/  IMAD.MOV.U32 R16, RZ, RZ, R9 ;  /* 0x000000ffff107224 */ /* 0x000fe400078e0009 */
[----:B------:R-:W-:Y:S02]  /*0310*/  IMAD.MOV.U32 R17, RZ, RZ, R8 ;  /* 0x000000ffff117224 */ /* 0x000fe400078e0008 */
[----:B0-----:R-:W-:-:S07]  /*0320*/  IMAD R4, R3, UR6, R4 ;  /* 0x0000000603047c24 */ /* 0x001fce000f8e0204 */
.L_x_849:
[----:B------:R-:W-:Y:S05]  /*0330*/  BSYNC.RECONVERGENT B0 ;  /* 0x0000000000007941 */ /* 0x000fea0003800200 */
.L_x_847:
        /* <DEDUP_REMOVED lines=30> */
.L_x_851:
[----:B------:R-:W-:Y:S01]  /*0520*/  IMAD.MOV.U32 R18, RZ, RZ, R16 ;  /* 0x000000ffff127224 */ /* 0x000fe200078e0010 */
[----:B------:R-:W-:Y:S01]  /*0530*/  MOV R6, 0x560 ;  /* 0x0000056000067802 */ /* 0x000fe20000000f00 */
[----:B------:R-:W-:-:S07]  /*0540*/  IMAD.MOV.U32 R5, RZ, RZ, R17 ;  /* 0x000000ffff057224 */ /* 0x000fce00078e0011 */
[----:B------:R-:W-:Y:S05]  /*0550*/  CALL.REL.NOINC `($__internal_28_$__cuda_sm20_div_s64) ;  /* 0x0000003000307944 */ /* 0x000fea0003c00000 */
[----:B------:R-:W-:Y:S01]  /*0560*/  IADD3 R7, PT, PT, -R9, RZ, RZ ;  /* 0x000000ff09077210 */ /* 0x000fe20007ffe1ff */
[----:B------:R-:W-:-:S04]  /*0570*/  IMAD.MOV.U32 R12, RZ, RZ, R9 ;  /* 0x000000ffff0c7224 */ /* 0x000fc800078e0009 */
[----:B------:R-:W-:-:S07]  /*0580*/  IMAD R7, R2, R7, R16 ;  /* 0x0000000702077224 */ /* 0x000fce00078e0210 */
.L_x_852:
[----:B------:R-:W-:Y:S05]  /*0590*/  BSYNC.RECONVERGENT B0 ;  /* 0x0000000000007941 */ /* 0x000fea0003800200 */
.L_x_850:
        /* <DEDUP_REMOVED lines=18> */
.L_x_879:
        /* <DEDUP_REMOVED lines=31> */
.L_x_856:
[----:B------:R-:W-:Y:S01]  /*08b0*/  IMAD.MOV.U32 R5, RZ, RZ, R8 ;  /* 0x000000ffff057224 */ /* 0x000fe200078e0008 */
[----:B------:R-:W-:Y:S01]  /*08c0*/  MOV R18, R12 ;  /* 0x0000000c00127202 */ /* 0x000fe20000000f00 */
[----:B------:R-:W-:Y:S01]  /*08d0*/  IMAD.U32 R2, RZ, RZ, UR7 ;  /* 0x00000007ff027e24 */ /* 0x000fe2000f8e00ff */
[----:B------:R-:W-:Y:S01]  /*08e0*/  MOV R6, 0x910 ;  /* 0x0000091000067802 */ /* 0x000fe20000000f00 */
[----:B------:R-:W-:-:S07]  /*08f0*/  IMAD.U32 R3, RZ, RZ, UR8 ;  /* 0x00000008ff037e24 */ /* 0x000fce000f8e00ff */
[----:B------:R-:W-:Y:S05]  /*0900*/  CALL.REL.NOINC `($__internal_28_$__cuda_sm20_div_s64) ;  /* 0x0000002c00447944 */ /* 0x000fea0003c00000 */
[----:B------:R-:W-:Y:S01]  /*0910*/  IADD3 R3, PT, PT, -R9, RZ, RZ ;  /* 0x000000ff09037210 */ /* 0x000fe20007ffe1ff */
[----:B------:R-:W-:Y:S02]  /*0920*/  IMAD.MOV.U32 R16, RZ, RZ, R9 ;  /* 0x000000ffff107224 */ /* 0x000fe400078e0009 */
[----:B------:R-:W-:Y:S02]  /*0930*/  IMAD.MOV.U32 R17, RZ, RZ, R8 ;  /* 0x000000ffff117224 */ /* 0x000fe400078e0008 */
[----:B------:R-:W-:-:S07]  /*0940*/  IMAD R3, R3, UR7, R12 ;  /* 0x0000000703037c24 */ /* 0x000fce000f8e020c */
.L_x_857:
[----:B------:R-:W-:Y:S05]  /*0950*/  BSYNC.RECONVERGENT B0 ;  /* 0x0000000000007941 */ /* 0x000fea0003800200 */
.L_x_855:
        /* <DEDUP_REMOVED lines=35> */
.L_x_859:
[----:B------:R-:W-:Y:S01]  /*0b90*/  MOV R18, R16 ;  /* 0x0000001000127202 */ /* 0x000fe20000000f00 */
[----:B------:R-:W-:Y:S01]  /*0ba0*/  IMAD.MOV.U32 R5, RZ, RZ, R17 ;  /* 0x000000ffff057224 */ /* 0x000fe200078e0011 */
[----:B------:R-:W-:Y:S01]  /*0bb0*/  MOV R3, UR10 ;  /* 0x0000000a00037c02 */ /* 0x000fe20008000f00 */
[----:B------:R-:W-:Y:S01]  /*0bc0*/  IMAD.U32 R2, RZ, RZ, UR9 ;  /* 0x00000009ff027e24 */ /* 0x000fe2000f8e00ff */
[----:B------:R-:W-:-:S07]  /*0bd0*/  MOV R6, 0xbf0 ;  /* 0x00000bf000067802 */ /* 0x000fce0000000f00 */
[----:B------:R-:W-:Y:S05]  /*0be0*/  CALL.REL.NOINC `($__internal_28_$__cuda_sm20_div_s64) ;  /* 0x00000028008c7944 */ /* 0x000fea0003c00000 */
[--C-:B------:R-:W-:Y:S01]  /*0bf0*/  IMAD.MOV R17, RZ, RZ, -R9.reuse ;  /* 0x000000ffff117224 */ /* 0x100fe200078e0a09 */
[----:B------:R-:W-:Y:S01]  /*0c00*/  MOV R13, R8 ;  /* 0x00000008000d7202 */ /* 0x000fe20000000f00 */
[----:B------:R-:W-:Y:S02]  /*0c10*/  IMAD.MOV.U32 R12, RZ, RZ, R9 ;  /* 0x000000ffff0c7224 */ /* 0x000fe400078e0009 */
[----:B------:R-:W-:-:S07]  /*0c20*/  IMAD R17, R17, UR9, R16 ;  /* 0x0000000911117c24 */ /* 0x000fce000f8e0210 */
.L_x_860:
[----:B------:R-:W-:Y:S05]  /*0c30*/  BSYNC.RECONVERGENT B0 ;  /* 0x0000000000007941 */ /* 0x000fea0003800200 */
.L_x_858:
        /* <DEDUP_REMOVED lines=34> */
.L_x_862:
[----:B------:R-:W-:Y:S01]  /*0e60*/  MOV R18, R12 ;  /* 0x0000000c00127202 */ /* 0x000fe20000000f00 */
[----:B------:R-:W-:Y:S01]  /*0e70*/  IMAD.MOV.U32 R5, RZ, RZ, R13 ;  /* 0x000000ffff057224 */ /* 0x000fe200078e000d */
[----:B------:R-:W-:Y:S01]  /*0e80*/  MOV R2, UR9 ;  /* 0x0000000900027c02 */ /* 0x000fe20008000f00 */
[----:B------:R-:W-:Y:S01]  /*0e90*/  IMAD.U32 R3, RZ, RZ, UR10 ;  /* 0x0000000aff037e24 */ /* 0x000fe2000f8e00ff */
[----:B------:R-:W-:-:S07]  /*0ea0*/  MOV R6, 0xec0 ;  /* 0x00000ec000067802 */ /* 0x000fce0000000f00 */
[----:B------:R-:W-:Y:S05]  /*0eb0*/  CALL.REL.NOINC `($__internal_28_$__cuda_sm20_div_s64) ;  /* 0x0000002400d87944 */ /* 0x000fea0003c00000 */
[----:B------:R-:W-:Y:S01]  /*0ec0*/  IADD3 R13, PT, PT, -R9, RZ, RZ ;  /* 0x000000ff090d7210 */ /* 0x000fe20007ffe1ff */
[----:B------:R-:W-:Y:S01]  /*0ed0*/  IMAD.MOV.U32 R16, RZ, RZ, R9 ;  /* 0x000000ffff107224 */ /* 0x000fe200078e0009 */
[----:B------:R-:W-:-:S03]  /*0ee0*/  MOV R17, R8 ;  /* 0x0000000800117202 */ /* 0x000fc60000000f00 */
[----:B------:R-:W-:-:S07]  /*0ef0*/  IMAD R13, R13, UR9, R12 ;  /* 0x000000090d0d7c24 */ /* 0x000fce000f8e020c */
.L_x_863:
[----:B------:R-:W-:Y:S05]  /*0f00*/  BSYNC.RECONVERGENT B0 ;  /* 0x0000000000007941 */ /* 0x000fea0003800200 */
.L_x_861:
        /* <DEDUP_REMOVED lines=35> */
.L_x_865:
        /* <DEDUP_REMOVED lines=10> */
.L_x_866:
[----:B------:R-:W-:Y:S05]  /*11e0*/  BSYNC.RECONVERGENT B0 ;  /* 0x0000000000007941 */ /* 0x000fea0003800200 */
.L_x_864:
        /* <DEDUP_REMOVED lines=35> */
.L_x_868:
        /* <DEDUP_REMOVED lines=10> */
.L_x_869:
[----:B------:R-:W-:Y:S05]  /*14c0*/  BSYNC.RECONVERGENT B0 ;  /* 0x0000000000007941 */ /* 0x000fea0003800200 */
.L_x_867:
        /* <DEDUP_REMOVED lines=35> */
.L_x_871:
        /* <DEDUP_REMOVED lines=10> */
.L_x_872:
[----:B------:R-:W-:Y:S05]  /*17a0*/  BSYNC.RECONVERGENT B0 ;  /* 0x0000000000007941 */ /* 0x000fea0003800200 */
.L_x_870:
        /* <DEDUP_REMOVED lines=35> */
.L_x_874:
        /* <DEDUP_REMOVED lines=10> */
.L_x_875:
[----:B------:R-:W-:Y:S05]  /*1a80*/  BSYNC.RECONVERGENT B0 ;  /* 0x0000000000007941 */ /* 0x000fea0003800200 */
.L_x_873:
        /* <DEDUP_REMOVED lines=35> */
.L_x_877:
[----:B------:R-:W-:Y:S01]  /*1cc0*/  MOV R18, R16 ;  /* 0x0000001000127202 */ /* 0x000fe20000000f00 */
[----:B------:R-:W-:Y:S01]  /*1cd0*/  IMAD.MOV.U32 R5, RZ, RZ, R17 ;  /* 0x000000ffff057224 */ /* 0x000fe200078e0011 */
[----:B------:R-:W-:Y:S01]  /*1ce0*/  MOV R2, UR9 ;  /* 0x0000000900027c02 */ /* 0x000fe20008000f00 */
[----:B------:R-:W-:Y:S01]  /*1cf0*/  IMAD.U32 R3, RZ, RZ, UR10 ;  /* 0x0000000aff037e24 */ /* 0x000fe2000f8e00ff */
[----:B------:R-:W-:-:S07]  /*1d00*/  MOV R6, 0x1d20 ;  /* 0x00001d2000067802 */ /* 0x000fce0000000f00 */
[----:B------:R-:W-:Y:S05]  /*1d10*/  CALL.REL.NOINC `($__internal_28_$__cuda_sm20_div_s64) ;  /* 0x0000001800407944 */ /* 0x000fea0003c00000 */
[----:B------:R-:W-:Y:S01]  /*1d20*/  IADD3 R17, PT, PT, -R9, RZ, RZ ;  /* 0x000000ff09117210 */ /* 0x000fe20007ffe1ff */
[----:B------:R-:W-:-:S04]  /*1d30*/  IMAD.MOV.U32 R12, RZ, RZ, R9 ;  /* 0x000000ffff0c7224 */ /* 0x000fc800078e0009 */
[----:B------:R-:W-:-:S07]  /*1d40*/  IMAD R17, R17, UR9, R16 ;  /* 0x0000000911117c24 */ /* 0x000fce000f8e0210 */
.L_x_878:
[----:B------:R-:W-:Y:S05]  /*1d50*/  BSYNC.RECONVERGENT B0 ;  /* 0x0000000000007941 */ /* 0x000fea0003800200 */
.L_x_876:
        /* <DEDUP_REMOVED lines=9> */
.L_x_854:
        /* <DEDUP_REMOVED lines=37> */
.L_x_882:
[----:B------:R-:W-:Y:S01]  /*2040*/  IMAD.MOV.U32 R5, RZ, RZ, R8 ;  /* 0x000000ffff057224 */ /* 0x000fe200078e0008 */
[----:B------:R-:W-:Y:S01]  /*2050*/  MOV R18, R12 ;  /* 0x0000000c00127202 */ /* 0x000fe20000000f00 */
[----:B------:R-:W-:Y:S01]  /*2060*/  IMAD.U32 R2, RZ, RZ, UR7 ;  /* 0x00000007ff027e24 */ /* 0x000fe2000f8e00ff */
[----:B------:R-:W-:Y:S02]  /*2070*/  MOV R3, UR8 ;  /* 0x0000000800037c02 */ /* 0x000fe40008000f00 */
[----:B------:R-:W-:-:S07]  /*2080*/  MOV R6, 0x20a0 ;  /* 0x000020a000067802 */ /* 0x000fce0000000f00 */
[----:B------:R-:W-:Y:S05]  /*2090*/  CALL.REL.NOINC `($__internal_28_$__cuda_sm20_div_s64) ;  /* 0x0000001400607944 */ /* 0x000fea0003c00000 */
[----:B------:R-:W-:Y:S01]  /*20a0*/  IMAD.MOV R3, RZ, RZ, -R9 ;  /* 0x000000ffff037224 */ /* 0x000fe200078e0a09 */
[----:B------:R-:W-:Y:S01]  /*20b0*/  MOV R16, R9 ;  /* 0x0000000900107202 */ /* 0x000fe20000000f00 */
[----:B------:R-:W-:Y:S02]  /*20c0*/  IMAD.MOV.U32 R17, RZ, RZ, R8 ;  /* 0x000000ffff117224 */ /* 0x000fe400078e0008 */
[----:B------:R-:W-:-:S07]  /*20d0*/  IMAD R3, R3, UR7, R12 ;  /* 0x0000000703037c24 */ /* 0x000fce000f8e020c */
.L_x_883:
[----:B------:R-:W-:Y:S05]  /*20e0*/  BSYNC.RECONVERGENT B0 ;  /* 0x0000000000007941 */ /* 0x000fea0003800200 */
.L_x_881:
        /* <DEDUP_REMOVED lines=37> */
.L_x_885:
        /* <DEDUP_REMOVED lines=10> */
.L_x_886:
[----:B------:R-:W-:Y:S05]  /*23e0*/  BSYNC.RECONVERGENT B0 ;  /* 0x0000000000007941 */ /* 0x000fea0003800200 */
.L_x_884:
        /* <DEDUP_REMOVED lines=37> */
.L_x_888:
        /* <DEDUP_REMOVED lines=10> */
.L_x_889:
[----:B------:R-:W-:Y:S05]  /*26e0*/  BSYNC.RECONVERGENT B0 ;  /* 0x0000000000007941 */ /* 0x000fea0003800200 */
.L_x_887:
        /* <DEDUP_REMOVED lines=37> */
.L_x_891:
[----:B------:R-:W-:Y:S01]  /*2940*/  IMAD.MOV.U32 R18, RZ, RZ, R16 ;  /* 0x000000ffff127224 */ /* 0x000fe200078e0010 */
[----:B------:R-:W-:Y:S01]  /*2950*/  MOV R5, R17 ;  /* 0x0000001100057202 */ /* 0x000fe20000000f00 */
[----:B------:R-:W-:Y:S01]  /*2960*/  IMAD.U32 R2, RZ, RZ, UR11 ;  /* 0x0000000bff027e24 */ /* 0x000fe2000f8e00ff */
[----:B------:R-:W-:Y:S02]  /*2970*/  MOV R3, UR10 ;  /* 0x0000000a00037c02 */ /* 0x000fe40008000f00 */
[----:B------:R-:W-:-:S07]  /*2980*/  MOV R6, 0x29a0 ;  /* 0x000029a000067802 */ /* 0x000fce0000000f00 */
[----:B------:R-:W-:Y:S05]  /*2990*/  CALL.REL.NOINC `($__internal_28_$__cuda_sm20_div_s64) ;  /* 0x0000000c00207944 */ /* 0x000fea0003c00000 */
[----:B------:R-:W-:Y:S01]  /*29a0*/  IMAD.MOV R17, RZ, RZ, -R9 ;  /* 0x000000ffff117224 */ /* 0x000fe200078e0a09 */
[----:B------:R-:W-:-:S03]  /*29b0*/  MOV R12, R9 ;  /* 0x00000009000c7202 */ /* 0x000fc60000000f00 */
[----:B------:R-:W-:-:S07]  /*29c0*/  IMAD R17, R17, UR11, R16 ;  /* 0x0000000b11117c24 */ /* 0x000fce000f8e0210 */
.L_x_892:
[----:B------:R-:W-:Y:S05]  /*29d0*/  BSYNC.RECONVERGENT B0 ;  /* 0x0000000000007941 */ /* 0x000fea0003800200 */
.L_x_890:
[----:B------:R-:W-:Y:S01]  /*29e0*/  UMOV UR6, 0x6c ;  /* 0x0000006c00067882 */ /* 0x000fe20000000000 */
[----:B------:R-:W0:Y:S01]  /*29f0*/  LDCU UR8, c[0x0][UR8+0x3ec] ;  /* 0x00007d80080877ac */ /* 0x000e220008000800 */
[----:B------:R-:W-:Y:S02]  /*2a00*/  ULEA UR6, UR9, UR6, 0x2 ;  /* 0x0000000609067291 */ /* 0x000fe4000f8e10ff */
[----:B------:R-:W-:-:S10]  /*2a10*/  UIADD3 UR4, UPT, UPT, UR4, -0x4, URZ ;  /* 0xfffffffc04047890 */ /* 0x000fd4000fffe0ff */
[----:B------:R-:W1:Y:S01]  /*2a20*/  LDCU UR6, c[0x0][UR6+0x380] ;  /* 0x00007000060677ac */ /* 0x000e620008000800 */
[C---:B0-----:R-:W-:Y:S02]  /*2a30*/  IMAD R20, R17.reuse, UR8, R20 ;  /* 0x0000000811147c24 */ /* 0x041fe4000f8e0214 */
[----:B-1----:R-:W-:-:S07]  /*2a40*/  IMAD R22, R17, UR6, R22 ;  /* 0x0000000611167c24 */ /* 0x002fce000f8e0216 */
.L_x_880:
        /* <DEDUP_REMOVED lines=34> */
.L_x_895:
        /* <DEDUP_REMOVED lines=10> */
.L_x_896:
[----:B------:R-:W-:Y:S05]  /*2d10*/  BSYNC.RECONVERGENT B0 ;  /* 0x0000000000007941 */ /* 0x000fea0003800200 */
.L_x_894:
        /* <DEDUP_REMOVED lines=36> */
.L_x_898:
        /* <DEDUP_REMOVED lines=9> */
.L_x_899:
[----:B------:R-:W-:Y:S05]  /*2ff0*/  BSYNC.RECONVERGENT B0 ;  /* 0x0000000000007941 */ /* 0x000fea0003800200 */
.L_x_897:
[----:B------:R-:W-:Y:S01]  /*3000*/  UMOV UR5, 0x6c ;  /* 0x0000006c00057882 */ /* 0x000fe20000000000 */
[----:B------:R-:W0:Y:S01]  /*3010*/  LDCU UR6, c[0x0][UR6+0x4c4] ;  /* 0x00009880060677ac */ /* 0x000e220008000800 */
[----:B------:R-:W-:Y:S02]  /*3020*/  ULEA UR5, UR8, UR5, 0x2 ;  /* 0x0000000508057291 */ /* 0x000fe4000f8e10ff */
[----:B------:R-:W-:-:S10]  /*3030*/  UIADD3 UR4, UPT, UPT, UR4, -0x2, URZ ;  /* 0xfffffffe04047890 */ /* 0x000fd4000fffe0ff */
[----:B------:R-:W1:Y:S01]  /*3040*/  LDCU UR5, c[0x0][UR5+0x380] ;  /* 0x00007000050577ac */ /* 0x000e620008000800 */
[C---:B0-----:R-:W-:Y:S02]  /*3050*/  IMAD R20, R17.reuse, UR6, R20 ;  /* 0x0000000611147c24 */ /* 0x041fe4000f8e0214 */
[----:B-1----:R-:W-:-:S07]  /*3060*/  IMAD R22, R17, UR5, R22 ;  /* 0x0000000511167c24 */ /* 0x002fce000f8e0216 */
.L_x_893:
        /* <DEDUP_REMOVED lines=29> */
.L_x_901:
[----:B------:R-:W-:Y:S02]  /*3240*/  MOV R3, R8 ;  /* 0x0000000800037202 */ /* 0x000fe40000000f00 */
[----:B------:R-:W-:-:S07]  /*3250*/  MOV R2, 0x3270 ;  /* 0x0000327000027802 */ /* 0x000fce0000000f00 */
[----:B------:R-:W-:Y:S05]  /*3260*/  CALL.REL.NOINC `($__internal_29_$__cuda_sm20_rem_s64) ;  /* 0x00000008003c7944 */ /* 0x000fea0003c00000 */
.L_x_902:
[----:B------:R-:W-:Y:S05]  /*3270*/  BSYNC.RECONVERGENT B0 ;  /* 0x0000000000007941 */ /* 0x000fea0003800200 */
.L_x_900:
[----:B------:R-:W0:Y:S01]  /*3280*/  LDCU UR4, c[0x0][UR6+0x4c4] ;  /* 0x00009880060477ac */ /* 0x000e220008000800 */
[----:B------:R-:W1:Y:S01]  /*3290*/  LDCU UR6, c[0x0][UR6+0x3ec] ;  /* 0x00007d80060677ac */ /* 0x000e620008000800 */
[C---:B0-----:R-:W-:Y:S02]  /*32a0*/  IMAD R20, R12.reuse, UR4, R20 ;  /* 0x000000040c147c24 */ /* 0x041fe4000f8e0214 */
[----:B-1----:R-:W-:-:S07]  /*32b0*/  IMAD R22, R12, UR6, R22 ;  /* 0x000000060c167c24 */ /* 0x002fce000f8e0216 */
.L_x_853:
[----:B------:R-:W0:Y:S01]  /*32c0*/  LDCU.64 UR6, c[0x0][0x530] ;  /* 0x0000a600ff0677ac */ /* 0x000e220008000a00 */
[----:B------:R-:W-:Y:S01]  /*32d0*/  IADD3 R2, PT, PT, R4, 0x2, -R7 ;  /* 0x0000000204027810 */ /* 0x000fe20007ffe807 */
[----:B------:R-:W-:Y:S01]  /*32e0*/  BSSY.RECONVERGENT B0, `(.L_x_903) ;  /* 0x0000025000007945 */ /* 0x000fe20003800200 */
[----:B------:R-:W-:Y:S01]  /*32f0*/  PRMT R3, RZ, 0x5410, RZ ;  /* 0x00005410ff037816 */ /* 0x000fe200000000ff */
[----:B------:R-:W1:Y:S01]  /*3300*/  LDCU.64 UR4, c[0x0][0x358] ;  /* 0x00006b00ff0477ac */ /* 0x000e620008000a00 */
[----:B0-----:R-:W-:Y:S02]  /*3310*/  ISETP.GE.U32.AND P0, PT, R2, UR6, PT ;  /* 0x0000000602007c0c */ /* 0x001fe4000bf06070 */
[----:B------:R-:W-:-:S04]  /*3320*/  SHF.R.S32.HI R2, RZ, 0x1f, R2 ;  /* 0x0000001fff027819 */ /* 0x000fc80000011402 */
[----:B------:R-:W-:Y:S02]  /*3330*/  ISETP.GE.AND.EX P0, PT, R2, UR7, PT, P0 ;  /* 0x0000000702007c0c */ /* 0x000fe4000bf06300 */
[----:B------:R-:W-:-:S11]  /*3340*/  PRMT R2, RZ, 0x5410, RZ ;  /* 0x00005410ff027816 */ /* 0x000fd600000000ff */
[----:B-1----:R-:W-:Y:S05]  /*3350*/  @!P0 BRA `(.L_x_904) ;  /* 0x0000000000748947 */ /* 0x002fea0003800000 */
[----:B------:R-:W0:Y:S01]  /*3360*/  LDC R5, c[0x0][R0+0x45c] ;  /* 0x0001170000057b82 */ /* 0x000e220000000800 */
[----:B------:R-:W-:Y:S01]  /*3370*/  IMAD.IADD R7, R4, 0x1, -R7 ;  /* 0x0000000104077824 */ /* 0x000fe200078e0a07 */
[----:B------:R-:W-:Y:S01]  /*3380*/  BSSY.RECONVERGENT B1, `(.L_x_905) ;  /* 0x0000016000017945 */ /* 0x000fe20003800200 */
[----:B------:R-:W-:-:S03]  /*3390*/  PRMT R2, R2, 0x5410, RZ ;  /* 0x0000541002027816 */ /* 0x000fc600000000ff */
[C---:B------:R-:W-:Y:S02]  /*33a0*/  IADD3 R6, PT, PT, R7.reuse, 0x1, RZ ;  /* 0x0000000107067810 */ /* 0x040fe40007ffe0ff */
[----:B------:R-:W-:Y:S02]  /*33b0*/  ISETP.GE.U32.AND P0, PT, R7, UR6, PT ;  /* 0x0000000607007c0c */ /* 0x000fe4000bf06070 */
[----:B------:R-:W-:Y:S02]  /*33c0*/  ISETP.GE.U32.AND P1, PT, R6, UR6, PT ;  /* 0x0000000606007c0c */ /* 0x000fe4000bf26070 */
[----:B------:R-:W-:Y:S02]  /*33d0*/  SHF.R.S32.HI R7, RZ, 0x1f, R7 ;  /* 0x0000001fff077819 */ /* 0x000fe40000011407 */
[----:B------:R-:W-:Y:S02]  /*33e0*/  SHF.R.S32.HI R6, RZ, 0x1f, R6 ;  /* 0x0000001fff067819 */ /* 0x000fe40000011406 */
[----:B------:R-:W-:-:S02]  /*33f0*/  ISETP.GE.AND.EX P0, PT, R7, UR7, PT, P0 ;  /* 0x0000000707007c0c */ /* 0x000fc4000bf06300 */
[----:B------:R-:W-:Y:S02]  /*3400*/  ISETP.GE.AND.EX P1, PT, R6, UR7, PT, P1 ;  /* 0x0000000706007c0c */ /* 0x000fe4000bf26310 */
[----:B0-----:R-:W-:-:S05]  /*3410*/  VIMNMX R5, PT, PT, R5, R4, !PT ;  /* 0x0000000405057248 */ /* 0x001fca0007fe0100 */
[----:B------:R-:W-:-:S05]  /*3420*/  IMAD.IADD R5, R5, 0x1, -R4 ;  /* 0x0000000105057824 */ /* 0x000fca00078e0a04 */
[----:B------:R-:W-:-:S13]  /*3430*/  ISETP.NE.AND P2, PT, R5, RZ, PT ;  /* 0x000000ff0500720c */ /* 0x000fda0003f45270 */
[----:B------:R-:W-:Y:S05]  /*3440*/  @!P2 BRA `(.L_x_906) ;  /* 0x000000000024a947 */ /* 0x000fea0003800000 */
[----:B------:R-:W-:Y:S01]  /*3450*/  ISETP.NE.AND P2, PT, R5, 0x1, PT ;  /* 0x000000010500780c */ /* 0x000fe20003f45270 */
[----:B------:R-:W0:-:S12]  /*3460*/  LDC.64 R6, c[0x0][0x458] ;  /* 0x00011600ff067b82 */ /* 0x000e180000000a00 */
[----:B------:R-:W1:Y:S01]  /*3470*/  @P2 LDC R3, c[0x0][R0+0x4c0] ;  /* 0x0001300000032b82 */ /* 0x000e620000000800 */
[----:B0-----:R-:W-:-:S04]  /*3480*/  IMAD.WIDE R20, R20, 0x4, R6 ;  /* 0x0000000414147825 */ /* 0x001fc800078e0206 */
[----:B-1----:R-:W-:Y:S02]  /*3490*/  @P2 IMAD.WIDE R6, R3, 0x4, R20 ;  /* 0x0000000403062825 */ /* 0x002fe400078e0214 */
[----:B------:R0:W5:Y:S04]  /*34a0*/  LDG.E R3, desc[UR4][R20.64] ;  /* 0x0000000414037981 */ /* 0x000168000c1e1900 */
[----:B------:R-:W2:Y:S02]  /*34b0*/  @P2 LDG.E R6, desc[UR4][R6.64] ;  /* 0x0000000406062981 */ /* 0x000ea4000c1e1900 */
[----:B--2---:R-:W-:-:S04]  /*34c0*/  @P2 PRMT R2, R6, 0x7610, R2 ;  /* 0x0000761006022816 */ /* 0x004fc80000000002 */
[----:B0-----:R-:W-:-:S07]  /*34d0*/  @P2 PRMT R2, R2, 0x7610, R6 ;  /* 0x0000761002022816 */ /* 0x001fce0000000006 */
.L_x_906:
[----:B------:R-:W-:Y:S05]  /*34e0*/  BSYNC.RECONVERGENT B1 ;  /* 0x0000000000017941 */ /* 0x000fea0003800200 */
.L_x_905:
[----:B-----5:R-:W-:Y:S02]  /*34f0*/  @!P0 PRMT R3, RZ, 0x7610, R3 ;  /* 0x00007610ff038816 */ /* 0x020fe40000000003 */
[----:B------:R-:W-:Y:S02]  /*3500*/  @!P1 PRMT R2, R2, 0x5410, RZ ;  /* 0x0000541002029816 */ /* 0x000fe400000000ff */
[----:B------:R-:W-:Y:S02]  /*3510*/  @!P0 PRMT R3, R3, 0x5410, RZ ;  /* 0x0000541003038816 */ /* 0x000fe400000000ff */
[----:B------:R-:W-:-:S07]  /*3520*/  @!P1 PRMT R2, RZ, 0x7610, R2 ;  /* 0x00007610ff029816 */ /* 0x000fce0000000002 */
.L_x_904:
[----:B------:R-:W-:Y:S05]  /*3530*/  BSYNC.RECONVERGENT B0 ;  /* 0x0000000000007941 */ /* 0x000fea0003800200 */
.L_x_903:
[----:B------:R-:W0:Y:S02]  /*3540*/  LDC R5, c[0x0][R0+0x45c] ;  /* 0x0001170000057b82 */ /* 0x000e240000000800 */
[----:B0-----:R-:W-:-:S04]  /*3550*/  VIMNMX R5, PT, PT, R5, R4, !PT ;  /* 0x0000000405057248 */ /* 0x001fc80007fe0100 */
[----:B------:R-:W-:-:S04]  /*3560*/  IADD3 R6, PT, PT, R5, -R4, RZ ;  /* 0x8000000405067210 */ /* 0x000fc80007ffe0ff */
[----:B------:R-:W-:-:S13]  /*3570*/  ISETP.NE.AND P0, PT, R6, RZ, PT ;  /* 0x000000ff0600720c */ /* 0x000fda0003f05270 */
[----:B------:R-:W-:Y:S05]  /*3580*/  @!P0 EXIT ;  /* 0x000000000000894d */ /* 0x000fea0003800000 */
[----:B------:R-:W0:Y:S01]  /*3590*/  LDC.64 R4, c[0x0][0x380] ;  /* 0x0000e000ff047b82 */ /* 0x000e220000000a00 */
[----:B------:R-:W-:Y:S01]  /*35a0*/  ISETP.NE.AND P0, PT, R6, 0x1, PT ;  /* 0x000000010600780c */ /* 0x000fe20003f05270 */
[----:B0-----:R-:W-:-:S05]  /*35b0*/  IMAD.WIDE R4, R22, 0x4, R4 ;  /* 0x0000000416047825 */ /* 0x001fca00078e0204 */
[----:B------:R0:W-:Y:S07]  /*35c0*/  STG.E desc[UR4][R4.64], R3 ;  /* 0x0000000304007986 */ /* 0x0001ee000c101904 */
[----:B------:R-:W-:Y:S05]  /*35d0*/  @!P0 EXIT ;  /* 0x000000000000894d */ /* 0x000fea0003800000 */
[----:B0-----:R-:W0:Y:S02]  /*35e0*/  LDC R3, c[0x0][R0+0x3e8] ;  /* 0x0000fa0000037b82 */ /* 0x001e240000000800 */
[----:B0-----:R-:W-:-:S05]  /*35f0*/  IMAD.WIDE R4, R3, 0x4, R4 ;  /* 0x0000000403047825 */ /* 0x001fca00078e0204 */
[----:B------:R-:W-:Y:S01]  /*3600*/  STG.E desc[UR4][R4.64], R2 ;  /* 0x0000000204007986 */ /* 0x000fe2000c101904 */
[----:B------:R-:W-:Y:S05]  /*3610*/  EXIT ;  /* 0x000000000000794d */ /* 0x000fea0003800000 */
        .weak           $__internal_28_$__cuda_sm20_div_s64
        .type           $__internal_28_$__cuda_sm20_div_s64,@function
        .size           $__internal_28_$__cuda_sm20_div_s64,($__internal_29_$__cuda_sm20_rem_s64 - $__internal_28_$__cuda_sm20_div_s64)
$__internal_28_$__cuda_sm20_div_s64:
        /* <DEDUP_REMOVED lines=83> */
[----:B------:R-:W-:Y:S06]  /*3b50*/  RET.REL.NODEC R10 `(_ZN2at6native16triu_tril_kernelIN3c107complexINS2_4HalfEEEiLb1ELi2ELb0EEEvNS_4cuda6detail10TensorInfoIT_T0_EENS8_IKS9_SA_EEllSA_) ;  /* 0xffffffc40a287950 */ /* 0x000fec0003c3ffff */
        .weak           $__internal_29_$__cuda_sm20_rem_s64
        .type           $__internal_29_$__cuda_sm20_rem_s64,@function
        .size           $__internal_29_$__cuda_sm20_rem_s64,(.L_x_6319 - $__internal_29_$__cuda_sm20_rem_s64)
$__internal_29_$__cuda_sm20_rem_s64:
        /* <DEDUP_REMOVED lines=71> */
[----:B------:R-:W-:Y:S06]  /*3fd0*/  RET.REL.NODEC R2 `(_ZN2at6native16triu_tril_kernelIN3c107complexINS2_4HalfEEEiLb1ELi2ELb0EEEvNS_4cuda6detail10TensorInfoIT_T0_EENS8_IKS9_SA_EEllSA_) ;  /* 0xffffffc002087950 */ /* 0x000fec0003c3ffff */
.L_x_907:
        /* <DEDUP_REMOVED lines=10> */
.L_x_6319:


//--------------------- .text._ZN2at6native16triu_tril_kernelIN3c107complexINS2_4HalfEEEiLb1ELi2ELb1EEEvNS_4cuda6detail10TensorInfoIT_T0_EENS8_IKS9_SA_EEllSA_ --------------------------
	.section	.text._ZN2at6native16triu_tril_kernelIN3c107complexINS2_4HalfEEEiLb1ELi2ELb1EEEvNS_4cuda6detail10TensorInfoIT_T0_EENS8_IKS9_SA_EEllSA_,"ax",@progbits
	.align	128
        .global         _ZN2at6native16triu_tril_kernelIN3c107complexINS2_4HalfEEEiLb1ELi2ELb1EEEvNS_4cuda6detail10TensorInfoIT_T0_EENS8_IKS9_SA_EEllSA_
        .type           _ZN2at6native16triu_tril_kernelIN3c107complexINS2_4HalfEEEiLb1ELi2ELb1EEEvNS_4cuda6detail10TensorInfoIT_T0_EENS8_IKS9_SA_EEllSA_,@function
        .size           _ZN2at6native16triu_tril_kernelIN3c107complexINS2_4HalfEEEiLb1ELi2ELb1EEEvNS_4cuda6detail10TensorInfoIT_T0_EENS8_IKS9_SA_EEllSA_,(.L_x_6321 - _ZN2at6native16triu_tril_kernelIN3c107complexINS2_4HalfEEEiLb1ELi2ELb1EEEvNS_4cuda6detail10TensorInfoIT_T0_EENS8_IKS9_SA_EEllSA_)
        .other          _ZN2at6native16triu_tril_kernelIN3c107complexINS2_4HalfEEEiLb1ELi2ELb1EEEvNS_4cuda6detail10TensorInfoIT_T0_EENS8_IKS9_SA_EEllSA_,@"STO_CUDA_ENTRY STV_DEFAULT"
_ZN2at6native16triu_tril_kernelIN3c107complexINS2_4HalfEEEiLb1ELi2ELb1EEEvNS_4cuda6detail10TensorInfoIT_T0_EENS8_IKS9_SA_EEllSA_:
.text._ZN2at6native16triu_tril_kernelIN3c107complexINS2_4HalfEEEiLb1ELi2ELb1EEEvNS_4cuda6detail10TensorInfoIT_T0_EENS8_IKS9_SA_EEllSA_:
        /* <DEDUP_REMOVED lines=40> */
.L_x_909:
[----:B------:R-:W0:Y:S01]  /*0280*/  LDCU UR6, c[0x0][0x540] ;  /* 0x0000a800ff0677ac */ /* 0x000e220008000800 */
[----:B------:R-:W-:Y:S01]  /*0290*/  MOV R18, R7 ;  /* 0x0000000700127202 */ /* 0x000fe20000000f00 */
[----:B------:R-:W-:Y:S01]  /*02a0*/  IMAD.U32 R4, RZ, RZ, UR4 ;  /* 0x00000004ff047e24 */ /* 0x000fe2000f8e00ff */
[----:B------:R-:W-:Y:S01]  /*02b0*/  MOV R6, 0x2e0 ;  /* 0x000002e000067802 */ /* 0x000fe20000000f00 */
[----:B0-----:R-:W-:-:S07]  /*02c0*/  IMAD.U32 R3, RZ, RZ, UR6 ;  /* 0x00000006ff037e24 */ /* 0x001fce000f8e00ff */
[----:B------:R-:W-:Y:S05]  /*02d0*/  CALL.REL.NOINC `($__internal_30_$__cuda_sm20_div_s64) ;  /* 0x0000003000447944 */ /* 0x000fea0003c00000 */
[----:B------:R-:W0:Y:S01]  /*02e0*/  LDCU UR6, c[0x0][0x540] ;  /* 0x0000a800ff0677ac */ /* 0x000e220008000800 */
[----:B------:R-:W-:-:S05]  /*02f0*/  IADD3 R0, PT, PT, -R4, RZ, RZ ;  /* 0x000000ff04007210 */ /* 0x000fca0007ffe1ff */
[----:B0-----:R-:W-:-:S07]  /*0300*/  IMAD R7, R0, UR6, R7 ;  /* 0x0000000600077c24 */ /* 0x001fce000f8e0207 */
.L_x_910:
[----:B------:R-:W-:Y:S05]  /*0310*/  BSYNC.RECONVERGENT B0 ;  /* 0x0000000000007941 */ /* 0x000fea0003800200 */
.L_x_908:
        /* <DEDUP_REMOVED lines=26> */
.L_x_912:
[----:B------:R-:W-:Y:S01]  /*04c0*/  IMAD.MOV.U32 R14, RZ, RZ, R4 ;  /* 0x000000ffff0e7224 */ /* 0x000fe200078e0004 */
[----:B------:R-:W-:Y:S02]  /*04d0*/  MOV R6, R5 ;  /* 0x0000000500067202 */ /* 0x000fe40000000f00 */
[----:B------:R-:W-:-:S07]  /*04e0*/  MOV R18, 0x500 ;  /* 0x0000050000127802 */ /* 0x000fce0000000f00 */
[----:B------:R-:W-:Y:S05]  /*04f0*/  CALL.REL.NOINC `($__internal_31_$__cuda_sm20_rem_s64) ;  /* 0x00000034000c7944 */ /* 0x000fea0003c00000 */
[----:B------:R-:W-:-:S07]  /*0500*/  IMAD.MOV.U32 R0, RZ, RZ, R13 ;  /* 0x000000ffff007224 */ /* 0x000fce00078e000d */
.L_x_913:
[----:B------:R-:W-:Y:S05]  /*0510*/  BSYNC.RECONVERGENT B0 ;  /* 0x0000000000007941 */ /* 0x000fea0003800200 */
.L_x_911:
        /* <DEDUP_REMOVED lines=30> */
.L_x_915:
[----:B------:R-:W-:Y:S01]  /*0700*/  IMAD.MOV.U32 R18, RZ, RZ, R4 ;  /* 0x000000ffff127224 */ /* 0x000fe200078e0004 */
[----:B------:R-:W-:Y:S02]  /*0710*/  MOV R4, R15 ;  /* 0x0000000f00047202 */ /* 0x000fe40000000f00 */
[----:B------:R-:W-:-:S07]  /*0720*/  MOV R6, 0x740 ;  /* 0x0000074000067802 */ /* 0x000fce0000000f00 */
[----:B-1----:R-:W-:Y:S05]  /*0730*/  CALL.REL.NOINC `($__internal_30_$__cuda_sm20_div_s64) ;  /* 0x0000002c002c7944 */ /* 0x002fea0003c00000 */
[----:B------:R-:W-:-:S07]  /*0740*/  IMAD.MOV.U32 R13, RZ, RZ, R4 ;  /* 0x000000ffff0d7224 */ /* 0x000fce00078e0004 */
.L_x_916:
[----:B------:R-:W-:Y:S05]  /*0750*/  BSYNC.RECONVERGENT B0 ;  /* 0x0000000000007941 */ /* 0x000fea0003800200 */
.L_x_914:
        /* <DEDUP_REMOVED lines=14> */
.L_x_943:
        /* <DEDUP_REMOVED lines=30> */
.L_x_920:
[----:B------:R-:W-:Y:S01]  /*0a20*/  IMAD.MOV.U32 R18, RZ, RZ, R13 ;  /* 0x000000ffff127224 */ /* 0x000fe200078e000d */
[----:B------:R-:W-:Y:S01]  /*0a30*/  MOV R3, UR6 ;  /* 0x0000000600037c02 */ /* 0x000fe20008000f00 */
[----:B------:R-:W-:Y:S01]  /*0a40*/  IMAD.U32 R4, RZ, RZ, UR8 ;  /* 0x00000008ff047e24 */ /* 0x000fe2000f8e00ff */
[----:B------:R-:W-:-:S07]  /*0a50*/  MOV R6, 0xa70 ;  /* 0x00000a7000067802 */ /* 0x000fce0000000f00 */
[----:B------:R-:W-:Y:S05]  /*0a60*/  CALL.REL.NOINC `($__internal_30_$__cuda_sm20_div_s64) ;  /* 0x0000002800607944 */ /* 0x000fea0003c00000 */
[----:B------:R-:W-:Y:S01]  /*0a70*/  IMAD.MOV R6, RZ, RZ, -R4 ;  /* 0x000000ffff067224 */ /* 0x000fe200078e0a04 */
[----:B------:R-:W-:Y:S01]  /*0a80*/  MOV R22, R4 ;  /* 0x0000000400167202 */ /* 0x000fe20000000f00 */
[----:B------:R-:W-:Y:S02]  /*0a90*/  IMAD.MOV.U32 R23, RZ, RZ, R5 ;  /* 0x000000ffff177224 */ /* 0x000fe400078e0005 */
[----:B------:R-:W-:-:S07]  /*0aa0*/  IMAD R13, R6, UR6, R13 ;  /* 0x00000006060d7c24 */ /* 0x000fce000f8e020d */
.L_x_921:
[----:B------:R-:W-:Y:S05]  /*0ab0*/  BSYNC.RECONVERGENT B0 ;  /* 0x0000000000007941 */ /* 0x000fea0003800200 */
.L_x_919:
        /* <DEDUP_REMOVED lines=34> */
.L_x_923:
[----:B------:R-:W-:Y:S01]  /*0ce0*/  IMAD.MOV.U32 R18, RZ, RZ, R22 ;  /* 0x000000ffff127224 */ /* 0x000fe200078e0016 */
[----:B------:R-:W-:Y:S01]  /*0cf0*/  MOV R5, R23 ;  /* 0x0000001700057202 */ /* 0x000fe20000000f00 */
[----:B------:R-:W-:Y:S01]  /*0d00*/  IMAD.U32 R3, RZ, RZ, UR9 ;  /* 0x00000009ff037e24 */ /* 0x000fe2000f8e00ff */
[----:B------:R-:W-:Y:S01]  /*0d10*/  MOV R6, 0xd40 ;  /* 0x00000d4000067802 */ /* 0x000fe20000000f00 */
[----:B------:R-:W-:-:S07]  /*0d20*/  IMAD.U32 R4, RZ, RZ, UR7 ;  /* 0x00000007ff047e24 */ /* 0x000fce000f8e00ff */
[----:B------:R-:W-:Y:S05]  /*0d30*/  CALL.REL.NOINC `($__internal_30_$__cuda_sm20_div_s64) ;  /* 0x0000002400ac7944 */ /* 0x000fea0003c00000 */
[----:B------:R-:W-:Y:S01]  /*0d40*/  IADD3 R23, PT, PT, -R4, RZ, RZ ;  /* 0x000000ff04177210 */ /* 0x000fe20007ffe1ff */
[----:B------:R-:W-:Y:S02]  /*0d50*/  IMAD.MOV.U32 R16, RZ, RZ, R4 ;  /* 0x000000ffff107224 */ /* 0x000fe400078e0004 */
[----:B------:R-:W-:Y:S02]  /*0d60*/  IMAD.MOV.U32 R17, RZ, RZ, R5 ;  /* 0x000000ffff117224 */ /* 0x000fe400078e0005 */
[----:B------:R-:W-:-:S07]  /*0d70*/  IMAD R23, R23, UR9, R22 ;  /* 0x0000000917177c24 */ /* 0x000fce000f8e0216 */
.L_x_924:
[----:B------:R-:W-:Y:S05]  /*0d80*/  BSYNC.RECONVERGENT B0 ;  /* 0x0000000000007941 */ /* 0x000fea0003800200 */
.L_x_922:
        /* <DEDUP_REMOVED lines=35> */
.L_x_926:
[----:B------:R-:W-:Y:S01]  /*0fc0*/  MOV R18, R16 ;  /* 0x0000001000127202 */ /* 0x000fe20000000f00 */
[----:B------:R-:W-:Y:S01]  /*0fd0*/  IMAD.MOV.U32 R5, RZ, RZ, R17 ;  /* 0x000000ffff057224 */ /* 0x000fe200078e0011 */
[----:B------:R-:W-:Y:S01]  /*0fe0*/  MOV R4, UR8 ;  /* 0x0000000800047c02 */ /* 0x000fe20008000f00 */
[----:B------:R-:W-:Y:S01]  /*0ff0*/  IMAD.U32 R3, RZ, RZ, UR9 ;  /* 0x00000009ff037e24 */ /* 0x000fe2000f8e00ff */
[----:B------:R-:W-:-:S07]  /*1000*/  MOV R6, 0x1020 ;  /* 0x0000102000067802 */ /* 0x000fce0000000f00 */
[----:B------:R-:W-:Y:S05]  /*1010*/  CALL.REL.NOINC `($__internal_30_$__cuda_sm20_div_s64) ;  /* 0x0000002000f47944 */ /* 0x000fea0003c00000 */
[--C-:B------:R-:W-:Y:S01]  /*1020*/  IMAD.MOV R17, RZ, RZ, -R4.reuse ;  /* 0x000000ffff117224 */ /* 0x100fe200078e0a04 */
[----:B------:R-:W-:Y:S01]  /*1030*/  MOV R13, R5 ;  /* 0x00000005000d7202 */ /* 0x000fe20000000f00 */
[----:B------:R-:W-:Y:S02]  /*1040*/  IMAD.MOV.U32 R12, RZ, RZ, R4 ;  /* 0x000000ffff0c7224 */ /* 0x000fe400078e0004 */
[----:B------:R-:W-:-:S07]  /*1050*/  IMAD R17, R17, UR9, R16 ;  /* 0x0000000911117c24 */ /* 0x000fce000f8e0210 */
.L_x_927:
[----:B------:R-:W-:Y:S05]  /*1060*/  BSYNC.RECONVERGENT B0 ;  /* 0x0000000000007941 */ /* 0x000fea0003800200 */
.L_x_925:
        /* <DEDUP_REMOVED lines=34> */
.L_x_929:
[----:B------:R-:W-:Y:S01]  /*1290*/  IMAD.MOV.U32 R18, RZ, RZ, R12 ;  /* 0x000000ffff127224 */ /* 0x000fe200078e000c */
[----:B------:R-:W-:Y:S01]  /*12a0*/  MOV R3, UR9 ;  /* 0x0000000900037c02 */ /* 0x000fe20008000f00 */
[----:B------:R-:W-:Y:S01]  /*12b0*/  IMAD.MOV.U32 R5, RZ, RZ, R13 ;  /* 0x000000ffff057224 */ /* 0x000fe200078e000d */
[----:B------:R-:W-:Y:S01]  /*12c0*/  MOV R6, 0x12f0 ;  /* 0x000012f000067802 */ /* 0x000fe20000000f00 */
[----:B------:R-:W-:-:S07]  /*12d0*/  IMAD.U32 R4, RZ, RZ, UR10 ;  /* 0x0000000aff047e24 */ /* 0x000fce000f8e00ff */
[----:B------:R-:W-:Y:S05]  /*12e0*/  CALL.REL.NOINC `($__internal_30_$__cuda_sm20_div_s64) ;  /* 0x0000002000407944 */ /* 0x000fea0003c00000 */
[----:B------:R-:W-:Y:S01]  /*12f0*/  IADD3 R13, PT, PT, -R4, RZ, RZ ;  /* 0x000000ff040d7210 */ /* 0x000fe20007ffe1ff */
[----:B------:R-:W-:Y:S01]  /*1300*/  IMAD.MOV.U32 R16, RZ, RZ, R4 ;  /* 0x000000ffff107224 */ /* 0x000fe200078e0004 */
[----:B------:R-:W-:-:S03]  /*1310*/  MOV R17, R5 ;  /* 0x0000000500117202 */ /* 0x000fc60000000f00 */
[----:B------:R-:W-:-:S07]  /*1320*/  IMAD R13, R13, UR9, R12 ;  /* 0x000000090d0d7c24 */ /* 0x000fce000f8e020c */
.L_x_930:
[----:B------:R-:W-:Y:S05]  /*1330*/  BSYNC.RECONVERGENT B0 ;  /* 0x0000000000007941 */ /* 0x000fea0003800200 */
.L_x_928:
        /* <DEDUP_REMOVED lines=34> */
.L_x_932:
[----:B------:R-:W-:Y:S01]  /*1560*/  MOV R18, R16 ;  /* 0x0000001000127202 */ /* 0x000fe20000000f00 */
[----:B------:R-:W-:Y:S01]  /*1570*/  IMAD.MOV.U32 R5, RZ, RZ, R17 ;  /* 0x000000ffff057224 */ /* 0x000fe200078e0011 */
[----:B------:R-:W-:Y:S01]  /*1580*/  MOV R3, UR10 ;  /* 0x0000000a00037c02 */ /* 0x000fe20008000f00 */
[----:B------:R-:W-:Y:S01]  /*1590*/  IMAD.U32 R4, RZ, RZ, UR8 ;  /* 0x00000008ff047e24 */ /* 0x000fe2000f8e00ff */
[----:B------:R-:W-:-:S07]  /*15a0*/  MOV R6, 0x15c0 ;  /* 0x000015c000067802 */ /* 0x000fce0000000f00 */
[----:B------:R-:W-:Y:S05]  /*15b0*/  CALL.REL.NOINC `($__internal_30_$__cuda_sm20_div_s64) ;  /* 0x0000001c008c7944 */ /* 0x000fea0003c00000 */
[----:B------:R-:W-:Y:S01]  /*15c0*/  IADD3 R17, PT, PT, -R4, RZ, RZ ;  /* 0x000000ff04117210 */ /* 0x000fe20007ffe1ff */
[----:B------:R-:W-:Y:S01]  /*15d0*/  IMAD.MOV.U32 R12, RZ, RZ, R4 ;  /* 0x000000ffff0c7224 */ /* 0x000fe200078e0004 */
[----:B------:R-:W-:-:S03]  /*15e0*/  MOV R13, R5 ;  /* 0x00000005000d7202 */ /* 0x000fc60000000f00 */
[----:B------:R-:W-:-:S07]  /*15f0*/  IMAD R17, R17, UR10, R16 ;  /* 0x0000000a11117c24 */ /* 0x000fce000f8e0210 */
.L_x_933:
[----:B------:R-:W-:Y:S05]  /*1600*/  BSYNC.RECONVERGENT B0 ;  /* 0x0000000000007941 */ /* 0x000fea0003800200 */
.L_x_931:
        /* <DEDUP_REMOVED lines=34> */
.L_x_935:
        /* <DEDUP_REMOVED lines=10> */
.L_x_936:
[----:B------:R-:W-:Y:S05]  /*18d0*/  BSYNC.RECONVERGENT B0 ;  /* 0x0000000000007941 */ /* 0x000fea0003800200 */
.L_x_934:
        /* <DEDUP_REMOVED lines=34> */
.L_x_938:
        /* <DEDUP_REMOVED lines=10> */
.L_x_939:
[----:B------:R-:W-:Y:S05]  /*1ba0*/  BSYNC.RECONVERGENT B0 ;  /* 0x0000000000007941 */ /* 0x000fea0003800200 */
.L_x_937:
        /* <DEDUP_REMOVED lines=33> */
.L_x_941:
[----:B------:R-:W-:Y:S01]  /*1dc0*/  MOV R18, R12 ;  /* 0x0000000c00127202 */ /* 0x000fe20000000f00 */
[----:B------:R-:W-:Y:S01]  /*1dd0*/  IMAD.MOV.U32 R5, RZ, RZ, R13 ;  /* 0x000000ffff057224 */ /* 0x000fe200078e000d */
[----:B------:R-:W-:Y:S01]  /*1de0*/  MOV R3, UR8 ;  /* 0x0000000800037c02 */ /* 0x000fe20008000f00 */
[----:B------:R-:W-:Y:S01]  /*1df0*/  IMAD.U32 R4, RZ, RZ, UR9 ;  /* 0x00000009ff047e24 */ /* 0x000fe2000f8e00ff */
[----:B------:R-:W-:-:S07]  /*1e00*/  MOV R6, 0x1e20 ;  /* 0x00001e2000067802 */ /* 0x000fce0000000f00 */
[----:B------:R-:W-:Y:S05]  /*1e10*/  CALL.REL.NOINC `($__internal_30_$__cuda_sm20_div_s64) ;  /* 0x0000001400747944 */ /* 0x000fea0003c00000 */
[----:B------:R-:W-:Y:S01]  /*1e20*/  IADD3 R3, PT, PT, -R4, RZ, RZ ;  /* 0x000000ff04037210 */ /* 0x000fe20007ffe1ff */
[----:B------:R-:W-:-:S04]  /*1e30*/  IMAD.MOV.U32 R13, RZ, RZ, R4 ;  /* 0x000000ffff0d7224 */ /* 0x000fc800078e0004 */
[----:B------:R-:W-:-:S07]  /*1e40*/  IMAD R3, R3, UR8, R12 ;  /* 0x0000000803037c24 */ /* 0x000fce000f8e020c */
.L_x_942:
[----:B------:R-:W-:Y:S05]  /*1e50*/  BSYNC.RECONVERGENT B0 ;  /* 0x0000000000007941 */ /* 0x000fea0003800200 */
.L_x_940:
        /* <DEDUP_REMOVED lines=9> */
.L_x_918:
        /* <DEDUP_REMOVED lines=34> */
.L_x_946:
        /* <DEDUP_REMOVED lines=9> */
.L_x_947:
[----:B------:R-:W-:Y:S05]  /*21a0*/  BSYNC.RECONVERGENT B0 ;  /* 0x0000000000007941 */ /* 0x000fea0003800200 */
.L_x_945:
        /* <DEDUP_REMOVED lines=34> */
.L_x_949:
        /* <DEDUP_REMOVED lines=10> */
.L_x_950:
[----:B------:R-:W-:Y:S05]  /*2470*/  BSYNC.RECONVERGENT B0 ;  /* 0x0000000000007941 */ /* 0x000fea0003800200 */
.L_x_948:
        /* <DEDUP_REMOVED lines=34> */
.L_x_952:
        /* <DEDUP_REMOVED lines=10> */
.L_x_953:
[----:B------:R-:W-:Y:S05]  /*2740*/  BSYNC.RECONVERGENT B0 ;  /* 0x0000000000007941 */ /* 0x000fea0003800200 */
.L_x_951:
        /* <DEDUP_REMOVED lines=34> */
.L_x_955:
        /* <DEDUP_REMOVED lines=9> */
.L_x_956:
[----:B------:R-:W-:Y:S05]  /*2a00*/  BSYNC.RECONVERGENT B0 ;  /* 0x0000000000007941 */ /* 0x000fea0003800200 */
.L_x_954:
[----:B------:R-:W-:Y:S01]  /*2a10*/  UMOV UR5, 0x6c ;  /* 0x0000006c00057882 */ /* 0x000fe20000000000 */
[----:B------:R-:W-:Y:S02]  /*2a20*/  UIADD3 UR4, UPT, UPT, UR4, -0x4, URZ ;  /* 0xfffffffc04047890 */ /* 0x000fe4000fffe0ff */
[----:B------:R-:W-:-:S12]  /*2a30*/  ULEA UR5, UR6, UR5, 0x2 ;  /* 0x0000000506057291 */ /* 0x000fd8000f8e10ff */
[----:B------:R-:W0:Y:S02]  /*2a40*/  LDCU UR5, c[0x0][UR5+0x380] ;  /* 0x00007000050577ac */ /* 0x000e240008000800 */
[----:B0-----:R-:W-:-:S07]  /*2a50*/  IMAD R20, R17, UR5, R20 ;  /* 0x0000000511147c24 */ /* 0x001fce000f8e0214 */
.L_x_944:
        /* <DEDUP_REMOVED lines=33> */
.L_x_959:
        /* <DEDUP_REMOVED lines=9> */
.L_x_960:
[----:B------:R-:W-:Y:S05]  /*2d00*/  BSYNC.RECONVERGENT B0 ;  /* 0x0000000000007941 */ /* 0x000fea0003800200 */
.L_x_958:
        /* <DEDUP_REMOVED lines=34> */
.L_x_962:
        /* <DEDUP_REMOVED lines=9> */
.L_x_963:
[----:B------:R-:W-:Y:S05]  /*2fc0*/  BSYNC.RECONVERGENT B0 ;  /* 0x0000000000007941 */ /* 0x000fea0003800200 */
.L_x_961:
[----:B------:R-:W-:Y:S01]  /*2fd0*/  UMOV UR5, 0x6c ;  /* 0x0000006c00057882 */ /* 0x000fe20000000000 */
[----:B------:R-:W-:Y:S02]  /*2fe0*/  UIADD3 UR4, UPT, UPT, UR4, -0x2, URZ ;  /* 0xfffffffe04047890 */ /* 0x000fe4000fffe0ff */
[----:B------:R-:W-:-:S12]  /*2ff0*/  ULEA UR5, UR7, UR5, 0x2 ;  /* 0x0000000507057291 */ /* 0x000fd8000f8e10ff */
[----:B------:R-:W0:Y:S02]  /*3000*/  LDCU UR5, c[0x0][UR5+0x380] ;  /* 0x00007000050577ac */ /* 0x000e240008000800 */
[----:B0-----:R-:W-:-:S07]  /*3010*/  IMAD R20, R17, UR5, R20 ;  /* 0x0000000511147c24 */ /* 0x001fce000f8e0214 */
.L_x_957:
        /* <DEDUP_REMOVED lines=29> */
.L_x_965:
[----:B------:R-:W-:Y:S01]  /*31f0*/  MOV R14, R13 ;  /* 0x0000000d000e7202 */ /* 0x000fe20000000f00 */
[----:B------:R-:W-:Y:S01]  /*3200*/  IMAD.MOV.U32 R6, RZ, RZ, R5 ;  /* 0x000000ffff067224 */ /* 0x000fe200078e0005 */
[----:B------:R-:W-:Y:S01]  /*3210*/  MOV R3, UR5 ;  /* 0x0000000500037c02 */ /* 0x000fe20008000f00 */
[----:B------:R-:W-:Y:S01]  /*3220*/  IMAD.U32 R15, RZ, RZ, UR6 ;  /* 0x00000006ff0f7e24 */ /* 0x000fe2000f8e00ff */
[----:B------:R-:W-:-:S07]  /*3230*/  MOV R18, 0x3250 ;  /* 0x0000325000127802 */ /* 0x000fce0000000f00 */
[----:B------:R-:W-:Y:S05]  /*3240*/  CALL.REL.NOINC `($__internal_31_$__cuda_sm20_rem_s64) ;  /* 0x0000000400b87944 */ /* 0x000fea0003c00000 */
.L_x_966:
[----:B------:R-:W-:Y:S05]  /*3250*/  BSYNC.RECONVERGENT B0 ;  /* 0x0000000000007941 */ /* 0x000fea0003800200 */
.L_x_964:
[----:B------:R-:W-:Y:S02]  /*3260*/  UMOV UR5, 0x6c ;  /* 0x0000006c00057882 */ /* 0x000fe40000000000 */
[----:B------:R-:W-:-:S12]  /*3270*/  ULEA UR5, UR4, UR5, 0x2 ;  /* 0x0000000504057291 */ /* 0x000fd8000f8e10ff */
[----:B------:R-:W0:Y:S02]  /*3280*/  LDCU UR5, c[0x0][UR5+0x380] ;  /* 0x00007000050577ac */ /* 0x000e240008000800 */
[----:B0-----:R-:W-:-:S07]  /*3290*/  IMAD R20, R13, UR5, R20 ;  /* 0x000000050d147c24 */ /* 0x001fce000f8e0214 */
.L_x_917:
[----:B------:R-:W0:Y:S02]  /*32a0*/  LDC R4, c[0x0][R2+0x45c] ;  /* 0x0001170002047b82 */ /* 0x000e240000000800 */
[----:B0-----:R-:W-:-:S04]  /*32b0*/  VIMNMX R4, PT, PT, R4, R7, !PT ;  /* 0x0000000704047248 */ /* 0x001fc80007fe0100 */
[----:B------:R-:W-:-:S04]  /*32c0*/  IADD3 R3, PT, PT, R4, -R7, RZ ;  /* 0x8000000704037210 */ /* 0x000fc80007ffe0ff */
[----:B------:R-:W-:-:S13]  /*32d0*/  ISETP.NE.AND P0, PT, R3, RZ, PT ;  /* 0x000000ff0300720c */ /* 0x000fda0003f05270 */
[----:B------:R-:W-:Y:S05]  /*32e0*/  @!P0 EXIT ;  /* 0x000000000000894d */ /* 0x000fea0003800000 */
[----:B------:R-:W0:Y:S01]  /*32f0*/  LDC.64 R4, c[0x0][0x380] ;  /* 0x0000e000ff047b82 */ /* 0x000e220000000a00 */
[----:B------:R-:W1:Y:S01]  /*3300*/  LDCU.64 UR4, c[0x0][0x358] ;  /* 0x00006b00ff0477ac */ /* 0x000e620008000a00 */
[----:B------:R-:W-:Y:S01]  /*3310*/  ISETP.NE.AND P0, PT, R3, 0x1, PT ;  /* 0x000000010300780c */ /* 0x000fe20003f05270 */
[----:B0-----:R-:W-:-:S05]  /*3320*/  IMAD.WIDE R4, R20, 0x4, R4 ;  /* 0x0000000414047825 */ /* 0x001fca00078e0204 */
[----:B-1----:R0:W-:Y:S07]  /*3330*/  STG.E desc[UR4][R4.64], RZ ;  /* 0x000000ff04007986 */ /* 0x0021ee000c101904 */
[----:B------:R-:W-:Y:S05]  /*3340*/  @!P0 EXIT ;  /* 0x000000000000894d */ /* 0x000fea0003800000 */
[----:B------:R-:W1:Y:S01]  /*3350*/  LDCU.64 UR6, c[0x0][0x530] ;  /* 0x0000a600ff0677ac */ /* 0x000e620008000a00 */
[----:B------:R-:W-:-:S04]  /*3360*/  IADD3 R0, PT, PT, R7, 0x1, -R0 ;  /* 0x0000000107007810 */ /* 0x000fc80007ffe800 */
[----:B-1----:R-:W-:Y:S02]  /*3370*/  ISETP.GE.U32.AND P0, PT, R0, UR6, PT ;  /* 0x0000000600007c0c */ /* 0x002fe4000bf06070 */
[----:B------:R-:W-:-:S04]  /*3380*/  SHF.R.S32.HI R0, RZ, 0x1f, R0 ;  /* 0x0000001fff007819 */ /* 0x000fc80000011400 */
[----:B------:R-:W-:-:S13]  /*3390*/  ISETP.GE.AND.EX P0, PT, R0, UR7, PT, P0 ;  /* 0x0000000700007c0c */ /* 0x000fda000bf06300 */
[----:B------:R-:W-:Y:S05]  /*33a0*/  @P0 EXIT ;  /* 0x000000000000094d */ /* 0x000fea0003800000 */
[----:B------:R-:W0:Y:S02]  /*33b0*/  LDC R3, c[0x0][R2+0x3e8] ;  /* 0x0000fa0002037b82 */ /* 0x000e240000000800 */
[----:B0-----:R-:W-:-:S05]  /*33c0*/  IMAD.WIDE R4, R3, 0x4, R4 ;  /* 0x0000000403047825 */ /* 0x001fca00078e0204 */
[----:B------:R-:W-:Y:S01]  /*33d0*/  STG.E desc[UR4][R4.64], RZ ;  /* 0x000000ff04007986 */ /* 0x000fe2000c101904 */
[----:B------:R-:W-:Y:S05]  /*33e0*/  EXIT ;  /* 0x000000000000794d */ /* 0x000fea0003800000 */
        .weak           $__internal_30_$__cuda_sm20_div_s64
        .type           $__internal_30_$__cuda_sm20_div_s64,@function
        .size           $__internal_30_$__cuda_sm20_div_s64,($__internal_31_$__cuda_sm20_rem_s64 - $__internal_30_$__cuda_sm20_div_s64)
$__internal_30_$__cuda_sm20_div_s64:
        /* <DEDUP_REMOVED lines=83> */
[----:B------:R-:W-:Y:S06]  /*3920*/  RET.REL.NODEC R8 `(_ZN2at6native16triu_tril_kernelIN3c107complexINS2_4HalfEEEiLb1ELi2ELb1EEEvNS_4cuda6detail10TensorInfoIT_T0_EENS8_IKS9_SA_EEllSA_) ;  /* 0xffffffc408b47950 */ /* 0x000fec0003c3ffff */
        .weak           $__internal_31_$__cuda_sm20_rem_s64
        .type           $__internal_31_$__cuda_sm20_rem_s64,@function
        .size           $__internal_31_$__cuda_sm20_rem_s64,(.L_x_6321 - $__internal_31_$__cuda_sm20_rem_s64)
$__internal_31_$__cuda_sm20_rem_s64:
        /* <DEDUP_REMOVED lines=71> */
[----:B------:R-:W-:Y:S06]  /*3da0*/  RET.REL.NODEC R18 `(_ZN2at6native16triu_tril_kernelIN3c107complexINS2_4HalfEEEiLb1ELi2ELb1EEEvNS_4cuda6detail10TensorInfoIT_T0_EENS8_IKS9_SA_EEllSA_) ;  /* 0xffffffc012947950 */ /* 0x000fec0003c3ffff */
.L_x_967:
        /* <DEDUP_REMOVED lines=13> */
.L_x_6321:


//--------------------- .text._ZN2at6native16triu_tril_kernelIN3c107complexIfEElLb1ELi1ELb0EEEvNS_4cuda6detail10TensorInfoIT_T0_EENS7_IKS8_S9_EEllS9_ --------------------------
	.section	.text._ZN2at6native16triu_tril_kernelIN3c107complexIfEElLb1ELi1ELb0EEEvNS_4cuda6detail10TensorInfoIT_T0_EENS7_IKS8_S9_EEllS9_,"ax",@progbits
	.align	128
        .global         _ZN2at6native16triu_tril_kernelIN3c107complexIfEElLb1ELi1ELb0EEEvNS_4cuda6detail10TensorInfoIT_T0_EENS7_IKS8_S9_EEllS9_
        .type           _ZN2at6native16triu_tril_kernelIN3c107complexIfEElLb1ELi1ELb0EEEvNS_4cuda6detail10TensorInfoIT_T0_EENS7_IKS8_S9_EEllS9_,@function
        .size           _ZN2at6native16triu_tril_kernelIN3c107complexIfEElLb1ELi1ELb0EEEvNS_4cuda6detail10TensorInfoIT_T0_EENS7_IKS8_S9_EEllS9_,(.L_x_6323 - _ZN2at6native16triu_tril_kernelIN3c107complexIfEElLb1ELi1ELb0EEEvNS_4cuda6detail10TensorInfoIT_T0_EENS7_IKS8_S9_EEllS9_)
        .other          _ZN2at6native16triu_tril_kernelIN3c107complexIfEElLb1ELi1ELb0EEEvNS_4cuda6detail10TensorInfoIT_T0_EENS7_IKS8_S9_EEllS9_,@"STO_CUDA_ENTRY STV_DEFAULT"
_ZN2at6native16triu_tril_kernelIN3c107complexIfEElLb1ELi1ELb0EEEvNS_4cuda6detail10TensorInfoIT_T0_EENS7_IKS8_S9_EEllS9_:
.text._ZN2at6native16triu_tril_kernelIN3c107complexIfEElLb1ELi1ELb0EEEvNS_4cuda6detail10TensorInfoIT_T0_EENS7_IKS8_S9_EEllS9_:
[----:B------:R-:W-:Y:S01]  /*0000*/  LDC R1, c[0x0][0x37c] ;  /* 0x0000df00ff017b82 */ /* 0x000fe20000000800 */
[----:B------:R-:W0:Y:S07]  /*0010*/  S2R R2, SR_TID.X ;  /* 0x0000000000027919 */ /* 0x000e2e0000002100 */
[----:B------:R-:W0:Y:S01]  /*0020*/  S2UR UR4, SR_CTAID.X ;  /* 0x00000000000479c3 */ /* 0x000e220000002500 */
[----:B------:R-:W1:Y:S01]  /*0030*/  LDCU.64 UR6, c[0x0][0x6c8] ;  /* 0x0000d900ff0677ac */ /* 0x000e620008000a00 */
[----:B------:R-:W-:-:S06]  /*0040*/  HFMA2 R3, -RZ, RZ, 0, 0 ;  /* 0x00000000ff037431 */ /* 0x000fcc00000001ff */
[----:B------:R-:W0:Y:S02]  /*0050*/  LDC R5, c[0x0][0x360] ;  /* 0x0000d800ff057b82 */ /* 0x000e240000000800 */
[----:B0-----:R-:W-:-:S03]  /*0060*/  IMAD.WIDE.U32 R2, R5, UR4, R2 ;  /* 0x0000000405027c25 */ /* 0x001fc6000f8e0002 */
        /* <DEDUP_REMOVED lines=9> */
[----:B------:R-:W-:Y:S01]  /*0100*/  MOV R11, RZ ;  /* 0x000000ff000b7202 */ /* 0x000fe20000000f00 */
[----:B0-----:R-:W0:Y:S01]  /*0110*/  I2F.U32.RP R0, UR4 ;  /* 0x0000000400007d06 */ /* 0x001e220008209000 */
[----:B------:R-:W-:-:S07]  /*0120*/  ISETP.NE.U32.AND P2, PT, RZ, UR4, PT ;  /* 0x00000004ff007c0c */ /* 0x000fce000bf45070 */
[----:B0-----:R-:W0:Y:S02]  /*0130*/  MUFU.RCP R0, R0 ;  /* 0x0000000000007308 */ /* 0x001e240000001000 */
[----:B0-----:R-:W-:Y:S02]  /*0140*/  VIADD R4, R0, 0xffffffe ;  /* 0x0ffffffe00047836 */ /* 0x001fe40000000000 */
[----:B------:R-:W-:-:S04]  /*0150*/  IMAD.MOV.U32 R0, RZ, RZ, RZ ;  /* 0x000000ffff007224 */ /* 0x000fc800078e00ff */
[----:B------:R0:W1:Y:S02]  /*0160*/  F2I.FTZ.U32.TRUNC.NTZ R5, R4 ;  /* 0x0000000400057305 */ /* 0x000064000021f000 */
[----:B0-----:R-:W-:Y:S01]  /*0170*/  IMAD.MOV.U32 R4, RZ, RZ, RZ ;  /* 0x000000ffff047224 */ /* 0x001fe200078e00ff */
[----:B-1----:R-:W-:-:S05]  /*0180*/  IADD3 R3, PT, PT, RZ, -R5, RZ ;  /* 0x80000005ff037210 */ /* 0x002fca0007ffe0ff */
[----:B------:R-:W-:-:S04]  /*0190*/  IMAD R3, R3, UR4, RZ ;  /* 0x0000000403037c24 */ /* 0x000fc8000f8e02ff */
        /* <DEDUP_REMOVED lines=13> */
.L_x_969:
[----:B------:R-:W0:Y:S01]  /*0270*/  LDCU.64 UR4, c[0x0][0x6d0] ;  /* 0x0000da00ff0477ac */ /* 0x000e220008000a00 */
[----:B------:R-:W-:Y:S01]  /*0280*/  IMAD.MOV.U32 R22, RZ, RZ, R2 ;  /* 0x000000ffff167224 */ /* 0x000fe200078e0002 */
[----:B------:R-:W-:Y:S02]  /*0290*/  MOV R29, R3 ;  /* 0x00000003001d7202 */ /* 0x000fe40000000f00 */
[----:B------:R-:W-:Y:S02]  /*02a0*/  MOV R4, 0x2e0 ;  /* 0x000002e000047802 */ /* 0x000fe40000000f00 */
[----:B0-----:R-:W-:Y:S01]  /*02b0*/  MOV R6, UR4 ;  /* 0x0000000400067c02 */ /* 0x001fe20008000f00 */
[----:B------:R-:W-:-:S07]  /*02c0*/  IMAD.U32 R7, RZ, RZ, UR5 ;  /* 0x00000005ff077e24 */ /* 0x000fce000f8e00ff */
[----:B------:R-:W-:Y:S05]  /*02d0*/  CALL.REL.NOINC `($__internal_32_$__cuda_sm20_div_s64) ;  /* 0x0000004000607944 */ /* 0x000fea0003c00000 */
[----:B------:R-:W0:Y:S01]  /*02e0*/  LDCU.64 UR4, c[0x0][0x6d0] ;  /* 0x0000da00ff0477ac */ /* 0x000e220008000a00 */
[----:B------:R-:W-:Y:S01]  /*02f0*/  IADD3 R5, P0, PT, RZ, -R6, RZ ;  /* 0x80000006ff057210 */ /* 0x000fe20007f1e0ff */
[----:B------:R-:W-:Y:S01]  /*0300*/  IMAD.MOV.U32 R10, RZ, RZ, R6 ;  /* 0x000000ffff0a7224 */ /* 0x000fe200078e0006 */
[----:B------:R-:W-:-:S03]  /*0310*/  MOV R11, R7 ;  /* 0x00000007000b7202 */ /* 0x000fc60000000f00 */
[----:B------:R-:W-:-:S04]  /*0320*/  IMAD.X R0, RZ, RZ, ~R7, P0 ;  /* 0x000000ffff007224 */ /* 0x000fc800000e0e07 */
[----:B0-----:R-:W-:Y:S02]  /*0330*/  IMAD R0, R0, UR4, RZ ;  /* 0x0000000400007c24 */ /* 0x001fe4000f8e02ff */
[----:B------:R-:W-:-:S04]  /*0340*/  IMAD.WIDE.U32 R2, R5, UR4, R2 ;  /* 0x0000000405027c25 */ /* 0x000fc8000f8e0002 */
[----:B------:R-:W-:-:S05]  /*0350*/  IMAD R5, R5, UR5, R0 ;  /* 0x0000000505057c24 */ /* 0x000fca000f8e0200 */
[----:B------:R-:W-:-:S07]  /*0360*/  IADD3 R0, PT, PT, R3, R5, RZ ;  /* 0x0000000503007210 */ /* 0x000fce0007ffe0ff */
.L_x_970:
[----:B------:R-:W-:Y:S05]  /*0370*/  BSYNC.RECONVERGENT B0 ;  /* 0x0000000000007941 */ /* 0x000fea0003800200 */
.L_x_968:
[----:B------:R-:W0:Y:S01]  /*0380*/  LDCU UR5, c[0x0][0x6b8] ;  /* 0x0000d700ff0577ac */ /* 0x000e220008000800 */
[----:B------:R-:W-:Y:S01]  /*0390*/  BSSY.RECONVERGENT B0, `(.L_x_971) ;  /* 0x0000032000007945 */ /* 0x000fe20003800200 */
[----:B0-----:R-:W-:-:S12]  /*03a0*/  USHF.L.U32 UR5, UR5, 0x3, URZ ;  /* 0x0000000305057899 */ /* 0x001fd800080006ff */
[----:B------:R-:W0:Y:S02]  /*03b0*/  LDCU.64 UR6, c[0x0][UR5+0x518] ;  /* 0x0000a300050677ac */ /* 0x000e240008000a00 */
        /* <DEDUP_REMOVED lines=27> */
.L_x_972:
[----:B------:R-:W-:Y:S01]  /*0570*/  IMAD.U32 R5, RZ, RZ, UR7 ;  /* 0x00000007ff057e24 */ /* 0x000fe2000f8e00ff */
[----:B------:R-:W-:Y:S01]  /*0580*/  MOV R4, UR6 ;  /* 0x0000000600047c02 */ /* 0x000fe20008000f00 */
[----:B------:R-:W-:Y:S01]  /*0590*/  IMAD.U32 R7, RZ, RZ, UR7 ;  /* 0x00000007ff077e24 */ /* 0x000fe2000f8e00ff */
[----:B------:R-:W-:Y:S01]  /*05a0*/  MOV R6, UR6 ;  /* 0x0000000600067c02 */ /* 0x000fe20008000f00 */
[----:B------:R-:W-:Y:S01]  /*05b0*/  IMAD.MOV.U32 R7, RZ, RZ, R5 ;  /* 0x000000ffff077224 */ /* 0x000fe200078e0005 */
[----:B------:R-:W-:Y:S02]  /*05c0*/  MOV R22, R10 ;  /* 0x0000000a00167202 */ /* 0x000fe40000000f00 */
[----:B------:R-:W-:Y:S02]  /*05d0*/  MOV R29, R11 ;  /* 0x0000000b001d7202 */ /* 0x000fe40000000f00 */
[----:B------:R-:W-:-:S07]  /*05e0*/  MOV R4, 0x600 ;  /* 0x0000060000047802 */ /* 0x000fce0000000f00 */
[----:B------:R-:W-:Y:S05]  /*05f0*/  CALL.REL.NOINC `($__internal_32_$__cuda_sm20_div_s64) ;  /* 0x0000003c00987944 */ /* 0x000fea0003c00000 */
        /* <DEDUP_REMOVED lines=11> */
.L_x_973:
[----:B------:R-:W-:Y:S05]  /*06b0*/  BSYNC.RECONVERGENT B0 ;  /* 0x0000000000007941 */ /* 0x000fea0003800200 */
.L_x_971:
[----:B------:R-:W0:Y:S01]  /*06c0*/  LDCU.64 UR6, c[0x0][UR5+0x5e8] ;  /* 0x0000bd00050677ac */ /* 0x000e220008000a00 */
[----:B------:R-:W1:Y:S01]  /*06d0*/  LDCU.64 UR8, c[0x0][UR5+0x448] ;  /* 0x00008900050877ac */ /* 0x000e620008000a00 */
[----:B------:R-:W2:Y:S01]  /*06e0*/  LDCU.64 UR10, c[0x0][UR5+0x5e0] ;  /* 0x0000bc00050a77ac */ /* 0x000ea20008000a00 */
[----:B------:R-:W3:Y:S01]  /*06f0*/  LDCU.64 UR12, c[0x0][UR5+0x440] ;  /* 0x00008800050c77ac */ /* 0x000ee20008000a00 */
[C---:B0-----:R-:W-:Y:S01]  /*0700*/  IMAD R9, R2.reuse, UR7, RZ ;  /* 0x0000000702097c24 */ /* 0x041fe2000f8e02ff */
[----:B------:R-:W0:Y:S01]  /*0710*/  LDCU UR7, c[0x0][0x6b8] ;  /* 0x0000d700ff0777ac */ /* 0x000e220008000800 */
[----:B------:R-:W-:-:S04]  /*0720*/  IMAD.WIDE.U32 R6, R2, UR6, RZ ;  /* 0x0000000602067c25 */ /* 0x000fc8000f8e00ff */
[----:B-1----:R-:W-:Y:S02]  /*0730*/  IMAD R15, R2, UR9, RZ ;  /* 0x00000009020f7c24 */ /* 0x002fe4000f8e02ff */
[----:B------:R-:W-:Y:S02]  /*0740*/  IMAD R13, R0, UR6, R9 ;  /* 0x00000006000d7c24 */ /* 0x000fe4000f8e0209 */
[----:B------:R-:W-:-:S03]  /*0750*/  IMAD.WIDE.U32 R8, R2, UR8, RZ ;  /* 0x0000000802087c25 */ /* 0x000fc6000f8e00ff */
[----:B------:R-:W-:Y:S01]  /*0760*/  IADD3 R7, PT, PT, R7, R13, RZ ;  /* 0x0000000d07077210 */ /* 0x000fe20007ffe0ff */
[----:B------:R-:W-:Y:S02]  /*0770*/  IMAD R15, R0, UR8, R15 ;  /* 0x00000008000f7c24 */ /* 0x000fe4000f8e020f */
[C---:B--2---:R-:W-:Y:S02]  /*0780*/  IMAD R4, R5.reuse, UR11, RZ ;  /* 0x0000000b05047c24 */ /* 0x044fe4000f8e02ff */
[----:B---3--:R-:W-:Y:S01]  /*0790*/  IMAD R14, R5, UR13, RZ ;  /* 0x0000000d050e7c24 */ /* 0x008fe2000f8e02ff */
[----:B0-----:R-:W-:Y:S01]  /*07a0*/  UISETP.GE.AND UP0, UPT, UR7, 0x3, UPT ;  /* 0x000000030700788c */ /* 0x001fe2000bf06270 */
[----:B------:R-:W-:Y:S02]  /*07b0*/  IMAD.IADD R9, R9, 0x1, R15 ;  /* 0x0000000109097824 */ /* 0x000fe400078e020f */
[----:B------:R-:W-:-:S04]  /*07c0*/  IMAD.WIDE.U32 R12, R5, UR10, R6 ;  /* 0x0000000a050c7c25 */ /* 0x000fc8000f8e0006 */
[C---:B------:R-:W-:Y:S02]  /*07d0*/  IMAD R17, R3.reuse, UR10, R4 ;  /* 0x0000000a03117c24 */ /* 0x040fe4000f8e0204 */
[----:B------:R-:W-:Y:S02]  /*07e0*/  IMAD R7, R3, UR12, R14 ;  /* 0x0000000c03077c24 */ /* 0x000fe4000f8e020e */
[----:B------:R-:W-:Y:S01]  /*07f0*/  IMAD.WIDE.U32 R14, R5, UR12, R8 ;  /* 0x0000000c050e7c25 */ /* 0x000fe2000f8e0008 */
[----:B------:R-:W-:-:S03]  /*0800*/  IADD3 R13, PT, PT, R13, R17, RZ ;  /* 0x000000110d0d7210 */ /* 0x000fc60007ffe0ff */
        /* <DEDUP_REMOVED lines=13> */
.L_x_1000:
        /* <DEDUP_REMOVED lines=29> */
.L_x_977:
[----:B------:R-:W-:Y:S01]  /*0ab0*/  MOV R9, UR11 ;  /* 0x0000000b00097c02 */ /* 0x000fe20008000f00 */
[----:B------:R-:W-:Y:S01]  /*0ac0*/  IMAD.U32 R6, RZ, RZ, UR10 ;  /* 0x0000000aff067e24 */ /* 0x000fe2000f8e00ff */
[----:B------:R-:W-:Y:S01]  /*0ad0*/  MOV R7, UR11 ;  /* 0x0000000b00077c02 */ /* 0x000fe20008000f00 */
[----:B------:R-:W-:Y:S01]  /*0ae0*/  IMAD.U32 R8, RZ, RZ, UR10 ;  /* 0x0000000aff087e24 */ /* 0x000fe2000f8e00ff */
[----:B------:R-:W-:Y:S01]  /*0af0*/  MOV R7, R9 ;  /* 0x0000000900077202 */ /* 0x000fe20000000f00 */
[----:B------:R-:W-:Y:S01]  /*0b00*/  IMAD.MOV.U32 R22, RZ, RZ, R10 ;  /* 0x000000ffff167224 */ /* 0x000fe200078e000a */
[----:B------:R-:W-:Y:S01]  /*0b10*/  MOV R4, 0xb40 ;  /* 0x00000b4000047802 */ /* 0x000fe20000000f00 */
[----:B------:R-:W-:-:S07]  /*0b20*/  IMAD.MOV.U32 R29, RZ, RZ, R11 ;  /* 0x000000ffff1d7224 */ /* 0x000fce00078e000b */
[----:B------:R-:W-:Y:S05]  /*0b30*/  CALL.REL.NOINC `($__internal_32_$__cuda_sm20_div_s64) ;  /* 0x0000003800487944 */ /* 0x000fea0003c00000 */
[----:B------:R-:W-:-:S04]  /*0b40*/  IADD3 R17, P0, PT, RZ, -R6, RZ ;  /* 0x80000006ff117210 */ /* 0x000fc80007f1e0ff */
[----:B------:R-:W-:Y:S01]  /*0b50*/  IADD3.X R4, PT, PT, RZ, ~R7, RZ, P0, !PT ;  /* 0x80000007ff047210 */ /* 0x000fe200007fe4ff */
[----:B------:R-:W-:Y:S01]  /*0b60*/  IMAD.WIDE.U32 R8, R17, UR10, R10 ;  /* 0x0000000a11087c25 */ /* 0x000fe2000f8e000a */
[----:B------:R-:W-:-:S03]  /*0b70*/  MOV R10, R6 ;  /* 0x00000006000a7202 */ /* 0x000fc60000000f00 */
[----:B------:R-:W-:-:S04]  /*0b80*/  IMAD R4, R4, UR10, RZ ;  /* 0x0000000a04047c24 */ /* 0x000fc8000f8e02ff */
[----:B------:R-:W-:-:S04]  /*0b90*/  IMAD R11, R17, UR11, R4 ;  /* 0x0000000b110b7c24 */ /* 0x000fc8000f8e0204 */
[----:B------:R-:W-:Y:S02]  /*0ba0*/  IMAD.IADD R4, R9, 0x1, R11 ;  /* 0x0000000109047824 */ /* 0x000fe400078e020b */
[----:B------:R-:W-:-:S07]  /*0bb0*/  IMAD.MOV.U32 R11, RZ, RZ, R7 ;  /* 0x000000ffff0b7224 */ /* 0x000fce00078e0007 */
.L_x_978:
[----:B------:R-:W-:Y:S05]  /*0bc0*/  BSYNC.RECONVERGENT B0 ;  /* 0x0000000000007941 */ /* 0x000fea0003800200 */
.L_x_976:
[----:B------:R-:W0:Y:S01]  /*0bd0*/  LDCU.64 UR16, c[0x0][UR14+0x380] ;  /* 0x000070000e1077ac */ /* 0x000e220008000a00 */
        /* <DEDUP_REMOVED lines=38> */
.L_x_980:
        /* <DEDUP_REMOVED lines=9> */
[-C--:B------:R-:W-:Y:S01]  /*0ed0*/  IADD3 R19, P0, PT, RZ, -R6.reuse, RZ ;  /* 0x80000006ff137210 */ /* 0x080fe20007f1e0ff */
[----:B------:R-:W-:Y:S01]  /*0ee0*/  IMAD.MOV.U32 R8, RZ, RZ, R10 ;  /* 0x000000ffff087224 */ /* 0x000fe200078e000a */
[----:B------:R-:W-:Y:S02]  /*0ef0*/  MOV R9, R11 ;  /* 0x0000000b00097202 */ /* 0x000fe40000000f00 */
[----:B------:R-:W-:Y:S02]  /*0f00*/  IADD3.X R4, PT, PT, RZ, ~R7, RZ, P0, !PT ;  /* 0x80000007ff047210 */ /* 0x000fe400007fe4ff */
[----:B------:R-:W-:Y:S01]  /*0f10*/  MOV R10, R6 ;  /* 0x00000006000a7202 */ /* 0x000fe20000000f00 */
[----:B------:R-:W-:-:S04]  /*0f20*/  IMAD.WIDE.U32 R8, R19, UR16, R8 ;  /* 0x0000001013087c25 */ /* 0x000fc8000f8e0008 */
[----:B------:R-:W-:-:S04]  /*0f30*/  IMAD R4, R4, UR16, RZ ;  /* 0x0000001004047c24 */ /* 0x000fc8000f8e02ff */
[----:B------:R-:W-:-:S04]  /*0f40*/  IMAD R11, R19, UR17, R4 ;  /* 0x00000011130b7c24 */ /* 0x000fc8000f8e0204 */
[----:B------:R-:W-:Y:S02]  /*0f50*/  IMAD.IADD R4, R9, 0x1, R11 ;  /* 0x0000000109047824 */ /* 0x000fe400078e020b */
[----:B------:R-:W-:-:S07]  /*0f60*/  IMAD.MOV.U32 R11, RZ, RZ, R7 ;  /* 0x000000ffff0b7224 */ /* 0x000fce00078e0007 */
.L_x_981:
[----:B------:R-:W-:Y:S05]  /*0f70*/  BSYNC.RECONVERGENT B0 ;  /* 0x0000000000007941 */ /* 0x000fea0003800200 */
.L_x_979:
        /* <DEDUP_REMOVED lines=41> */
.L_x_983:
        /* <DEDUP_REMOVED lines=19> */
.L_x_984:
[----:B------:R-:W-:Y:S05]  /*1340*/  BSYNC.RECONVERGENT B0 ;  /* 0x0000000000007941 */ /* 0x000fea0003800200 */
.L_x_982:
        /* <DEDUP_REMOVED lines=41> */
.L_x_986:
        /* <DEDUP_REMOVED lines=19> */
.L_x_987:
[----:B------:R-:W-:Y:S05]  /*1710*/  BSYNC.RECONVERGENT B0 ;  /* 0x0000000000007941 */ /* 0x000fea0003800200 */
.L_x_985:
        /* <DEDUP_REMOVED lines=41> */
.L_x_989:
        /* <DEDUP_REMOVED lines=19> */
.L_x_990:
[----:B------:R-:W-:Y:S05]  /*1ae0*/  BSYNC.RECONVERGENT B0 ;  /* 0x0000000000007941 */ /* 0x000fea0003800200 */
.L_x_988:
        /* <DEDUP_REMOVED lines=41> */
.L_x_992:
        /* <DEDUP_REMOVED lines=19> */
.L_x_993:
[----:B------:R-:W-:Y:S05]  /*1eb0*/  BSYNC.RECONVERGENT B0 ;  /* 0x0000000000007941 */ /* 0x000fea0003800200 */
.L_x_991:
        /* <DEDUP_REMOVED lines=41> */
.L_x_995:
        /* <DEDUP_REMOVED lines=19> */
.L_x_996:
[----:B------:R-:W-:Y:S05]  /*2280*/  BSYNC.RECONVERGENT B0 ;  /* 0x0000000000007941 */ /* 0x000fea0003800200 */
.L_x_994:
        /* <DEDUP_REMOVED lines=41> */
.L_x_998:
        /* <DEDUP_REMOVED lines=9> */
[----:B------:R-:W-:Y:S01]  /*25b0*/  IADD3 R19, P0, PT, RZ, -R6, RZ ;  /* 0x80000006ff137210 */ /* 0x000fe20007f1e0ff */
[----:B------:R-:W-:Y:S01]  /*25c0*/  IMAD.MOV.U32 R8, RZ, RZ, R10 ;  /* 0x000000ffff087224 */ /* 0x000fe200078e000a */
[----:B------:R-:W-:Y:S01]  /*25d0*/  MOV R9, R11 ;  /* 0x0000000b00097202 */ /* 0x000fe20000000f00 */
[----:B------:R-:W-:Y:S01]  /*25e0*/  IMAD.MOV.U32 R10, RZ, RZ, R6 ;  /* 0x000000ffff0a7224 */ /* 0x000fe200078e0006 */
[----:B------:R-:W-:Y:S01]  /*25f0*/  IADD3.X R4, PT, PT, RZ, ~R7, RZ, P0, !PT ;  /* 0x80000007ff047210 */ /* 0x000fe200007fe4ff */
[----:B------:R-:W-:-:S04]  /*2600*/  IMAD.WIDE.U32 R8, R19, UR16, R8 ;  /* 0x0000001013087c25 */ /* 0x000fc8000f8e0008 */
[----:B------:R-:W-:-:S04]  /*2610*/  IMAD R4, R4, UR16, RZ ;  /* 0x0000001004047c24 */ /* 0x000fc8000f8e02ff */
[----:B------:R-:W-:-:S05]  /*2620*/  IMAD R11, R19, UR17, R4 ;  /* 0x00000011130b7c24 */ /* 0x000fca000f8e0204 */
[----:B------:R-:W-:Y:S01]  /*2630*/  IADD3 R4, PT, PT, R9, R11, RZ ;  /* 0x0000000b09047210 */ /* 0x000fe20007ffe0ff */
[----:B------:R-:W-:-:S07]  /*2640*/  IMAD.MOV.U32 R11, RZ, RZ, R7 ;  /* 0x000000ffff0b7224 */ /* 0x000fce00078e0007 */
.L_x_999:
[----:B------:R-:W-:Y:S05]  /*2650*/  BSYNC.RECONVERGENT B0 ;  /* 0x0000000000007941 */ /* 0x000fea0003800200 */
.L_x_997:
[----:B------:R-:W0:Y:S01]  /*2660*/  LDCU.64 UR10, c[0x0][UR14+0x418] ;  /* 0x000083000e0a77ac */ /* 0x000e220008000a00 */
[----:B------:R-:W-:Y:S01]  /*2670*/  MOV R14, R30 ;  /* 0x0000001e000e7202 */ /* 0x000fe20000000f00 */
[----:B------:R-:W-:Y:S01]  /*2680*/  IMAD.MOV.U32 R17, RZ, RZ, R13 ;  /* 0x000000ffff117224 */ /* 0x000fe200078e000d */
[----:B------:R-:W1:Y:S01]  /*2690*/  LDCU.64 UR12, c[0x0][UR9+0x348] ;  /* 0x00006900090c77ac */ /* 0x000e620008000a00 */
[----:B------:R-:W-:Y:S02]  /*26a0*/  UIADD3 UR15, UP0, UPT, UR15, -0x8, URZ ;  /* 0xfffffff80f0f7890 */ /* 0x000fe4000ff1e0ff */
[----:B------:R-:W-:Y:S02]  /*26b0*/  UIADD3 UR6, UPT, UPT, UR6, -0x8, URZ ;  /* 0xfffffff806067890 */ /* 0x000fe4000fffe0ff */
[----:B------:R-:W-:Y:S02]  /*26c0*/  UIADD3.X UR4, UPT, UPT, UR4, -0x1, URZ, UP0, !UPT ;  /* 0xffffffff04047890 */ /* 0x000fe400087fe4ff */
[----:B------:R-:W-:-:S02]  /*26d0*/  UISETP.NE.U32.AND UP0, UPT, UR15, URZ, UPT ;  /* 0x000000ff0f00728c */ /* 0x000fc4000bf05070 */
[----:B------:R-:W-:Y:S02]  /*26e0*/  UIADD3 UR14, UPT, UPT, UR14, -0x40, URZ ;  /* 0xffffffc00e0e7890 */ /* 0x000fe4000fffe0ff */
[----:B------:R-:W-:Y:S01]  /*26f0*/  UISETP.NE.AND.EX UP0, UPT, UR4, URZ, UPT, UP0 ;  /* 0x000000ff0400728c */ /* 0x000fe2000bf05300 */
[C---:B0-----:R-:W-:Y:S01]  /*2700*/  IMAD R7, R8.reuse, UR11, RZ ;  /* 0x0000000b08077c24 */ /* 0x041fe2000f8e02ff */
[----:B------:R-:W-:Y:S01]  /*2710*/  UIADD3 UR9, UPT, UPT, UR9, -0x40, URZ ;  /* 0xffffffc009097890 */ /* 0x000fe2000fffe0ff */
[----:B------:R-:W-:-:S04]  /*2720*/  IMAD.WIDE.U32 R12, R8, UR10, R14 ;  /* 0x0000000a080c7c25 */ /* 0x000fc8000f8e000e */
[----:B-1----:R-:W-:Y:S02]  /*2730*/  IMAD R9, R8, UR13, RZ ;  /* 0x0000000d08097c24 */ /* 0x002fe4000f8e02ff */
[----:B------:R-:W-:Y:S02]  /*2740*/  IMAD R7, R4, UR10, R7 ;  /* 0x0000000a04077c24 */ /* 0x000fe4000f8e0207 */
[----:B------:R-:W-:-:S03]  /*2750*/  IMAD.WIDE.U32 R14, R8, UR12, R16 ;  /* 0x0000000c080e7c25 */ /* 0x000fc6000f8e0010 */
[----:B------:R-:W-:Y:S01]  /*2760*/  IADD3 R13, PT, PT, R13, R7, RZ ;  /* 0x000000070d0d7210 */ /* 0x000fe20007ffe0ff */
[----:B------:R-:W-:-:S04]  /*2770*/  IMAD R9, R4, UR12, R9 ;  /* 0x0000000c04097c24 */ /* 0x000fc8000f8e0209 */
[----:B------:R-:W-:Y:S01]  /*2780*/  IMAD.IADD R15, R15, 0x1, R9 ;  /* 0x000000010f0f7824 */ /* 0x000fe200078e0209 */
[----:B------:R-:W-:Y:S06]  /*2790*/  BRA.U UP0, `(.L_x_1000) ;  /* 0xffffffe100507547 */ /* 0x000fec000b83ffff */
.L_x_975:
        /* <DEDUP_REMOVED lines=38> */
.L_x_1003:
        /* <DEDUP_REMOVED lines=17> */
.L_x_1004:
[----:B------:R-:W-:Y:S05]  /*2b10*/  BSYNC.RECONVERGENT B0 ;  /* 0x0000000000007941 */ /* 0x000fea0003800200 */
.L_x_1002:
[----:B------:R-:W-:Y:S01]  /*2b20*/  USHF.L.U32 UR12, UR6, 0x3, URZ ;  /* 0x00000003060c7899 */ /* 0x000fe200080006ff */
[----:B------:R-:W-:Y:S01]  /*2b30*/  BSSY.RECONVERGENT B0, `(.L_x_1005) ;  /* 0x000003a000007945 */ /* 0x000fe20003800200 */
[----:B------:R-:W0:Y:S01]  /*2b40*/  LDCU.64 UR16, c[0x0][UR4+0x380] ;  /* 0x00007000041077ac */ /* 0x000e220008000a00 */
[----:B------:R-:W1:Y:S09]  /*2b50*/  LDCU.64 UR10, c[0x0][UR4+0x450] ;  /* 0x00008a00040a77ac */ /* 0x000e720008000a00 */
        /* <DEDUP_REMOVED lines=31> */
[----:B------:R-:W-:-:S04]  /*2d50*/  @!P2 LOP3.LUT R7, RZ, UR16, RZ, 0x33, !PT ;  /* 0x00000010ff07ac12 */ /* 0x000fc8000f8e33ff */
[----:B------:R-:W-:-:S05]  /*2d60*/  IADD3 R9, PT, PT, -R7, RZ, RZ ;  /* 0x000000ff07097210 */ /* 0x000fca0007ffe1ff */
[----:B------:R-:W-:Y:S01]  /*2d70*/  IMAD R8, R9, UR16, R10 ;  /* 0x0000001009087c24 */ /* 0x000fe2000f8e020a */
[----:B------:R-:W-:Y:S01]  /*2d80*/  MOV R10, R7 ;  /* 0x00000007000a7202 */ /* 0x000fe20000000f00 */
[----:B------:R-:W-:Y:S06]  /*2d90*/  BRA `(.L_x_1007) ;  /* 0x00000000004c7947 */ /* 0x000fec0003800000 */
.L_x_1006:
        /* <DEDUP_REMOVED lines=11> */
[----:B------:R-:W-:Y:S02]  /*2e50*/  MOV R8, R10 ;  /* 0x0000000a00087202 */ /* 0x000fe40000000f00 */
[----:B------:R-:W-:Y:S02]  /*2e60*/  IADD3.X R4, PT, PT, RZ, ~R7, RZ, P0, !PT ;  /* 0x80000007ff047210 */ /* 0x000fe400007fe4ff */
[----:B------:R-:W-:Y:S01]  /*2e70*/  MOV R10, R6 ;  /* 0x00000006000a7202 */ /* 0x000fe20000000f00 */
[----:B------:R-:W-:-:S04]  /*2e80*/  IMAD.WIDE.U32 R8, R19, UR16, R8 ;  /* 0x0000001013087c25 */ /* 0x000fc8000f8e0008 */
[----:B------:R-:W-:-:S04]  /*2e90*/  IMAD R4, R4, UR16, RZ ;  /* 0x0000001004047c24 */ /* 0x000fc8000f8e02ff */
[----:B------:R-:W-:-:S05]  /*2ea0*/  IMAD R11, R19, UR17, R4 ;  /* 0x00000011130b7c24 */ /* 0x000fca000f8e0204 */
[----:B------:R-:W-:Y:S01]  /*2eb0*/  IADD3 R4, PT, PT, R9, R11, RZ ;  /* 0x0000000b09047210 */ /* 0x000fe20007ffe0ff */
[----:B------:R-:W-:-:S07]  /*2ec0*/  IMAD.MOV.U32 R11, RZ, RZ, R7 ;  /* 0x000000ffff0b7224 */ /* 0x000fce00078e0007 */
.L_x_1007:
[----:B------:R-:W-:Y:S05]  /*2ed0*/  BSYNC.RECONVERGENT B0 ;  /* 0x0000000000007941 */ /* 0x000fea0003800200 */
.L_x_1005:
[----:B------:R-:W0:Y:S01]  /*2ee0*/  LDCU.64 UR16, c[0x0][UR4+0x378] ;  /* 0x00006f00041077ac */ /* 0x000e220008000a00 */
[----:B------:R-:W-:Y:S01]  /*2ef0*/  MOV R14, R12 ;  /* 0x0000000c000e7202 */ /* 0x000fe20000000f00 */
[----:B------:R-:W-:Y:S01]  /*2f00*/  BSSY.RECONVERGENT B0, `(.L_x_1008) ;  /* 0x000003a000007945 */ /* 0x000fe20003800200 */
[----:B------:R-:W-:Y:S01]  /*2f10*/  MOV R30, R16 ;  /* 0x00000010001e7202 */ /* 0x000fe20000000f00 */
        /* <DEDUP_REMOVED lines=34> */
[----:B------:R-:W-:Y:S01]  /*3140*/  IMAD R8, R9, UR16, R10 ;  /* 0x0000001009087c24 */ /* 0x000fe2000f8e020a */
[----:B------:R-:W-:Y:S01]  /*3150*/  MOV R10, R7 ;  /* 0x00000007000a7202 */ /* 0x000fe20000000f00 */
[----:B------:R-:W-:Y:S06]  /*3160*/  BRA `(.L_x_1010) ;  /* 0x00000000004c7947 */ /* 0x000fec0003800000 */
.L_x_1009:
[----:B------:R-:W-:Y:S01]  /*3170*/  MOV R9, UR17 ;  /* 0x0000001100097c02 */ /* 0x000fe20008000f00 */
[----:B------:R-:W-:Y:S01]  /*3180*/  IMAD.U32 R8, RZ, RZ, UR16 ;  /* 0x00000010ff087e24 */ /* 0x000fe2000f8e00ff */
[----:B------:R-:W-:Y:S02]  /*3190*/  MOV R7, UR17 ;  /* 0x0000001100077c02 */ /* 0x000fe40008000f00 */
        /* <DEDUP_REMOVED lines=14> */
[----:B------:R-:W-:Y:S02]  /*3280*/  IADD3 R4, PT, PT, R9, R11, RZ ;  /* 0x0000000b09047210 */ /* 0x000fe40007ffe0ff */
[----:B------:R-:W-:-:S07]  /*3290*/  MOV R11, R7 ;  /* 0x00000007000b7202 */ /* 0x000fce0000000f00 */
.L_x_1010:
[----:B------:R-:W-:Y:S05]  /*32a0*/  BSYNC.RECONVERGENT B0 ;  /* 0x0000000000007941 */ /* 0x000fea0003800200 */
.L_x_1008:
        /* <DEDUP_REMOVED lines=14> */
[----:B------:R-:W-:Y:S02]  /*3390*/  IADD3 R31, PT, PT, R15, R7, RZ ;  /* 0x000000070f1f7210 */ /* 0x000fe40007ffe0ff */
[----:B------:R-:W-:Y:S01]  /*33a0*/  IADD3 R17, PT, PT, R13, R9, RZ ;  /* 0x000000090d117210 */ /* 0x000fe20007ffe0ff */
[----:B------:R-:W-:Y:S06]  /*33b0*/  @P0 BRA `(.L_x_1012) ;  /* 0x0000000000600947 */ /* 0x000fec0003800000 */
[----:B------:R-:W0:Y:S01]  /*33c0*/  I2F.U32.RP R4, UR16 ;  /* 0x0000001000047d06 */ /* 0x000e220008209000 */
[----:B------:R-:W-:Y:S02]  /*33d0*/  IADD3 R9, PT, PT, RZ, -UR16, RZ ;  /* 0x80000010ff097c10 */ /* 0x000fe4000fffe0ff */
[----:B------:R-:W-:Y:S02]  /*33e0*/  ISETP.NE.U32.AND P2, PT, RZ, UR16, PT ;  /* 0x00000010ff007c0c */ /* 0x000fe4000bf45070 */
[----:B------:R-:W-:-:S03]  /*33f0*/  MOV R11, RZ ;  /* 0x000000ff000b7202 */ /* 0x000fc60000000f00 */
[----:B0-----:R-:W0:Y:S02]  /*3400*/  MUFU.RCP R4, R4 ;  /* 0x0000000400047308 */ /* 0x001e240000001000 */
[----:B0-----:R-:W-:Y:S02]  /*3410*/  VIADD R6, R4, 0xffffffe ;  /* 0x0ffffffe04067836 */ /* 0x001fe40000000000 */
[----:B------:R-:W-:-:S04]  /*3420*/  IMAD.MOV.U32 R4, RZ, RZ, RZ ;  /* 0x000000ffff047224 */ /* 0x000fc800078e00ff */
        /* <DEDUP_REMOVED lines=8> */
[----:B------:R-:W-:Y:S02]  /*34b0*/  @P0 IADD3 R8, PT, PT, R8, -UR16, RZ ;  /* 0x8000001008080c10 */ /* 0x000fe4000fffe0ff */
[----:B------:R-:W-:Y:S02]  /*34c0*/  @P0 IADD3 R7, PT, PT, R7, 0x1, RZ ;  /* 0x0000000107070810 */ /* 0x000fe40007ffe0ff */
[----:B------:R-:W-:-:S13]  /*34d0*/  ISETP.GE.U32.AND P1, PT, R8, UR16, PT ;  /* 0x0000001008007c0c */ /* 0x000fda000bf26070 */
[----:B------:R-:W-:Y:S01]  /*34e0*/  @P1 VIADD R7, R7, 0x1 ;  /* 0x0000000107071836 */ /* 0x000fe20000000000 */
[----:B------:R-:W-:-:S04]  /*34f0*/  @!P2 LOP3.LUT R7, RZ, UR16, RZ, 0x33, !PT ;  /* 0x00000010ff07ac12 */ /* 0x000fc8000f8e33ff */
[----:B------:R-:W-:-:S05]  /*3500*/  IADD3 R9, PT, PT, -R7, RZ, RZ ;  /* 0x000000ff07097210 */ /* 0x000fca0007ffe1ff */
[----:B------:R-:W-:Y:S01]  /*3510*/  IMAD R8, R9, UR16, R10 ;  /* 0x0000001009087c24 */ /* 0x000fe2000f8e020a */
[----:B------:R-:W-:Y:S01]  /*3520*/  MOV R10, R7 ;  /* 0x00000007000a7202 */ /* 0x000fe20000000f00 */
[----:B------:R-:W-:Y:S06]  /*3530*/  BRA `(.L_x_1013) ;  /* 0x00000000004c7947 */ /* 0x000fec0003800000 */
.L_x_1012:
[----:B------:R-:W-:Y:S01]  /*3540*/  MOV R9, UR17 ;  /* 0x0000001100097c02 */ /* 0x000fe20008000f00 */
[----:B------:R-:W-:Y:S01]  /*3550*/  IMAD.U32 R7, RZ, RZ, UR17 ;  /* 0x00000011ff077e24 */ /* 0x000fe2000f8e00ff */
[----:B------:R-:W-:Y:S01]  /*3560*/  MOV R6, UR16 ;  /* 0x0000001000067c02 */ /* 0x000fe20008000f00 */
[----:B------:R-:W-:Y:S01]  /*3570*/  IMAD.MOV.U32 R22, RZ, RZ, R10 ;  /* 0x000000ffff167224 */ /* 0x000fe200078e000a */
[----:B------:R-:W-:Y:S02]  /*3580*/  MOV R8, UR16 ;  /* 0x0000001000087c02 */ /* 0x000fe40008000f00 */
[----:B------:R-:W-:Y:S02]  /*3590*/  MOV R7, R9 ;  /* 0x0000000900077202 */ /* 0x000fe40000000f00 */
[----:B------:R-:W-:Y:S02]  /*35a0*/  MOV R29, R11 ;  /* 0x0000000b001d7202 */ /* 0x000fe40000000f00 */
[----:B------:R-:W-:-:S07]  /*35b0*/  MOV R4, 0x35d0 ;  /* 0x000035d000047802 */ /* 0x000fce0000000f00 */
[----:B------:R-:W-:Y:S05]  /*35c0*/  CALL.REL.NOINC `($__internal_32_$__cuda_sm20_div_s64) ;  /* 0x0000000c00a47944 */ /* 0x000fea0003c00000 */
[----:B------:R-:W-:Y:S02]  /*35d0*/  IADD3 R19, P0, PT, RZ, -R6, RZ ;  /* 0x80000006ff137210 */ /* 0x000fe40007f1e0ff */
[----:B------:R-:W-:Y:S01]  /*35e0*/  MOV R8, R10 ;  /* 0x0000000a00087202 */ /* 0x000fe20000000f00 */
[----:B------:R-:W-:Y:S01]  /*35f0*/  IMAD.MOV.U32 R10, RZ, RZ, R6 ;  /* 0x000000ffff0a7224 */ /* 0x000fe200078e0006 */
[----:B------:R-:W-:Y:S01]  /*3600*/  MOV R9, R11 ;  /* 0x0000000b00097202 */ /* 0x000fe20000000f00 */
[----:B------:R-:W-:-:S04]  /*3610*/  IMAD.X R4, RZ, RZ, ~R7, P0 ;  /* 0x000000ffff047224 */ /* 0x000fc800000e0e07 */
[----:B------:R-:W-:Y:S02]  /*3620*/  IMAD R4, R4, UR16, RZ ;  /* 0x0000001004047c24 */ /* 0x000fe4000f8e02ff */
[----:B------:R-:W-:-:S04]  /*3630*/  IMAD.WIDE.U32 R8, R19, UR16, R8 ;  /* 0x0000001013087c25 */ /* 0x000fc8000f8e0008 */
[----:B------:R-:W-:-:S05]  /*3640*/  IMAD R11, R19, UR17, R4 ;  /* 0x00000011130b7c24 */ /* 0x000fca000f8e0204 */
[----:B------:R-:W-:Y:S02]  /*3650*/  IADD3 R4, PT, PT, R9, R11, RZ ;  /* 0x0000000b09047210 */ /* 0x000fe40007ffe0ff */
[----:B------:R-:W-:-:S07]  /*3660*/  MOV R11, R7 ;  /* 0x00000007000b7202 */ /* 0x000fce0000000f00 */
.L_x_1013:
[----:B------:R-:W-:Y:S05]  /*3670*/  BSYNC.RECONVERGENT B0 ;  /* 0x0000000000007941 */ /* 0x000fea0003800200 */
.L_x_1011:
[----:B------:R-:W0:Y:S01]  /*3680*/  LDCU.64 UR10, c[0x0][UR4+0x438] ;  /* 0x00008700040a77ac */ /* 0x000e220008000a00 */
[----:B------:R-:W-:Y:S01]  /*3690*/  IMAD.MOV.U32 R30, RZ, RZ, R14 ;  /* 0x000000ffff1e7224 */ /* 0x000fe200078e000e */
[----:B------:R-:W-:Y:S01]  /*36a0*/  MOV R16, R12 ;  /* 0x0000000c00107202 */ /* 0x000fe20000000f00 */
[----:B------:R-:W1:Y:S01]  /*36b0*/  LDCU.64 UR12, c[0x0][UR12+0x438] ;  /* 0x000087000c0c77ac */ /* 0x000e620008000a00 */
[----:B------:R-:W-:Y:S01]  /*36c0*/  UIADD3 UR6, UPT, UPT, UR6, -0x4, URZ ;  /* 0xfffffffc06067890 */ /* 0x000fe2000fffe0ff */
[C---:B0-----:R-:W-:Y:S02]  /*36d0*/  IMAD R7, R8.reuse, UR11, RZ ;  /* 0x0000000b08077c24 */ /* 0x041fe4000f8e02ff */
[----:B------:R-:W-:-:S04]  /*36e0*/  IMAD.WIDE.U32 R12, R8, UR10, R30 ;  /* 0x0000000a080c7c25 */ /* 0x000fc8000f8e001e */
[----:B-1----:R-:W-:Y:S02]  /*36f0*/  IMAD R9, R8, UR13, RZ ;  /* 0x0000000d08097c24 */ /* 0x002fe4000f8e02ff */
[----:B------:R-:W-:Y:S02]  /*3700*/  IMAD R7, R4, UR10, R7 ;  /* 0x0000000a04077c24 */ /* 0x000fe4000f8e0207 */
[----:B------:R-:W-:-:S03]  /*3710*/  IMAD.WIDE.U32 R14, R8, UR12, R16 ;  /* 0x0000000c080e7c25 */ /* 0x000fc6000f8e0010 */
[----:B------:R-:W-:Y:S01]  /*3720*/  IADD3 R13, PT, PT, R13, R7, RZ ;  /* 0x000000070d0d7210 */ /* 0x000fe20007ffe0ff */
[----:B------:R-:W-:-:S04]  /*3730*/  IMAD R9, R4, UR12, R9 ;  /* 0x0000000c04097c24 */ /* 0x000fc8000f8e0209 */
[----:B------:R-:W-:-:S07]  /*3740*/  IMAD.IADD R15, R15, 0x1, R9 ;  /* 0x000000010f0f7824 */ /* 0x000fce00078e0209 */
.L_x_1001:
        /* <DEDUP_REMOVED lines=8> */
[----:B------:R-:W-:Y:S03]  /*37d0*/  BSSY.RECONVERGENT B0, `(.L_x_1015) ;  /* 0x000002f000007945 */ /* 0x000fe60003800200 */
[----:B------:R-:W-:-:S08]  /*37e0*/  UIADD3 UR8, UPT, UPT, UR10, 0x1a0, URZ ;  /* 0x000001a00a087890 */ /* 0x000fd0000fffe0ff */
[----:B------:R-:W0:Y:S02]  /*37f0*/  LDCU.64 UR12, c[0x0][UR10+0x528] ;  /* 0x0000a5000a0c77ac */ /* 0x000e240008000a00 */
        /* <DEDUP_REMOVED lines=8> */
[----:B0-----:R-:W-:Y:S01]  /*3880*/  IADD3 R6, PT, PT, R4, 0xffffffe, RZ ;  /* 0x0ffffffe04067810 */ /* 0x001fe20007ffe0ff */
[----:B------:R-:W-:-:S05]  /*3890*/  IMAD.MOV.U32 R4, RZ, RZ, RZ ;  /* 0x000000ffff047224 */ /* 0x000fca00078e00ff */
        /* <DEDUP_REMOVED lines=17> */
.L_x_1016:
        /* <DEDUP_REMOVED lines=9> */
[----:B------:R-:W-:-:S04]  /*3a40*/  IADD3 R17, P0, PT, RZ, -R6, RZ ;  /* 0x80000006ff117210 */ /* 0x000fc80007f1e0ff */
[----:B------:R-:W-:Y:S01]  /*3a50*/  IADD3.X R4, PT, PT, RZ, ~R7, RZ, P0, !PT ;  /* 0x80000007ff047210 */ /* 0x000fe200007fe4ff */
[----:B------:R-:W-:-:S04]  /*3a60*/  IMAD.WIDE.U32 R8, R17, UR12, R10 ;  /* 0x0000000c11087c25 */ /* 0x000fc8000f8e000a */
[----:B------:R-:W-:Y:S02]  /*3a70*/  IMAD R4, R4, UR12, RZ ;  /* 0x0000000c04047c24 */ /* 0x000fe4000f8e02ff */
[----:B------:R-:W-:Y:S02]  /*3a80*/  IMAD.MOV.U32 R10, RZ, RZ, R6 ;  /* 0x000000ffff0a7224 */ /* 0x000fe400078e0006 */
[----:B------:R-:W-:-:S05]  /*3a90*/  IMAD R11, R17, UR13, R4 ;  /* 0x0000000d110b7c24 */ /* 0x000fca000f8e0204 */
[----:B------:R-:W-:Y:S02]  /*3aa0*/  IADD3 R4, PT, PT, R9, R11, RZ ;  /* 0x0000000b09047210 */ /* 0x000fe40007ffe0ff */
[----:B------:R-:W-:-:S07]  /*3ab0*/  MOV R11, R7 ;  /* 0x00000007000b7202 */ /* 0x000fce0000000f00 */
.L_x_1017:
[----:B------:R-:W-:Y:S05]  /*3ac0*/  BSYNC.RECONVERGENT B0 ;  /* 0x0000000000007941 */ /* 0x000fea0003800200 */
.L_x_1015:
        /* <DEDUP_REMOVED lines=20> */
[----:B0-----:R-:W-:Y:S01]  /*3c10*/  IADD3 R6, PT, PT, R4, 0xffffffe, RZ ;  /* 0x0ffffffe04067810 */ /* 0x001fe20007ffe0ff */
[----:B------:R-:W-:-:S05]  /*3c20*/  HFMA2 R4, -RZ, RZ, 0, 0 ;  /* 0x00000000ff047431 */ /* 0x000fca00000001ff */
        /* <DEDUP_REMOVED lines=17> */
.L_x_1019:
        /* <DEDUP_REMOVED lines=19> */
.L_x_1020:
[----:B------:R-:W-:Y:S05]  /*3e70*/  BSYNC.RECONVERGENT B0 ;  /* 0x0000000000007941 */ /* 0x000fea0003800200 */
.L_x_1018:
[----:B------:R-:W0:Y:S01]  /*3e80*/  LDCU.64 UR10, c[0x0][UR10+0x448] ;  /* 0x000089000a0a77ac */ /* 0x000e220008000a00 */
[----:B------:R-:W-:Y:S02]  /*3e90*/  MOV R16, R14 ;  /* 0x0000000e00107202 */ /* 0x000fe40000000f00 */
        /* <DEDUP_REMOVED lines=11> */
.L_x_1014:
        /* <DEDUP_REMOVED lines=19> */
[----:B------:R-:W-:-:S05]  /*4080*/  IMAD.HI.U32 R7, R7, R10, RZ ;  /* 0x0000000a07077227 */ /* 0x000fca00078e00ff */
[----:B------:R-:W-:-:S05]  /*4090*/  IADD3 R7, PT, PT, -R7, RZ, RZ ;  /* 0x000000ff07077210 */ /* 0x000fca0007ffe1ff */
[----:B------:R-:W-:Y:S02]  /*40a0*/  IMAD R10, R7, UR8, R10 ;  /* 0x00000008070a7c24 */ /* 0x000fe4000f8e020a */
[----:B------:R-:W-:-:S03]  /*40b0*/  IMAD.MOV.U32 R7, RZ, RZ, RZ ;  /* 0x000000ffff077224 */ /* 0x000fc600078e00ff */
[----:B------:R-:W-:-:S13]  /*40c0*/  ISETP.GE.U32.AND P0, PT, R10, UR8, PT ;  /* 0x000000080a007c0c */ /* 0x000fda000bf06070 */
[----:B------:R-:W-:-:S05]  /*40d0*/  @P0 VIADD R10, R10, -UR8 ;  /* 0x800000080a0a0c36 */ /* 0x000fca0008000000 */
[----:B------:R-:W-:-:S13]  /*40e0*/  ISETP.GE.U32.AND P0, PT, R10, UR8, PT ;  /* 0x000000080a007c0c */ /* 0x000fda000bf06070 */
[----:B------:R-:W-:Y:S02]  /*40f0*/  @P0 IADD3 R10, PT, PT, R10, -UR8, RZ ;  /* 0x800000080a0a0c10 */ /* 0x000fe4000fffe0ff */
[----:B------:R-:W-:-:S04]  /*4100*/  @!P1 LOP3.LUT R10, RZ, UR8, RZ, 0x33, !PT ;  /* 0x00000008ff0a9c12 */ /* 0x000fc8000f8e33ff */
[----:B------:R-:W-:Y:S01]  /*4110*/  MOV R6, R10 ;  /* 0x0000000a00067202 */ /* 0x000fe20000000f00 */
[----:B------:R-:W-:Y:S06]  /*4120*/  BRA `(.L_x_1023) ;  /* 0x0000000000107947 */ /* 0x000fec0003800000 */
.L_x_1022:
[----:B------:R-:W-:-:S07]  /*4130*/  MOV R4, 0x4150 ;  /* 0x0000415000047802 */ /* 0x000fce0000000f00 */
[----:B------:R-:W-:Y:S05]  /*4140*/  CALL.REL.NOINC `($__internal_33_$__cuda_sm20_rem_s64) ;  /* 0x0000000800147944 */ /* 0x000fea0003c00000 */
[----:B------:R-:W-:Y:S02]  /*4150*/  MOV R6, R8 ;  /* 0x0000000800067202 */ /* 0x000fe40000000f00 */
[----:B------:R-:W-:-:S07]  /*4160*/  MOV R7, R9 ;  /* 0x0000000900077202 */ /* 0x000fce0000000f00 */
.L_x_1023:
[----:B------:R-:W-:Y:S05]  /*4170*/  BSYNC.RECONVERGENT B0 ;  /* 0x0000000000007941 */ /* 0x000fea0003800200 */
.L_x_1021:
[----:B------:R-:W0:Y:S01]  /*4180*/  LDCU.64 UR6, c[0x0][UR4+0x450] ;  /* 0x00008a00040677ac */ /* 0x000e220008000a00 */
[----:B------:R-:W1:Y:S01]  /*4190*/  LDCU.64 UR8, c[0x0][UR4+0x5f0] ;  /* 0x0000be00040877ac */ /* 0x000e620008000a00 */
[C---:B0-----:R-:W-:Y:S02]  /*41a0*/  IMAD R11, R6.reuse, UR7, RZ ;  /* 0x00000007060b7c24 */ /* 0x041fe4000f8e02ff */
[----:B------:R-:W-:-:S04]  /*41b0*/  IMAD.WIDE.U32 R14, R6, UR6, R14 ;  /* 0x00000006060e7c25 */ /* 0x000fc8000f8e000e */
[C---:B-1----:R-:W-:Y:S02]  /*41c0*/  IMAD R9, R6.reuse, UR9, RZ ;  /* 0x0000000906097c24 */ /* 0x042fe4000f8e02ff */
[----:B------:R-:W-:Y:S02]  /*41d0*/  IMAD R11, R7, UR6, R11 ;  /* 0x00000006070b7c24 */ /* 0x000fe4000f8e020b */
[----:B------:R-:W-:-:S03]  /*41e0*/  IMAD.WIDE.U32 R12, R6, UR8, R12 ;  /* 0x00000008060c7c25 */ /* 0x000fc6000f8e000c */
[----:B------:R-:W-:Y:S01]  /*41f0*/  IADD3 R15, PT, PT, R15, R11, RZ ;  /* 0x0000000b0f0f7210 */ /* 0x000fe20007ffe0ff */
[----:B------:R-:W-:-:S04]  /*4200*/  IMAD R9, R7, UR8, R9 ;  /* 0x0000000807097c24 */ /* 0x000fc8000f8e0209 */
[----:B------:R-:W-:-:S07]  /*4210*/  IMAD.IADD R13, R13, 0x1, R9 ;  /* 0x000000010d0d7824 */ /* 0x000fce00078e0209 */
.L_x_974:
[----:B------:R-:W0:Y:S01]  /*4220*/  LDCU.64 UR10, c[0x0][0x6c0] ;  /* 0x0000d800ff0a77ac */ /* 0x000e220008000a00 */
[----:B------:R-:W-:Y:S01]  /*4230*/  IADD3 R6, P0, PT, R2, -R5, RZ ;  /* 0x8000000502067210 */ /* 0x000fe20007f1e0ff */
[----:B------:R-:W-:Y:S01]  /*4240*/  BSSY.RECONVERGENT B0, `(.L_x_1024) ;  /* 0x0000018000007945 */ /* 0x000fe20003800200 */
[----:B------:R-:W1:Y:S02]  /*4250*/  LDCU.64 UR8, c[0x0][0x358] ;  /* 0x00006b00ff0877ac */ /* 0x000e640008000a00 */
[----:B------:R-:W-:Y:S02]  /*4260*/  IADD3 R4, P1, PT, R6, 0x1, RZ ;  /* 0x0000000106047810 */ /* 0x000fe40007f3e0ff */
[----:B------:R-:W-:Y:S02]  /*4270*/  IADD3.X R3, PT, PT, R0, ~R3, RZ, P0, !PT ;  /* 0x8000000300037210 */ /* 0x000fe400007fe4ff */
[----:B0-----:R-:W-:-:S03]  /*4280*/  ISETP.GE.U32.AND P0, PT, R4, UR10, PT ;  /* 0x0000000a04007c0c */ /* 0x001fc6000bf06070 */
[----:B------:R-:W-:-:S05]  /*4290*/  IMAD.X R4, RZ, RZ, R3, P1 ;  /* 0x000000ffff047224 */ /* 0x000fca00008e0603 */
[----:B------:R-:W-:Y:S02]  /*42a0*/  ISETP.GE.AND.EX P0, PT, R4, UR11, PT, P0 ;  /* 0x0000000b04007c0c */ /* 0x000fe4000bf06300 */
[----:B------:R-:W-:-:S11]  /*42b0*/  CS2R R4, SRZ ;  /* 0x0000000000047805 */ /* 0x000fd6000001ff00 */
[----:B-1----:R-:W-:Y:S05]  /*42c0*/  @!P0 BRA `(.L_x_1025) ;  /* 0x00000000003c8947 */ /* 0x002fea0003800000 */
[----:B------:R-:W0:Y:S01]  /*42d0*/  LDCU.64 UR6, c[0x0][UR5+0x520] ;  /* 0x0000a400050677ac */ /* 0x000e220008000a00 */
[----:B------:R-:W-:Y:S01]  /*42e0*/  ISETP.GE.U32.AND P1, PT, R6, UR10, PT ;  /* 0x0000000a06007c0c */ /* 0x000fe2000bf26070 */
[----:B------:R-:W-:Y:S01]  /*42f0*/  BSSY.RECONVERGENT B1, `(.L_x_1026) ;  /* 0x000000a000017945 */ /* 0x000fe20003800200 */
[----:B------:R-:W-:Y:S02]  /*4300*/  CS2R R4, SRZ ;  /* 0x0000000000047805 */ /* 0x000fe4000001ff00 */
[----:B------:R-:W-:Y:S02]  /*4310*/  ISETP.GE.AND.EX P1, PT, R3, UR11, PT, P1 ;  /* 0x0000000b03007c0c */ /* 0x000fe4000bf26310 */
[----:B0-----:R-:W-:-:S04]  /*4320*/  ISETP.GE.U32.AND P0, PT, R2, UR6, PT ;  /* 0x0000000602007c0c */ /* 0x001fc8000bf06070 */
[----:B------:R-:W-:-:S13]  /*4330*/  ISETP.GE.AND.EX P0, PT, R0, UR7, PT, P0 ;  /* 0x0000000700007c0c */ /* 0x000fda000bf06300 */
[----:B------:R-:W-:Y:S05]  /*4340*/  @P0 BRA `(.L_x_1027) ;  /* 0x0000000000100947 */ /* 0x000fea0003800000 */
[----:B------:R-:W0:Y:S02]  /*4350*/  LDCU.64 UR6, c[0x0][0x520] ;  /* 0x0000a400ff0677ac */ /* 0x000e240008000a00 */
[----:B0-----:R-:W-:-:S04]  /*4360*/  LEA R4, P0, R12, UR6, 0x3 ;  /* 0x000000060c047c11 */ /* 0x001fc8000f8018ff */
[----:B------:R-:W-:-:S06]  /*4370*/  LEA.HI.X R5, R12, UR7, R13, 0x3, P0 ;  /* 0x000000070c057c11 */ /* 0x000fcc00080f1c0d */
[----:B------:R-:W5:Y:S03]  /*4380*/  LDG.E.64 R4, desc[UR8][R4.64] ;  /* 0x0000000804047981 */ /* 0x000f66000c1e1b00 */
.L_x_1027:
[----:B------:R-:W-:Y:S05]  /*4390*/  BSYNC.RECONVERGENT B1 ;  /* 0x0000000000017941 */ /* 0x000fea0003800200 */
.L_x_1026:
[----:B-----5:R-:W-:Y:S02]  /*43a0*/  FSEL R5, R5, RZ, P1 ;  /* 0x000000ff05057208 */ /* 0x020fe40000800000 */
[----:B------:R-:W-:-:S07]  /*43b0*/  FSEL R4, R4, RZ, P1 ;  /* 0x000000ff04047208 */ /* 0x000fce0000800000 */
.L_x_1025:
[----:B------:R-:W-:Y:S05]  /*43c0*/  BSYNC.RECONVERGENT B0 ;  /* 0x0000000000007941 */ /* 0x000fea0003800200 */
.L_x_1024:
[----:B------:R-:W0:Y:S02]  /*43d0*/  LDCU.64 UR6, c[0x0][UR5+0x520] ;  /* 0x0000a400050677ac */ /* 0x000e240008000a00 */
[----:B0-----:R-:W-:-:S04]  /*43e0*/  ISETP.GE.U32.AND P0, PT, R2, UR6, PT ;  /* 0x0000000602007c0c */ /* 0x001fc8000bf06070 */
[----:B------:R-:W-:-:S13]  /*43f0*/  ISETP.GE.AND.EX P0, PT, R0, UR7, PT, P0 ;  /* 0x0000000700007c0c */ /* 0x000fda000bf06300 */
[----:B------:R-:W-:Y:S05]  /*4400*/  @P0 EXIT ;  /* 0x000000000000094d */ /* 0x000fea0003800000 */
[----:B------:R-:W0:Y:S02]  /*4410*/  LDCU.64 UR4, c[0x0][0x380] ;  /* 0x00007000ff0477ac */ /* 0x000e240008000a00 */
[----:B0-----:R-:W-:-:S04]  /*4420*/  LEA R2, P0, R14, UR4, 0x3 ;  /* 0x000000040e027c11 */ /* 0x001fc8000f8018ff */
[----:B------:R-:W-:-:S05]  /*4430*/  LEA.HI.X R3, R14, UR5, R15, 0x3, P0 ;  /* 0x000000050e037c11 */ /* 0x000fca00080f1c0f */
[----:B------:R-:W-:Y:S01]  /*4440*/  STG.E.64 desc[UR8][R2.64], R4 ;  /* 0x0000000402007986 */ /* 0x000fe2000c101b08 */
[----:B------:R-:W-:Y:S05]  /*4450*/  EXIT ;  /* 0x000000000000794d */ /* 0x000fea0003800000 */
        .weak           $__internal_32_$__cuda_sm20_div_s64
        .type           $__internal_32_$__cuda_sm20_div_s64,@function
        .size           $__internal_32_$__cuda_sm20_div_s64,($__internal_33_$__cuda_sm20_rem_s64 - $__internal_32_$__cuda_sm20_div_s64)
$__internal_32_$__cuda_sm20_div_s64:
[-C--:B------:R-:W-:Y:S02]  /*4460*/  IADD3 R19, P1, PT, RZ, -R6.reuse, RZ ;  /* 0x80000006ff137210 */ /* 0x080fe40007f3e0ff */
[----:B------:R-:W-:Y:S02]  /*4470*/  ISETP.GE.AND P0, PT, R7, RZ, PT ;  /* 0x000000ff0700720c */ /* 0x000fe40003f06270 */
[-C--:B------:R-:W-:Y:S02]  /*4480*/  IADD3.X R8, PT, PT, RZ, ~R7.reuse, RZ, P1, !PT ;  /* 0x80000007ff087210 */ /* 0x080fe40000ffe4ff */
[----:B------:R-:W-:Y:S02]  /*4490*/  SEL R18, R19, R6, !P0 ;  /* 0x0000000613127207 */ /* 0x000fe40004000000 */
[----:B------:R-:W-:Y:S02]  /*44a0*/  SEL R19, R8, R7, !P0 ;  /* 0x0000000708137207 */ /* 0x000fe40004000000 */
[----:B------:R-:W-:-:S02]  /*44b0*/  ISETP.GE.AND P3, PT, R29, RZ, PT ;  /* 0x000000ff1d00720c */ /* 0x000fc40003f66270 */
        /* <DEDUP_REMOVED lines=20> */
[----:B------:R-:W-:-:S03]  /*4600*/  IADD3 R20, P0, PT, RZ, -R20, RZ ;  /* 0x80000014ff147210 */ /* 0x000fc60007f1e0ff */
[----:B------:R-:W-:Y:S02]  /*4610*/  IMAD R8, R9, R18, R8 ;  /* 0x0000001209087224 */ /* 0x000fe400078e0208 */
[----:B------:R-:W-:-:S04]  /*4620*/  IMAD.HI.U32 R24, R25, R20, RZ ;  /* 0x0000001419187227 */ /* 0x000fc800078e00ff */
[----:B------:R-:W-:-:S04]  /*4630*/  IMAD.X R8, RZ, RZ, ~R8, P0 ;  /* 0x000000ffff087224 */ /* 0x000fc800000e0e08 */
[----:B------:R-:W-:Y:S01]  /*4640*/  IMAD.WIDE.U32 R26, P0, R25, R8, R24 ;  /* 0x00000008191a7225 */ /* 0x000fe20007800018 */
[----:B------:R-:W-:-:S04]  /*4650*/  IADD3 R25, P4, PT, RZ, -R22, RZ ;  /* 0x80000016ff197210 */ /* 0x000fc80007f9e0ff */
[----:B------:R-:W-:Y:S01]  /*4660*/  SEL R25, R25, R22, !P3 ;  /* 0x0000001619197207 */ /* 0x000fe20005800000 */
[----:B------:R-:W-:Y:S01]  /*4670*/  IMAD.HI.U32 R21, P1, R9, R20, R26 ;  /* 0x0000001409157227 */ /* 0x000fe2000782001a */
[----:B------:R-:W-:-:S03]  /*4680*/  IADD3.X R22, PT, PT, RZ, ~R29, RZ, P4, !PT ;  /* 0x8000001dff167210 */ /* 0x000fc600027fe4ff */
[CC--:B------:R-:W-:Y:S01]  /*4690*/  IMAD R20, R9.reuse, R8.reuse, RZ ;  /* 0x0000000809147224 */ /* 0x0c0fe200078e02ff */
[----:B------:R-:W-:Y:S01]  /*46a0*/  SEL R23, R22, R29, !P3 ;  /* 0x0000001d16177207 */ /* 0x000fe20005800000 */
[----:B------:R-:W-:-:S03]  /*46b0*/  IMAD.HI.U32 R8, R9, R8, RZ ;  /* 0x0000000809087227 */ /* 0x000fc600078e00ff */
[----:B------:R-:W-:Y:S01]  /*46c0*/  IADD3 R20, P2, PT, R20, R21, RZ ;  /* 0x0000001514147210 */ /* 0x000fe20007f5e0ff */
[----:B------:R-:W-:Y:S01]  /*46d0*/  IMAD.MOV.U32 R27, RZ, RZ, RZ ;  /* 0x000000ffff1b7224 */ /* 0x000fe200078e00ff */
[----:B------:R-:W-:-:S03]  /*46e0*/  IADD3.X R8, PT, PT, R8, R9, RZ, P0, !PT ;  /* 0x0000000908087210 */ /* 0x000fc600007fe4ff */
[----:B------:R-:W-:Y:S01]  /*46f0*/  IMAD.HI.U32 R26, R20, R25, RZ ;  /* 0x00000019141a7227 */ /* 0x000fe200078e00ff */
[----:B------:R-:W-:-:S03]  /*4700*/  IADD3.X R8, PT, PT, RZ, RZ, R8, P2, P1 ;  /* 0x000000ffff087210 */ /* 0x000fc600017e2408 */
[----:B------:R-:W-:-:S04]  /*4710*/  IMAD.WIDE.U32 R26, R20, R23, R26 ;  /* 0x00000017141a7225 */ /* 0x000fc800078e001a */
[C---:B------:R-:W-:Y:S02]  /*4720*/  IMAD R21, R8.reuse, R23, RZ ;  /* 0x0000001708157224 */ /* 0x040fe400078e02ff */
[----:B------:R-:W-:-:S04]  /*4730*/  IMAD.HI.U32 R20, P0, R8, R25, R26 ;  /* 0x0000001908147227 */ /* 0x000fc8000780001a */
[----:B------:R-:W-:Y:S01]  /*4740*/  IMAD.HI.U32 R8, R8, R23, RZ ;  /* 0x0000001708087227 */ /* 0x000fe200078e00ff */
[----:B------:R-:W-:-:S04]  /*4750*/  IADD3 R21, P1, PT, R21, R20, RZ ;  /* 0x0000001415157210 */ /* 0x000fc80007f3e0ff */
[----:B------:R-:W-:Y:S01]  /*4760*/  IADD3.X R8, PT, PT, R8, RZ, RZ, P0, !PT ;  /* 0x000000ff08087210 */ /* 0x000fe200007fe4ff */
[----:B------:R-:W-:-:S03]  /*4770*/  IMAD.WIDE.U32 R26, R21, R18, RZ ;  /* 0x00000012151a7225 */ /* 0x000fc600078e00ff */
[----:B------:R-:W-:Y:S01]  /*4780*/  IADD3.X R8, PT, PT, RZ, R8, RZ, P1, !PT ;  /* 0x00000008ff087210 */ /* 0x000fe20000ffe4ff */
[----:B------:R-:W-:Y:S01]  /*4790*/  IMAD R9, R21, R19, R27 ;  /* 0x0000001315097224 */ /* 0x000fe200078e021b */
[----:B------:R-:W-:-:S03]  /*47a0*/  IADD3 R25, P1, PT, -R26, R25, RZ ;  /* 0x000000191a197210 */ /* 0x000fc60007f3e1ff */
[-C--:B------:R-:W-:Y:S01]  /*47b0*/  IMAD R20, R8, R18.reuse, R9 ;  /* 0x0000001208147224 */ /* 0x080fe200078e0209 */
[-C--:B------:R-:W-:Y:S02]  /*47c0*/  ISETP.GE.U32.AND P0, PT, R25, R18.reuse, PT ;  /* 0x000000121900720c */ /* 0x080fe40003f06070 */
[----:B------:R-:W-:Y:S01]  /*47d0*/  IADD3 R9, P2, PT, R21, 0x1, RZ ;  /* 0x0000000115097810 */ /* 0x000fe20007f5e0ff */
[----:B------:R-:W-:Y:S01]  /*47e0*/  IMAD.X R23, R23, 0x1, ~R20, P1 ;  /* 0x0000000117177824 */ /* 0x000fe200008e0e14 */
[----:B------:R-:W-:Y:S02]  /*47f0*/  IADD3 R22, P1, PT, R25, -R18, RZ ;  /* 0x8000001219167210 */ /* 0x000fe40007f3e0ff */
[----:B------:R-:W-:Y:S02]  /*4800*/  IADD3.X R27, PT, PT, RZ, R8, RZ, P2, !PT ;  /* 0x00000008ff1b7210 */ /* 0x000fe400017fe4ff */
[CC--:B------:R-:W-:Y:S02]  /*4810*/  ISETP.GE.U32.AND.EX P0, PT, R23.reuse, R19.reuse, PT, P0 ;  /* 0x000000131700720c */ /* 0x0c0fe40003f06100 */
[----:B------:R-:W-:-:S02]  /*4820*/  IADD3.X R20, PT, PT, R23, ~R19, RZ, P1, !PT ;  /* 0x8000001317147210 */ /* 0x000fc40000ffe4ff */
[----:B------:R-:W-:Y:S02]  /*4830*/  SEL R25, R22, R25, P0 ;  /* 0x0000001916197207 */ /* 0x000fe40000000000 */
[----:B------:R-:W-:Y:S02]  /*4840*/  SEL R9, R9, R21, P0 ;  /* 0x0000001509097207 */ /* 0x000fe40000000000 */
[----:B------:R-:W-:Y:S02]  /*4850*/  SEL R23, R20, R23, P0 ;  /* 0x0000001714177207 */ /* 0x000fe40000000000 */
[----:B------:R-:W-:Y:S02]  /*4860*/  ISETP.GE.U32.AND P1, PT, R25, R18, PT ;  /* 0x000000121900720c */ /* 0x000fe40003f26070 */
[----:B------:R-:W-:Y:S02]  /*4870*/  SEL R27, R27, R8, P0 ;  /* 0x000000081b1b7207 */ /* 0x000fe40000000000 */
[----:B------:R-:W-:-:S02]  /*4880*/  IADD3 R8, P2, PT, R9, 0x1, RZ ;  /* 0x0000000109087810 */ /* 0x000fc40007f5e0ff */
[----:B------:R-:W-:-:S03]  /*4890*/  ISETP.GE.U32.AND.EX P0, PT, R23, R19, PT, P1 ;  /* 0x000000131700720c */ /* 0x000fc60003f06110 */
[----:B------:R-:W-:Y:S01]  /*48a0*/  IMAD.X R18, RZ, RZ, R27, P2 ;  /* 0x000000ffff127224 */ /* 0x000fe200010e061b */
[----:B------:R-:W-:Y:S02]  /*48b0*/  SEL R8, R8, R9, P0 ;  /* 0x0000000908087207 */ /* 0x000fe40000000000 */
[----:B------:R-:W-:Y:S02]  /*48c0*/  LOP3.LUT R9, R7, R29, RZ, 0x3c, !PT ;  /* 0x0000001d07097212 */ /* 0x000fe400078e3cff */
[----:B------:R-:W-:Y:S02]  /*48d0*/  SEL R18, R18, R27, P0 ;  /* 0x0000001b12127207 */ /* 0x000fe40000000000 */
[----:B------:R-:W-:Y:S02]  /*48e0*/  IADD3 R19, P2, PT, RZ, -R8, RZ ;  /* 0x80000008ff137210 */ /* 0x000fe40007f5e0ff */
[----:B------:R-:W-:Y:S02]  /*48f0*/  ISETP.GE.AND P1, PT, R9, RZ, PT ;  /* 0x000000ff0900720c */ /* 0x000fe40003f26270 */
[----:B------:R-:W-:-:S02]  /*4900*/  ISETP.NE.U32.AND P0, PT, R6, RZ, PT ;  /* 0x000000ff0600720c */ /* 0x000fc40003f05070 */
[-C--:B------:R-:W-:Y:S02]  /*4910*/  IADD3.X R9, PT, PT, RZ, ~R18.reuse, RZ, P2, !PT ;  /* 0x80000012ff097210 */ /* 0x080fe400017fe4ff */
[----:B------:R-:W-:Y:S02]  /*4920*/  ISETP.NE.AND.EX P0, PT, R7, RZ, PT, P0 ;  /* 0x000000ff0700720c */ /* 0x000fe40003f05300 */
[----:B------:R-:W-:Y:S02]  /*4930*/  SEL R9, R9, R18, !P1 ;  /* 0x0000001209097207 */ /* 0x000fe40004800000 */
[----:B------:R-:W-:Y:S02]  /*4940*/  SEL R19, R19, R8, !P1 ;  /* 0x0000000813137207 */ /* 0x000fe40004800000 */
[----:B------:R-:W-:Y:S01]  /*4950*/  SEL R7, R9, 0xffffffff, P0 ;  /* 0xffffffff09077807 */ /* 0x000fe20000000000 */
[----:B------:R-:W-:Y:S01]  /*4960*/  IMAD.MOV.U32 R9, RZ, RZ, 0x0 ;  /* 0x00000000ff097424 */ /* 0x000fe200078e00ff */
[----:B------:R-:W-:-:S02]  /*4970*/  MOV R8, R4 ;  /* 0x0000000400087202 */ /* 0x000fc40000000f00 */
[----:B------:R-:W-:Y:S02]  /*4980*/  SEL R6, R19, 0xffffffff, P0 ;  /* 0xffffffff13067807 */ /* 0x000fe40000000000 */
[----:B------:R-:W-:Y:S05]  /*4990*/  RET.REL.NODEC R8 `(_ZN2at6native16triu_tril_kernelIN3c107complexIfEElLb1ELi1ELb0EEEvNS_4cuda6detail10TensorInfoIT_T0_EENS7_IKS8_S9_EEllS9_) ;  /* 0xffffffb408987950 */ /* 0x000fea0003c3ffff */
        .weak           $__internal_33_$__cuda_sm20_rem_s64
        .type           $__internal_33_$__cuda_sm20_rem_s64,@function
        .size           $__internal_33_$__cuda_sm20_rem_s64,(.L_x_6323 - $__internal_33_$__cuda_sm20_rem_s64)
$__internal_33_$__cuda_sm20_rem_s64:
        /* <DEDUP_REMOVED lines=30> */
[----:B------:R-:W-:-:S05]  /*4b80*/  IADD3.X R6, PT, PT, RZ, ~R6, RZ, P0, !PT ;  /* 0x80000006ff067210 */ /* 0x000fca00007fe4ff */
[----:B------:R-:W-:-:S04]  /*4b90*/  IMAD.WIDE.U32 R8, P0, R9, R6, R8 ;  /* 0x0000000609087225 */ /* 0x000fc80007800008 */
[----:B------:R-:W-:Y:S01]  /*4ba0*/  IMAD.HI.U32 R8, P2, R17, R19, R8 ;  /* 0x0000001311087227 */ /* 0x000fe20007840008 */
[----:B------:R-:W-:-:S03]  /*4bb0*/  SEL R9, R7, R10, !P1 ;  /* 0x0000000a07097207 */ /* 0x000fc60004800000 */
[----:B------:R-:W-:Y:S02]  /*4bc0*/  HFMA2 R7, -RZ, RZ, 0, 0 ;  /* 0x00000000ff077431 */ /* 0x000fe400000001ff */
[CC--:B------:R-:W-:Y:S02]  /*4bd0*/  IMAD R19, R17.reuse, R6.reuse, RZ ;  /* 0x0000000611137224 */ /* 0x0c0fe400078e02ff */
[----:B------:R-:W-:-:S03]  /*4be0*/  IMAD.HI.U32 R6, R17, R6, RZ ;  /* 0x0000000611067227 */ /* 0x000fc600078e00ff */
        /* <DEDUP_REMOVED lines=17> */
[----:B------:R-:W-:-:S04]  /*4d00*/  ISETP.GE.U32.AND P0, PT, R10, UR6, PT ;  /* 0x000000060a007c0c */ /* 0x000fc8000bf06070 */
        /* <DEDUP_REMOVED lines=15> */
[----:B------:R-:W-:Y:S02]  /*4e00*/  IMAD.X R6, RZ, RZ, ~R9, P2 ;  /* 0x000000ffff067224 */ /* 0x000fe400010e0e09 */
[----:B------:R-:W-:Y:S01]  /*4e10*/  HFMA2 R7, -RZ, RZ, 0, 0 ;  /* 0x00000000ff077431 */ /* 0x000fe200000001ff */
[----:B------:R-:W-:Y:S02]  /*4e20*/  ISETP.NE.AND.EX P0, PT, RZ, UR9, PT, P0 ;  /* 0x00000009ff007c0c */ /* 0x000fe4000bf05300 */
[----:B------:R-:W-:-:S02]  /*4e30*/  SEL R9, R6, R9, !P1 ;  /* 0x0000000906097207 */ /* 0x000fc40004800000 */
[----:B------:R-:W-:Y:S02]  /*4e40*/  MOV R6, R4 ;  /* 0x0000000400067202 */ /* 0x000fe40000000f00 */
[----:B------:R-:W-:Y:S02]  /*4e50*/  SEL R8, R8, 0xffffffff, P0 ;  /* 0xffffffff08087807 */ /* 0x000fe40000000000 */
[----:B------:R-:W-:Y:S01]  /*4e60*/  SEL R9, R9, 0xffffffff, P0 ;  /* 0xffffffff09097807 */ /* 0x000fe20000000000 */
[----:B------:R-:W-:Y:S06]  /*4e70*/  RET.REL.NODEC R6 `(_ZN2at6native16triu_tril_kernelIN3c107complexIfEElLb1ELi1ELb0EEEvNS_4cuda6detail10TensorInfoIT_T0_EENS7_IKS8_S9_EEllS9_) ;  /* 0xffffffb006607950 */ /* 0x000fec0003c3ffff */
.L_x_1028:
        /* <DEDUP_REMOVED lines=16> */
.L_x_6323:


//--------------------- .text._ZN2at6native16triu_tril_kernelIN3c107complexIfEElLb1ELi1ELb1EEEvNS_4cuda6detail10TensorInfoIT_T0_EENS7_IKS8_S9_EEllS9_ --------------------------
	.section	.text._ZN2at6native16triu_tril_kernelIN3c107complexIfEElLb1ELi1ELb1EEEvNS_4cuda6detail10TensorInfoIT_T0_EENS7_IKS8_S9_EEllS9_,"ax",@progbits
	.align	128
        .global         _ZN2at6native16triu_tril_kernelIN3c107complexIfEElLb1ELi1ELb1EEEvNS_4cuda6detail10TensorInfoIT_T0_EENS7_IKS8_S9_EEllS9_
        .type           _ZN2at6native16triu_tril_kernelIN3c107complexIfEElLb1ELi1ELb1EEEvNS_4cuda6detail10TensorInfoIT_T0_EENS7_IKS8_S9_EEllS9_,@function
        .size           _ZN2at6native16triu_tril_kernelIN3c107complexIfEElLb1ELi1ELb1EEEvNS_4cuda6detail10TensorInfoIT_T0_EENS7_IKS8_S9_EEllS9_,(.L_x_6325 - _ZN2at6native16triu_tril_kernelIN3c107complexIfEElLb1ELi1ELb1EEEvNS_4cuda6detail10TensorInfoIT_T0_EENS7_IKS8_S9_EEllS9_)
        .other          _ZN2at6native16triu_tril_kernelIN3c107complexIfEElLb1ELi1ELb1EEEvNS_4cuda6detail10TensorInfoIT_T0_EENS7_IKS8_S9_EEllS9_,@"STO_CUDA_ENTRY STV_DEFAULT"
_ZN2at6native16triu_tril_kernelIN3c107complexIfEElLb1ELi1ELb1EEEvNS_4cuda6detail10TensorInfoIT_T0_EENS7_IKS8_S9_EEllS9_:
.text._ZN2at6native16triu_tril_kernelIN3c107complexIfEElLb1ELi1ELb1EEEvNS_4cuda6detail10TensorInfoIT_T0_EENS7_IKS8_S9_EEllS9_:
        /* <DEDUP_REMOVED lines=39> */
.L_x_1030:
[----:B------:R-:W0:Y:S01]  /*0270*/  LDCU.64 UR4, c[0x0][0x6d0] ;  /* 0x0000da00ff0477ac */ /* 0x000e220008000a00 */
[----:B------:R-:W-:Y:S01]  /*0280*/  IMAD.MOV.U32 R20, RZ, RZ, R12 ;  /* 0x000000ffff147224 */ /* 0x000fe200078e000c */
[----:B------:R-:W-:Y:S02]  /*0290*/  MOV R9, R13 ;  /* 0x0000000d00097202 */ /* 0x000fe40000000f00 */
[----:B------:R-:W-:Y:S02]  /*02a0*/  MOV R4, 0x2e0 ;  /* 0x000002e000047802 */ /* 0x000fe40000000f00 */
[----:B0-----:R-:W-:Y:S01]  /*02b0*/  MOV R6, UR4 ;  /* 0x0000000400067c02 */ /* 0x001fe20008000f00 */
[----:B------:R-:W-:-:S07]  /*02c0*/  IMAD.U32 R3, RZ, RZ, UR5 ;  /* 0x00000005ff037e24 */ /* 0x000fce000f8e00ff */
[----:B------:R-:W-:Y:S05]  /*02d0*/  CALL.REL.NOINC `($__internal_34_$__cuda_sm20_div_s64) ;  /* 0x0000003800c47944 */ /* 0x000fea0003c00000 */
[----:B------:R-:W0:Y:S01]  /*02e0*/  LDCU.64 UR4, c[0x0][0x6d0] ;  /* 0x0000da00ff0477ac */ /* 0x000e220008000a00 */
[----:B------:R-:W-:-:S05]  /*02f0*/  IADD3 R5, P0, PT, RZ, -R6, RZ ;  /* 0x80000006ff057210 */ /* 0x000fca0007f1e0ff */
[----:B------:R-:W-:-:S04]  /*0300*/  IMAD.X R0, RZ, RZ, ~R7, P0 ;  /* 0x000000ffff007224 */ /* 0x000fc800000e0e07 */
[----:B0-----:R-:W-:Y:S02]  /*0310*/  IMAD R0, R0, UR4, RZ ;  /* 0x0000000400007c24 */ /* 0x001fe4000f8e02ff */
[----:B------:R-:W-:-:S04]  /*0320*/  IMAD.WIDE.U32 R2, R5, UR4, R12 ;  /* 0x0000000405027c25 */ /* 0x000fc8000f8e000c */
[----:B------:R-:W-:-:S05]  /*0330*/  IMAD R5, R5, UR5, R0 ;  /* 0x0000000505057c24 */ /* 0x000fca000f8e0200 */
[----:B------:R-:W-:-:S07]  /*0340*/  IADD3 R0, PT, PT, R3, R5, RZ ;  /* 0x0000000503007210 */ /* 0x000fce0007ffe0ff */
.L_x_1031:
[----:B------:R-:W-:Y:S05]  /*0350*/  BSYNC.RECONVERGENT B0 ;  /* 0x0000000000007941 */ /* 0x000fea0003800200 */
.L_x_1029:
[----:B------:R-:W0:Y:S01]  /*0360*/  LDCU UR5, c[0x0][0x6b8] ;  /* 0x0000d700ff0577ac */ /* 0x000e220008000800 */
[----:B------:R-:W-:Y:S01]  /*0370*/  BSSY.RECONVERGENT B0, `(.L_x_1032) ;  /* 0x0000024000007945 */ /* 0x000fe20003800200 */
[----:B0-----:R-:W-:-:S12]  /*0380*/  USHF.L.U32 UR5, UR5, 0x3, URZ ;  /* 0x0000000305057899 */ /* 0x001fd800080006ff */
[----:B------:R-:W0:Y:S02]  /*0390*/  LDCU.64 UR6, c[0x0][UR5+0x518] ;  /* 0x0000a300050677ac */ /* 0x000e240008000a00 */
[----:B0-----:R-:W-:-:S04]  /*03a0*/  LOP3.LUT R14, R7, UR7, RZ, 0xfc, !PT ;  /* 0x00000007070e7c12 */ /* 0x001fc8000f8efcff */
[----:B------:R-:W-:-:S13]  /*03b0*/  ISETP.NE.AND.EX P0, PT, R14, RZ, PT, !PT ;  /* 0x000000ff0e00720c */ /* 0x000fda0003f053f0 */
        /* <DEDUP_REMOVED lines=20> */
.L_x_1033:
        /* <DEDUP_REMOVED lines=8> */
[----:B------:R-:W-:Y:S05]  /*0580*/  CALL.REL.NOINC `($__internal_35_$__cuda_sm20_rem_s64) ;  /* 0x0000003c00647944 */ /* 0x000fea0003c00000 */
[----:B------:R-:W-:Y:S01]  /*0590*/  IMAD.MOV.U32 R12, RZ, RZ, R4 ;  /* 0x000000ffff0c7224 */ /* 0x000fe200078e0004 */
[----:B------:R-:W-:-:S07]  /*05a0*/  MOV R13, R5 ;  /* 0x00000005000d7202 */ /* 0x000fce0000000f00 */
.L_x_1034:
[----:B------:R-:W-:Y:S05]  /*05b0*/  BSYNC.RECONVERGENT B0 ;  /* 0x0000000000007941 */ /* 0x000fea0003800200 */
.L_x_1032:
[----:B------:R-:W0:Y:S01]  /*05c0*/  LDCU.64 UR8, c[0x0][0x6c0] ;  /* 0x0000d800ff0877ac */ /* 0x000e220008000a00 */
[----:B------:R-:W-:-:S04]  /*05d0*/  IADD3 R3, P1, PT, R2, -R12, RZ ;  /* 0x8000000c02037210 */ /* 0x000fc80007f3e0ff */
[----:B0-----:R-:W-:Y:S01]  /*05e0*/  ISETP.GE.U32.AND P0, PT, R3, UR8, PT ;  /* 0x0000000803007c0c */ /* 0x001fe2000bf06070 */
[----:B------:R-:W-:-:S05]  /*05f0*/  IMAD.X R3, R0, 0x1, ~R13, P1 ;  /* 0x0000000100037824 */ /* 0x000fca00008e0e0d */
[----:B------:R-:W-:-:S13]  /*0600*/  ISETP.GE.AND.EX P0, PT, R3, UR9, PT, P0 ;  /* 0x0000000903007c0c */ /* 0x000fda000bf06300 */
[----:B------:R-:W-:Y:S05]  /*0610*/  @P0 EXIT ;  /* 0x000000000000094d */ /* 0x000fea0003800000 */
[----:B------:R-:W-:Y:S01]  /*0620*/  ISETP.NE.AND.EX P0, PT, R14, RZ, PT, !PT ;  /* 0x000000ff0e00720c */ /* 0x000fe20003f053f0 */
[----:B------:R-:W0:Y:S01]  /*0630*/  LDCU.64 UR8, c[0x0][UR5+0x448] ;  /* 0x00008900050877ac */ /* 0x000e220008000a00 */
[----:B------:R-:W-:Y:S11]  /*0640*/  BSSY.RECONVERGENT B0, `(.L_x_1035) ;  /* 0x0000022000007945 */ /* 0x000ff60003800200 */
[----:B------:R-:W-:Y:S05]  /*0650*/  @P0 BRA `(.L_x_1036) ;  /* 0x0000000000500947 */ /* 0x000fea0003800000 */
[----:B------:R-:W1:Y:S01]  /*0660*/  I2F.U32.RP R3, UR6 ;  /* 0x0000000600037d06 */ /* 0x000e620008209000 */
[----:B------:R-:W-:Y:S01]  /*0670*/  IMAD R7, RZ, RZ, -UR6 ;  /* 0x80000006ff077e24 */ /* 0x000fe2000f8e02ff */
[----:B------:R-:W-:Y:S01]  /*0680*/  ISETP.NE.U32.AND P2, PT, RZ, UR6, PT ;  /* 0x00000006ff007c0c */ /* 0x000fe2000bf45070 */
[----:B------:R-:W-:-:S05]  /*0690*/  IMAD.MOV.U32 R9, RZ, RZ, RZ ;  /* 0x000000ffff097224 */ /* 0x000fca00078e00ff */
[----:B-1----:R-:W1:Y:S02]  /*06a0*/  MUFU.RCP R3, R3 ;  /* 0x0000000300037308 */ /* 0x002e640000001000 */
[----:B-1----:R-:W-:-:S06]  /*06b0*/  IADD3 R4, PT, PT, R3, 0xffffffe, RZ ;  /* 0x0ffffffe03047810 */ /* 0x002fcc0007ffe0ff */
[----:B------:R1:W2:Y:S02]  /*06c0*/  F2I.FTZ.U32.TRUNC.NTZ R5, R4 ;  /* 0x0000000400057305 */ /* 0x0002a4000021f000 */
[----:B-1----:R-:W-:Y:S02]  /*06d0*/  HFMA2 R4, -RZ, RZ, 0, 0 ;  /* 0x00000000ff047431 */ /* 0x002fe400000001ff */
[----:B--2---:R-:W-:-:S04]  /*06e0*/  IMAD R7, R7, R5, RZ ;  /* 0x0000000507077224 */ /* 0x004fc800078e02ff */
        /* <DEDUP_REMOVED lines=9> */
[----:B------:R-:W-:Y:S01]  /*0780*/  @!P2 LOP3.LUT R22, RZ, UR6, RZ, 0x33, !PT ;  /* 0x00000006ff16ac12 */ /* 0x000fe2000f8e33ff */
[----:B------:R-:W-:Y:S06]  /*0790*/  BRA `(.L_x_1037) ;  /* 0x0000000000307947 */ /* 0x000fec0003800000 */
.L_x_1036:
[----:B------:R-:W-:Y:S01]  /*07a0*/  MOV R4, UR6 ;  /* 0x0000000600047c02 */ /* 0x000fe20008000f00 */
[----:B------:R-:W-:Y:S01]  /*07b0*/  IMAD.U32 R11, RZ, RZ, UR7 ;  /* 0x00000007ff0b7e24 */ /* 0x000fe2000f8e00ff */
[----:B------:R-:W-:Y:S01]  /*07c0*/  MOV R20, R6 ;  /* 0x0000000600147202 */ /* 0x000fe20000000f00 */
[----:B------:R-:W-:Y:S01]  /*07d0*/  IMAD.U32 R5, RZ, RZ, UR7 ;  /* 0x00000007ff057e24 */ /* 0x000fe2000f8e00ff */
[----:B------:R-:W-:Y:S01]  /*07e0*/  MOV R6, R4 ;  /* 0x0000000400067202 */ /* 0x000fe20000000f00 */
[----:B------:R-:W-:Y:S01]  /*07f0*/  IMAD.MOV.U32 R9, RZ, RZ, R7 ;  /* 0x000000ffff097224 */ /* 0x000fe200078e0007 */
[----:B------:R-:W-:Y:S01]  /*0800*/  MOV R10, UR6 ;  /* 0x00000006000a7c02 */ /* 0x000fe20008000f00 */
[----:B------:R-:W-:Y:S01]  /*0810*/  IMAD.MOV.U32 R3, RZ, RZ, R11 ;  /* 0x000000ffff037224 */ /* 0x000fe200078e000b */
[----:B------:R-:W-:-:S07]  /*0820*/  MOV R4, 0x840 ;  /* 0x0000084000047802 */ /* 0x000fce0000000f00 */
[----:B0-----:R-:W-:Y:S05]  /*0830*/  CALL.REL.NOINC `($__internal_34_$__cuda_sm20_div_s64) ;  /* 0x00000034006c7944 */ /* 0x001fea0003c00000 */
[----:B------:R-:W-:Y:S01]  /*0840*/  MOV R22, R6 ;  /* 0x0000000600167202 */ /* 0x000fe20000000f00 */
[----:B------:R-:W-:-:S07]  /*0850*/  IMAD.MOV.U32 R9, RZ, RZ, R7 ;  /* 0x000000ffff097224 */ /* 0x000fce00078e0007 */
.L_x_1037:
[----:B0-----:R-:W-:Y:S05]  /*0860*/  BSYNC.RECONVERGENT B0 ;  /* 0x0000000000007941 */ /* 0x001fea0003800200 */
.L_x_1035:
[----:B------:R-:W0:Y:S01]  /*0870*/  LDCU UR6, c[0x0][0x6b8] ;  /* 0x0000d700ff0677ac */ /* 0x000e220008000800 */
[C---:B------:R-:W-:Y:S02]  /*0880*/  IMAD R3, R2.reuse, UR9, RZ ;  /* 0x0000000902037c24 */ /* 0x040fe4000f8e02ff */
[----:B------:R-:W-:Y:S01]  /*0890*/  IMAD.WIDE.U32 R4, R2, UR8, RZ ;  /* 0x0000000802047c25 */ /* 0x000fe2000f8e00ff */
[----:B------:R-:W1:Y:S03]  /*08a0*/  LDCU.64 UR10, c[0x0][UR5+0x440] ;  /* 0x00008800050a77ac */ /* 0x000e660008000a00 */
[----:B------:R-:W-:-:S05]  /*08b0*/  IMAD R3, R0, UR8, R3 ;  /* 0x0000000800037c24 */ /* 0x000fca000f8e0203 */
[----:B------:R-:W-:Y:S01]  /*08c0*/  IADD3 R5, PT, PT, R5, R3, RZ ;  /* 0x0000000305057210 */ /* 0x000fe20007ffe0ff */
[----:B0-----:R-:W-:Y:S01]  /*08d0*/  UISETP.GE.AND UP0, UPT, UR6, 0x3, UPT ;  /* 0x000000030600788c */ /* 0x001fe2000bf06270 */
[C---:B-1----:R-:W-:Y:S02]  /*08e0*/  IMAD R7, R12.reuse, UR11, RZ ;  /* 0x0000000b0c077c24 */ /* 0x042fe4000f8e02ff */
[----:B------:R-:W-:-:S04]  /*08f0*/  IMAD.WIDE.U32 R14, R12, UR10, R4 ;  /* 0x0000000a0c0e7c25 */ /* 0x000fc8000f8e0004 */
[----:B------:R-:W-:-:S04]  /*0900*/  IMAD R7, R13, UR10, R7 ;  /* 0x0000000a0d077c24 */ /* 0x000fc8000f8e0207 */
[----:B------:R-:W-:Y:S01]  /*0910*/  IMAD.IADD R15, R15, 0x1, R7 ;  /* 0x000000010f0f7824 */ /* 0x000fe200078e0207 */
[----:B------:R-:W-:Y:S06]  /*0920*/  BRA.U !UP0, `(.L_x_1038) ;  /* 0x0000003508087547 */ /* 0x000fec000b800000 */
[----:B------:R-:W-:-:S04]  /*0930*/  UIADD3 UR6, UPT, UPT, UR6, -0x3, URZ ;  /* 0xfffffffd06067890 */ /* 0x000fc8000fffe0ff */
[----:B------:R-:W-:Y:S02]  /*0940*/  UISETP.GE.U32.AND UP0, UPT, UR6, 0x7, UPT ;  /* 0x000000070600788c */ /* 0x000fe4000bf06070 */
[----:B------:R-:W-:Y:S02]  /*0950*/  UIADD3 UR11, UPT, UPT, UR6, 0x1, URZ ;  /* 0x00000001060b7890 */ /* 0x000fe4000fffe0ff */
[----:B------:R-:W-:Y:S02]  /*0960*/  UMOV UR7, UR6 ;  /* 0x0000000600077c82 */ /* 0x000fe40008000000 */
[----:B------:R-:W-:-:S03]  /*0970*/  ULOP3.LUT UR10, UR11, 0x7, URZ, 0xc0, !UPT ;  /* 0x000000070b0a7892 */ /* 0x000fc6000f8ec0ff */
[----:B------:R-:W-:Y:S09]  /*0980*/  BRA.U !UP0, `(.L_x_1039) ;  /* 0x0000001908fc7547 */ /* 0x000ff2000b800000 */
[----:B------:R-:W-:Y:S02]  /*0990*/  USHF.L.U32 UR4, UR6, 0x3, URZ ;  /* 0x0000000306047899 */ /* 0x000fe400080006ff */
[----:B------:R-:W-:Y:S02]  /*09a0*/  ULOP3.LUT UR14, UR11, 0xfffffff8, URZ, 0xc0, !UPT ;  /* 0xfffffff80b0e7892 */ /* 0x000fe4000f8ec0ff */
[----:B------:R-:W-:Y:S02]  /*09b0*/  UIADD3 UR9, UPT, UPT, UR4, 0x190, URZ ;  /* 0x0000019004097890 */ /* 0x000fe4000fffe0ff */
[----:B------:R-:W-:Y:S01]  /*09c0*/  UIADD3 UR8, UPT, UPT, UR4, 0xd0, URZ ;  /* 0x000000d004087890 */ /* 0x000fe2000fffe0ff */
[----:B------:R-:W-:Y:S02]  /*09d0*/  UMOV UR7, UR6 ;  /* 0x0000000600077c82 */ /* 0x000fe40008000000 */
[----:B------:R-:W-:-:S09]  /*09e0*/  UMOV UR4, URZ ;  /* 0x000000ff00047c82 */ /* 0x000fd20008000000 */
.L_x_1064:
        /* <DEDUP_REMOVED lines=28> */
.L_x_1041:
[----:B------:R-:W-:Y:S01]  /*0bb0*/  IMAD.U32 R5, RZ, RZ, UR13 ;  /* 0x0000000dff057e24 */ /* 0x000fe2000f8e00ff */
[----:B------:R-:W-:Y:S01]  /*0bc0*/  MOV R4, UR12 ;  /* 0x0000000c00047c02 */ /* 0x000fe20008000f00 */
[----:B------:R-:W-:Y:S01]  /*0bd0*/  IMAD.U32 R7, RZ, RZ, UR13 ;  /* 0x0000000dff077e24 */ /* 0x000fe2000f8e00ff */
[----:B------:R-:W-:Y:S01]  /*0be0*/  MOV R6, UR12 ;  /* 0x0000000c00067c02 */ /* 0x000fe20008000f00 */
[----:B------:R-:W-:Y:S01]  /*0bf0*/  IMAD.MOV.U32 R3, RZ, RZ, R5 ;  /* 0x000000ffff037224 */ /* 0x000fe200078e0005 */
[----:B------:R-:W-:Y:S02]  /*0c00*/  MOV R20, R22 ;  /* 0x0000001600147202 */ /* 0x000fe40000000f00 */
[----:B------:R-:W-:-:S07]  /*0c10*/  MOV R4, 0xc30 ;  /* 0x00000c3000047802 */ /* 0x000fce0000000f00 */
[----:B------:R-:W-:Y:S05]  /*0c20*/  CALL.REL.NOINC `($__internal_34_$__cuda_sm20_div_s64) ;  /* 0x0000003000707944 */ /* 0x000fea0003c00000 */
        /* <DEDUP_REMOVED lines=9> */
.L_x_1042:
[----:B------:R-:W-:Y:S05]  /*0cc0*/  BSYNC.RECONVERGENT B0 ;  /* 0x0000000000007941 */ /* 0x000fea0003800200 */
.L_x_1040:
        /* <DEDUP_REMOVED lines=34> */
.L_x_1044:
        /* <DEDUP_REMOVED lines=8> */
[----:B------:R-:W-:Y:S05]  /*0f70*/  CALL.REL.NOINC `($__internal_34_$__cuda_sm20_div_s64) ;  /* 0x0000002c009c7944 */ /* 0x000fea0003c00000 */
        /* <DEDUP_REMOVED lines=10> */
.L_x_1045:
[----:B------:R-:W-:Y:S05]  /*1020*/  BSYNC.RECONVERGENT B0 ;  /* 0x0000000000007941 */ /* 0x000fea0003800200 */
.L_x_1043:
        /* <DEDUP_REMOVED lines=35> */
.L_x_1047:
        /* <DEDUP_REMOVED lines=19> */
.L_x_1048:
[----:B------:R-:W-:Y:S05]  /*1390*/  BSYNC.RECONVERGENT B0 ;  /* 0x0000000000007941 */ /* 0x000fea0003800200 */
.L_x_1046:
        /* <DEDUP_REMOVED lines=35> */
.L_x_1050:
        /* <DEDUP_REMOVED lines=19> */
.L_x_1051:
[----:B------:R-:W-:Y:S05]  /*1700*/  BSYNC.RECONVERGENT B0 ;  /* 0x0000000000007941 */ /* 0x000fea0003800200 */
.L_x_1049:
        /* <DEDUP_REMOVED lines=35> */
.L_x_1053:
        /* <DEDUP_REMOVED lines=19> */
.L_x_1054:
[----:B------:R-:W-:Y:S05]  /*1a70*/  BSYNC.RECONVERGENT B0 ;  /* 0x0000000000007941 */ /* 0x000fea0003800200 */
.L_x_1052:
        /* <DEDUP_REMOVED lines=34> */
.L_x_1056:
        /* <DEDUP_REMOVED lines=8> */
[----:B------:R-:W-:Y:S05]  /*1d20*/  CALL.REL.NOINC `($__internal_34_$__cuda_sm20_div_s64) ;  /* 0x0000002000307944 */ /* 0x000fea0003c00000 */
        /* <DEDUP_REMOVED lines=10> */
.L_x_1057:
[----:B------:R-:W-:Y:S05]  /*1dd0*/  BSYNC.RECONVERGENT B0 ;  /* 0x0000000000007941 */ /* 0x000fea0003800200 */
.L_x_1055:
        /* <DEDUP_REMOVED lines=34> */
.L_x_1059:
        /* <DEDUP_REMOVED lines=19> */
.L_x_1060:
[----:B------:R-:W-:Y:S05]  /*2130*/  BSYNC.RECONVERGENT B0 ;  /* 0x0000000000007941 */ /* 0x000fea0003800200 */
.L_x_1058:
        /* <DEDUP_REMOVED lines=34> */
.L_x_1062:
        /* <DEDUP_REMOVED lines=19> */
.L_x_1063:
[----:B------:R-:W-:Y:S05]  /*2490*/  BSYNC.RECONVERGENT B0 ;  /* 0x0000000000007941 */ /* 0x000fea0003800200 */
.L_x_1061:
        /* <DEDUP_REMOVED lines=14> */
.L_x_1039:
[----:B------:R-:W-:-:S04]  /*2580*/  UISETP.NE.U32.AND UP0, UPT, UR10, URZ, UPT ;  /* 0x000000ff0a00728c */ /* 0x000fc8000bf05070 */
[----:B------:R-:W-:-:S09]  /*2590*/  UISETP.NE.AND.EX UP0, UPT, URZ, URZ, UPT, UP0 ;  /* 0x000000ffff00728c */ /* 0x000fd2000bf05300 */
[----:B------:R-:W-:Y:S05]  /*25a0*/  BRA.U !UP0, `(.L_x_1038) ;  /* 0x0000001508e87547 */ /* 0x000fea000b800000 */
[----:B------:R-:W-:-:S04]  /*25b0*/  UISETP.GE.U32.AND UP0, UPT, UR10, 0x4, UPT ;  /* 0x000000040a00788c */ /* 0x000fc8000bf06070 */
[----:B------:R-:W-:-:S09]  /*25c0*/  UISETP.GE.U32.AND.EX UP0, UPT, URZ, URZ, UPT, UP0 ;  /* 0x000000ffff00728c */ /* 0x000fd2000bf06100 */
        /* <DEDUP_REMOVED lines=31> */
.L_x_1067:
[----:B------:R-:W-:Y:S01]  /*27c0*/  MOV R5, UR13 ;  /* 0x0000000d00057c02 */ /* 0x000fe20008000f00 */
[----:B------:R-:W-:Y:S01]  /*27d0*/  IMAD.U32 R4, RZ, RZ, UR12 ;  /* 0x0000000cff047e24 */ /* 0x000fe2000f8e00ff */
[----:B------:R-:W-:Y:S01]  /*27e0*/  MOV R7, UR13 ;  /* 0x0000000d00077c02 */ /* 0x000fe20008000f00 */
[----:B------:R-:W-:Y:S01]  /*27f0*/  IMAD.U32 R6, RZ, RZ, UR12 ;  /* 0x0000000cff067e24 */ /* 0x000fe2000f8e00ff */
[----:B------:R-:W-:Y:S01]  /*2800*/  MOV R3, R5 ;  /* 0x0000000500037202 */ /* 0x000fe20000000f00 */
[----:B------:R-:W-:Y:S01]  /*2810*/  IMAD.MOV.U32 R20, RZ, RZ, R22 ;  /* 0x000000ffff147224 */ /* 0x000fe200078e0016 */
[----:B------:R-:W-:-:S07]  /*2820*/  MOV R4, 0x2840 ;  /* 0x0000284000047802 */ /* 0x000fce0000000f00 */
[----:B------:R-:W-:Y:S05]  /*2830*/  CALL.REL.NOINC `($__internal_34_$__cuda_sm20_div_s64) ;  /* 0x00000014006c7944 */ /* 0x000fea0003c00000 */
[----:B------:R-:W-:Y:S01]  /*2840*/  IADD3 R10, P0, PT, RZ, -R6, RZ ;  /* 0x80000006ff0a7210 */ /* 0x000fe20007f1e0ff */
        /* <DEDUP_REMOVED lines=8> */
.L_x_1068:
[----:B------:R-:W-:Y:S05]  /*28d0*/  BSYNC.RECONVERGENT B0 ;  /* 0x0000000000007941 */ /* 0x000fea0003800200 */
.L_x_1066:
        /* <DEDUP_REMOVED lines=33> */
.L_x_1070:
        /* <DEDUP_REMOVED lines=19> */
.L_x_1071:
[----:B------:R-:W-:Y:S05]  /*2c20*/  BSYNC.RECONVERGENT B0 ;  /* 0x0000000000007941 */ /* 0x000fea0003800200 */
.L_x_1069:
        /* <DEDUP_REMOVED lines=34> */
.L_x_1073:
        /* <DEDUP_REMOVED lines=19> */
.L_x_1074:
[----:B------:R-:W-:Y:S05]  /*2f80*/  BSYNC.RECONVERGENT B0 ;  /* 0x0000000000007941 */ /* 0x000fea0003800200 */
.L_x_1072:
        /* <DEDUP_REMOVED lines=34> */
.L_x_1076:
        /* <DEDUP_REMOVED lines=19> */
.L_x_1077:
[----:B------:R-:W-:Y:S05]  /*32e0*/  BSYNC.RECONVERGENT B0 ;  /* 0x0000000000007941 */ /* 0x000fea0003800200 */
.L_x_1075:
[----:B------:R-:W0:Y:S01]  /*32f0*/  LDCU.64 UR8, c[0x0][UR4+0x438] ;  /* 0x00008700040877ac */ /* 0x000e220008000a00 */
[----:B------:R-:W-:Y:S01]  /*3300*/  MOV R14, R12 ;  /* 0x0000000c000e7202 */ /* 0x000fe20000000f00 */
[----:B------:R-:W-:Y:S01]  /*3310*/  UIADD3 UR7, UPT, UPT, UR7, -0x4, URZ ;  /* 0xfffffffc07077890 */ /* 0x000fe2000fffe0ff */
[----:B0-----:R-:W-:-:S03]  /*3320*/  IMAD R6, R4, UR9, RZ ;  /* 0x0000000904067c24 */ /* 0x001fc6000f8e02ff */
[----:B------:R-:W-:-:S04]  /*3330*/  IMAD.WIDE.U32 R14, R4, UR8, R14 ;  /* 0x00000008040e7c25 */ /* 0x000fc8000f8e000e */
[----:B------:R-:W-:-:S04]  /*3340*/  IMAD R3, R3, UR8, R6 ;  /* 0x0000000803037c24 */ /* 0x000fc8000f8e0206 */
[----:B------:R-:W-:-:S07]  /*3350*/  IMAD.IADD R15, R15, 0x1, R3 ;  /* 0x000000010f0f7824 */ /* 0x000fce00078e0203 */
.L_x_1065:
        /* <DEDUP_REMOVED lines=37> */
.L_x_1080:
        /* <DEDUP_REMOVED lines=17> */
.L_x_1081:
[----:B------:R-:W-:Y:S05]  /*36c0*/  BSYNC.RECONVERGENT B0 ;  /* 0x0000000000007941 */ /* 0x000fea0003800200 */
.L_x_1079:
        /* <DEDUP_REMOVED lines=33> */
.L_x_1083:
        /* <DEDUP_REMOVED lines=19> */
.L_x_1084:
[----:B------:R-:W-:Y:S05]  /*3a10*/  BSYNC.RECONVERGENT B0 ;  /* 0x0000000000007941 */ /* 0x000fea0003800200 */
.L_x_1082:
[----:B------:R-:W0:Y:S01]  /*3a20*/  LDCU.64 UR8, c[0x0][UR4+0x448] ;  /* 0x00008900040877ac */ /* 0x000e220008000a00 */
[----:B------:R-:W-:Y:S01]  /*3a30*/  IMAD.MOV.U32 R16, RZ, RZ, R14 ;  /* 0x000000ffff107224 */ /* 0x000fe200078e000e */
[----:B------:R-:W-:Y:S01]  /*3a40*/  UIADD3 UR7, UPT, UPT, UR7, -0x2, URZ ;  /* 0xfffffffe07077890 */ /* 0x000fe2000fffe0ff */
[C---:B0-----:R-:W-:Y:S02]  /*3a50*/  IMAD R6, R4.reuse, UR9, RZ ;  /* 0x0000000904067c24 */ /* 0x041fe4000f8e02ff */
[----:B------:R-:W-:-:S04]  /*3a60*/  IMAD.WIDE.U32 R14, R4, UR8, R16 ;  /* 0x00000008040e7c25 */ /* 0x000fc8000f8e0010 */
[----:B------:R-:W-:-:S05]  /*3a70*/  IMAD R3, R3, UR8, R6 ;  /* 0x0000000803037c24 */ /* 0x000fca000f8e0206 */
[----:B------:R-:W-:-:S07]  /*3a80*/  IADD3 R15, PT, PT, R15, R3, RZ ;  /* 0x000000030f0f7210 */ /* 0x000fce0007ffe0ff */
.L_x_1078:
        /* <DEDUP_REMOVED lines=21> */
[----:B------:R-:W-:Y:S02]  /*3be0*/  IMAD R22, R5, UR12, R22 ;  /* 0x0000000c05167c24 */ /* 0x000fe4000f8e0216 */
[----:B------:R-:W-:-:S03]  /*3bf0*/  HFMA2 R5, -RZ, RZ, 0, 0 ;  /* 0x00000000ff057431 */ /* 0x000fc600000001ff */
[----:B------:R-:W-:-:S13]  /*3c00*/  ISETP.GE.U32.AND P0, PT, R22, UR12, PT ;  /* 0x0000000c16007c0c */ /* 0x000fda000bf06070 */
[----:B------:R-:W-:-:S05]  /*3c10*/  @P0 VIADD R22, R22, -UR12 ;  /* 0x8000000c16160c36 */ /* 0x000fca0008000000 */
[----:B------:R-:W-:-:S13]  /*3c20*/  ISETP.GE.U32.AND P0, PT, R22, UR12, PT ;  /* 0x0000000c16007c0c */ /* 0x000fda000bf06070 */
[----:B------:R-:W-:Y:S02]  /*3c30*/  @P0 IADD3 R22, PT, PT, R22, -UR12, RZ ;  /* 0x8000000c16160c10 */ /* 0x000fe4000fffe0ff */
[----:B------:R-:W-:-:S05]  /*3c40*/  @!P1 LOP3.LUT R22, RZ, UR12, RZ, 0x33, !PT ;  /* 0x0000000cff169c12 */ /* 0x000fca000f8e33ff */
[----:B------:R-:W-:Y:S01]  /*3c50*/  IMAD.MOV.U32 R4, RZ, RZ, R22 ;  /* 0x000000ffff047224 */ /* 0x000fe200078e0016 */
[----:B------:R-:W-:Y:S06]  /*3c60*/  BRA `(.L_x_1087) ;  /* 0x0000000000207947 */ /* 0x000fec0003800000 */
.L_x_1086:
[----:B------:R-:W-:Y:S01]  /*3c70*/  MOV R5, UR13 ;  /* 0x0000000d00057c02 */ /* 0x000fe20008000f00 */
[----:B------:R-:W-:Y:S01]  /*3c80*/  IMAD.U32 R10, RZ, RZ, UR12 ;  /* 0x0000000cff0a7e24 */ /* 0x000fe2000f8e00ff */
[----:B------:R-:W-:Y:S01]  /*3c90*/  MOV R11, UR13 ;  /* 0x0000000d000b7c02 */ /* 0x000fe20008000f00 */
[----:B------:R-:W-:Y:S01]  /*3ca0*/  IMAD.U32 R4, RZ, RZ, UR12 ;  /* 0x0000000cff047e24 */ /* 0x000fe2000f8e00ff */
[----:B------:R-:W-:Y:S01]  /*3cb0*/  MOV R11, R9 ;  /* 0x00000009000b7202 */ /* 0x000fe20000000f00 */
[----:B------:R-:W-:Y:S01]  /*3cc0*/  IMAD.MOV.U32 R3, RZ, RZ, R5 ;  /* 0x000000ffff037224 */ /* 0x000fe200078e0005 */
[----:B------:R-:W-:-:S07]  /*3cd0*/  MOV R16, 0x3cf0 ;  /* 0x00003cf000107802 */ /* 0x000fce0000000f00 */
[----:B------:R-:W-:Y:S05]  /*3ce0*/  CALL.REL.NOINC `($__internal_35_$__cuda_sm20_rem_s64) ;  /* 0x00000004008c7944 */ /* 0x000fea0003c00000 */
.L_x_1087:
[----:B------:R-:W-:Y:S05]  /*3cf0*/  BSYNC.RECONVERGENT B0 ;  /* 0x0000000000007941 */ /* 0x000fea0003800200 */
.L_x_1085:
[----:B------:R-:W0:Y:S02]  /*3d00*/  LDCU.64 UR8, c[0x0][UR8+0x450] ;  /* 0x00008a00080877ac */ /* 0x000e240008000a00 */
[C---:B0-----:R-:W-:Y:S02]  /*3d10*/  IMAD R3, R4.reuse, UR9, RZ ;  /* 0x0000000904037c24 */ /* 0x041fe4000f8e02ff */
[----:B------:R-:W-:-:S04]  /*3d20*/  IMAD.WIDE.U32 R14, R4, UR8, R14 ;  /* 0x00000008040e7c25 */ /* 0x000fc8000f8e000e */
[----:B------:R-:W-:-:S05]  /*3d30*/  IMAD R3, R5, UR8, R3 ;  /* 0x0000000805037c24 */ /* 0x000fca000f8e0203 */
[----:B------:R-:W-:-:S07]  /*3d40*/  IADD3 R15, PT, PT, R15, R3, RZ ;  /* 0x000000030f0f7210 */ /* 0x000fce0007ffe0ff */
.L_x_1038:
[----:B------:R-:W0:Y:S02]  /*3d50*/  LDCU.64 UR8, c[0x0][UR5+0x520] ;  /* 0x0000a400050877ac */ /* 0x000e240008000a00 */
[----:B0-----:R-:W-:-:S04]  /*3d60*/  ISETP.GE.U32.AND P0, PT, R2, UR8, PT ;  /* 0x0000000802007c0c */ /* 0x001fc8000bf06070 */
[----:B------:R-:W-:-:S13]  /*3d70*/  ISETP.GE.AND.EX P0, PT, R0, UR9, PT, P0 ;  /* 0x0000000900007c0c */ /* 0x000fda000bf06300 */
[----:B------:R-:W-:Y:S05]  /*3d80*/  @P0 EXIT ;  /* 0x000000000000094d */ /* 0x000fea0003800000 */
[----:B------:R-:W0:Y:S01]  /*3d90*/  LDCU.64 UR6, c[0x0][0x380] ;  /* 0x00007000ff0677ac */ /* 0x000e220008000a00 */
[----:B------:R-:W1:Y:S01]  /*3da0*/  LDCU.64 UR4, c[0x0][0x358] ;  /* 0x00006b00ff0477ac */ /* 0x000e620008000a00 */
[----:B0-----:R-:W-:-:S04]  /*3db0*/  LEA R2, P0, R14, UR6, 0x3 ;  /* 0x000000060e027c11 */ /* 0x001fc8000f8018ff */
[----:B------:R-:W-:-:S05]  /*3dc0*/  LEA.HI.X R3, R14, UR7, R15, 0x3, P0 ;  /* 0x000000070e037c11 */ /* 0x000fca00080f1c0f */
[----:B-1----:R-:W-:Y:S01]  /*3dd0*/  STG.E.64 desc[UR4][R2.64], RZ ;  /* 0x000000ff02007986 */ /* 0x002fe2000c101b04 */
[----:B------:R-:W-:Y:S05]  /*3de0*/  EXIT ;  /* 0x000000000000794d */ /* 0x000fea0003800000 */
        .weak           $__internal_34_$__cuda_sm20_div_s64
        .type           $__internal_34_$__cuda_sm20_div_s64,@function
        .size           $__internal_34_$__cuda_sm20_div_s64,($__internal_35_$__cuda_sm20_rem_s64 - $__internal_34_$__cuda_sm20_div_s64)
$__internal_34_$__cuda_sm20_div_s64:
[-C--:B------:R-:W-:Y:S02]  /*3df0*/  IADD3 R19, P1, PT, RZ, -R6.reuse, RZ ;  /* 0x80000006ff137210 */ /* 0x080fe40007f3e0ff */
[----:B------:R-:W-:Y:S02]  /*3e00*/  ISETP.GE.AND P0, PT, R3, RZ, PT ;  /* 0x000000ff0300720c */ /* 0x000fe40003f06270 */
[----:B------:R-:W-:Y:S01]  /*3e10*/  ISETP.GE.AND P3, PT, R9, RZ, PT ;  /* 0x000000ff0900720c */ /* 0x000fe20003f66270 */
[----:B------:R-:W-:Y:S01]  /*3e20*/  IMAD.X R8, RZ, RZ, ~R3, P1 ;  /* 0x000000ffff087224 */ /* 0x000fe200008e0e03 */
[----:B------:R-:W-:Y:S02]  /*3e30*/  SEL R18, R19, R6, !P0 ;  /* 0x0000000613127207 */ /* 0x000fe40004000000 */
[----:B------:R-:W-:Y:S02]  /*3e40*/  IADD3 R21, P4, PT, RZ, -R20, RZ ;  /* 0x80000014ff157210 */ /* 0x000fe40007f9e0ff */
[----:B------:R-:W-:-:S02]  /*3e50*/  SEL R19, R8, R3, !P0 ;  /* 0x0000000308137207 */ /* 0x000fc40004000000 */
[----:B------:R-:W-:Y:S02]  /*3e60*/  SEL R21, R21, R20, !P3 ;  /* 0x0000001415157207 */ /* 0x000fe40005800000 */
        /* <DEDUP_REMOVED lines=19> */
[C---:B------:R-:W-:Y:S01]  /*3fa0*/  IMAD R5, R11.reuse, R19, R25 ;  /* 0x000000130b057224 */ /* 0x040fe200078e0219 */
[----:B------:R-:W-:Y:S01]  /*3fb0*/  IADD3 R7, P0, PT, RZ, -R24, RZ ;  /* 0x80000018ff077210 */ /* 0x000fe20007f1e0ff */
[----:B------:R-:W-:Y:S02]  /*3fc0*/  HFMA2 R25, -RZ, RZ, 0, 0 ;  /* 0x00000000ff197431 */ /* 0x000fe400000001ff */
[----:B------:R-:W-:Y:S02]  /*3fd0*/  IMAD R5, R8, R18, R5 ;  /* 0x0000001208057224 */ /* 0x000fe400078e0205 */
[----:B------:R-:W-:-:S03]  /*3fe0*/  IMAD.HI.U32 R10, R11, R7, RZ ;  /* 0x000000070b0a7227 */ /* 0x000fc600078e00ff */
[----:B------:R-:W-:-:S05]  /*3ff0*/  IADD3.X R5, PT, PT, RZ, ~R5, RZ, P0, !PT ;  /* 0x80000005ff057210 */ /* 0x000fca00007fe4ff */
[----:B------:R-:W-:-:S04]  /*4000*/  IMAD.WIDE.U32 R10, P0, R11, R5, R10 ;  /* 0x000000050b0a7225 */ /* 0x000fc8000780000a */
[----:B------:R-:W-:-:S04]  /*4010*/  IMAD.HI.U32 R10, P1, R8, R7, R10 ;  /* 0x00000007080a7227 */ /* 0x000fc8000782000a */
        /* <DEDUP_REMOVED lines=33> */
[-C--:B------:R-:W-:Y:S02]  /*4230*/  IADD3.X R5, PT, PT, RZ, R20.reuse, RZ, P2, !PT ;  /* 0x00000014ff057210 */ /* 0x080fe400017fe4ff */
[----:B------:R-:W-:Y:S02]  /*4240*/  SEL R8, R8, R7, P0 ;  /* 0x0000000708087207 */ /* 0x000fe40000000000 */
[----:B------:R-:W-:Y:S02]  /*4250*/  LOP3.LUT R7, R3, R9, RZ, 0x3c, !PT ;  /* 0x0000000903077212 */ /* 0x000fe400078e3cff */
[----:B------:R-:W-:Y:S02]  /*4260*/  SEL R20, R5, R20, P0 ;  /* 0x0000001405147207 */ /* 0x000fe40000000000 */
[----:B------:R-:W-:Y:S02]  /*4270*/  IADD3 R5, P2, PT, RZ, -R8, RZ ;  /* 0x80000008ff057210 */ /* 0x000fe40007f5e0ff */
[----:B------:R-:W-:-:S02]  /*4280*/  ISETP.NE.U32.AND P0, PT, R6, RZ, PT ;  /* 0x000000ff0600720c */ /* 0x000fc40003f05070 */
[----:B------:R-:W-:Y:S01]  /*4290*/  ISETP.GE.AND P1, PT, R7, RZ, PT ;  /* 0x000000ff0700720c */ /* 0x000fe20003f26270 */
[----:B------:R-:W-:Y:S01]  /*42a0*/  IMAD.X R7, RZ, RZ, ~R20, P2 ;  /* 0x000000ffff077224 */ /* 0x000fe200010e0e14 */
[----:B------:R-:W-:Y:S02]  /*42b0*/  ISETP.NE.AND.EX P0, PT, R3, RZ, PT, P0 ;  /* 0x000000ff0300720c */ /* 0x000fe40003f05300 */
[----:B------:R-:W-:Y:S02]  /*42c0*/  SEL R5, R5, R8, !P1 ;  /* 0x0000000805057207 */ /* 0x000fe40004800000 */
[----:B------:R-:W-:Y:S02]  /*42d0*/  SEL R7, R7, R20, !P1 ;  /* 0x0000001407077207 */ /* 0x000fe40004800000 */
[----:B------:R-:W-:Y:S02]  /*42e0*/  SEL R6, R5, 0xffffffff, P0 ;  /* 0xffffffff05067807 */ /* 0x000fe40000000000 */
[----:B------:R-:W-:-:S02]  /*42f0*/  MOV R5, 0x0 ;  /* 0x0000000000057802 */ /* 0x000fc40000000f00 */
[----:B------:R-:W-:Y:S02]  /*4300*/  SEL R7, R7, 0xffffffff, P0 ;  /* 0xffffffff07077807 */ /* 0x000fe40000000000 */
[----:B------:R-:W-:Y:S05]  /*4310*/  RET.REL.NODEC R4 `(_ZN2at6native16triu_tril_kernelIN3c107complexIfEElLb1ELi1ELb1EEEvNS_4cuda6detail10TensorInfoIT_T0_EENS7_IKS8_S9_EEllS9_) ;  /* 0xffffffbc04387950 */ /* 0x000fea0003c3ffff */
        .weak           $__internal_35_$__cuda_sm20_rem_s64
        .type           $__internal_35_$__cuda_sm20_rem_s64,@function
        .size           $__internal_35_$__cuda_sm20_rem_s64,(.L_x_6325 - $__internal_35_$__cuda_sm20_rem_s64)
$__internal_35_$__cuda_sm20_rem_s64:
[-C--:B------:R-:W-:Y:S02]  /*4320*/  IADD3 R5, P1, PT, RZ, -R10.reuse, RZ ;  /* 0x8000000aff057210 */ /* 0x080fe40007f3e0ff */
[----:B------:R-:W-:Y:S02]  /*4330*/  ISETP.GE.AND P0, PT, R3, RZ, PT ;  /* 0x000000ff0300720c */ /* 0x000fe40003f06270 */
[-C--:B------:R-:W-:Y:S02]  /*4340*/  IADD3.X R8, PT, PT, RZ, ~R3.reuse, RZ, P1, !PT ;  /* 0x80000003ff087210 */ /* 0x080fe40000ffe4ff */
[----:B------:R-:W-:Y:S02]  /*4350*/  SEL R4, R5, R10, !P0 ;  /* 0x0000000a05047207 */ /* 0x000fe40004000000 */
[----:B------:R-:W-:-:S04]  /*4360*/  SEL R5, R8, R3, !P0 ;  /* 0x0000000308057207 */ /* 0x000fc80004000000 */
[----:B------:R-:W0:Y:S08]  /*4370*/  I2F.U64.RP R17, R4 ;  /* 0x0000000400117312 */ /* 0x000e300000309000 */
[----:B0-----:R-:W0:Y:S02]  /*4380*/  MUFU.RCP R17, R17 ;  /* 0x0000001100117308 */ /* 0x001e240000001000 */
[----:B0-----:R-:W-:-:S06]  /*4390*/  VIADD R8, R17, 0x1ffffffe ;  /* 0x1ffffffe11087836 */ /* 0x001fcc0000000000 */
[----:B------:R-:W0:Y:S02]  /*43a0*/  F2I.U64.TRUNC R8, R8 ;  /* 0x0000000800087311 */ /* 0x000e24000020d800 */
[----:B0-----:R-:W-:-:S04]  /*43b0*/  IMAD.WIDE.U32 R12, R8, R4, RZ ;  /* 0x00000004080c7225 */ /* 0x001fc800078e00ff */
[----:B------:R-:W-:Y:S01]  /*43c0*/  IMAD R13, R8, R5, R13 ;  /* 0x00000005080d7224 */ /* 0x000fe200078e020d */
[----:B------:R-:W-:-:S03]  /*43d0*/  IADD3 R19, P0, PT, RZ, -R12, RZ ;  /* 0x8000000cff137210 */ /* 0x000fc60007f1e0ff */
[----:B------:R-:W-:Y:S02]  /*43e0*/  IMAD R13, R9, R4, R13 ;  /* 0x00000004090d7224 */ /* 0x000fe400078e020d */
[----:B------:R-:W-:-:S03]  /*43f0*/  IMAD.HI.U32 R12, R8, R19, RZ ;  /* 0x00000013080c7227 */ /* 0x000fc600078e00ff */
[----:B------:R-:W-:Y:S02]  /*4400*/  IADD3.X R21, PT, PT, RZ, ~R13, RZ, P0, !PT ;  /* 0x8000000dff157210 */ /* 0x000fe400007fe4ff */
        /* <DEDUP_REMOVED lines=16> */
[----:B------:R-:W-:Y:S01]  /*4510*/  IMAD.WIDE.U32 R12, P0, R13, R8, R12 ;  /* 0x000000080d0c7225 */ /* 0x000fe2000780000c */
[----:B------:R-:W-:-:S04]  /*4520*/  IADD3.X R18, PT, PT, RZ, ~R11, RZ, P4, !PT ;  /* 0x8000000bff127210 */ /* 0x000fc800027fe4ff */
[----:B------:R-:W-:Y:S01]  /*4530*/  SEL R11, R18, R11, !P1 ;  /* 0x0000000b120b7207 */ /* 0x000fe20004800000 */
[----:B------:R-:W-:Y:S01]  /*4540*/  IMAD.HI.U32 R12, P2, R17, R19, R12 ;  /* 0x00000013110c7227 */ /* 0x000fe2000784000c */
[----:B------:R-:W-:-:S03]  /*4550*/  SEL R13, R9, R22, !P1 ;  /* 0x00000016090d7207 */ /* 0x000fc60004800000 */
[----:B------:R-:W-:Y:S02]  /*4560*/  HFMA2 R9, -RZ, RZ, 0, 0 ;  /* 0x00000000ff097431 */ /* 0x000fe400000001ff */
[CC--:B------:R-:W-:Y:S02]  /*4570*/  IMAD R19, R17.reuse, R8.reuse, RZ ;  /* 0x0000000811137224 */ /* 0x0c0fe400078e02ff */
[----:B------:R-:W-:-:S03]  /*4580*/  IMAD.HI.U32 R8, R17, R8, RZ ;  /* 0x0000000811087227 */ /* 0x000fc600078e00ff */
[----:B------:R-:W-:Y:S01]  /*4590*/  IADD3 R12, P3, PT, R19, R12, RZ ;  /* 0x0000000c130c7210 */ /* 0x000fe20007f7e0ff */
[----:B------:R-:W-:-:S04]  /*45a0*/  IMAD.X R17, R8, 0x1, R17, P0 ;  /* 0x0000000108117824 */ /* 0x000fc800000e0611 */
        /* <DEDUP_REMOVED lines=16> */
[CC--:B------:R-:W-:Y:S02]  /*46b0*/  ISETP.GE.U32.AND.EX P0, PT, R17.reuse, R5.reuse, PT, P0 ;  /* 0x000000051100720c */ /* 0x0c0fe40003f06100 */
[----:B------:R-:W-:Y:S02]  /*46c0*/  IADD3.X R11, PT, PT, R17, ~R5, RZ, P2, !PT ;  /* 0x80000005110b7210 */ /* 0x000fe400017fe4ff */
[----:B------:R-:W-:Y:S02]  /*46d0*/  SEL R9, R9, R13, P0 ;  /* 0x0000000d09097207 */ /* 0x000fe40000000000 */
[----:B------:R-:W-:-:S02]  /*46e0*/  SEL R11, R11, R17, P0 ;  /* 0x000000110b0b7207 */ /* 0x000fc40000000000 */
[CC--:B------:R-:W-:Y:S02]  /*46f0*/  ISETP.GE.U32.AND P0, PT, R9.reuse, R4.reuse, PT ;  /* 0x000000040900720c */ /* 0x0c0fe40003f06070 */
[----:B------:R-:W-:Y:S02]  /*4700*/  IADD3 R4, P2, PT, R9, -R4, RZ ;  /* 0x8000000409047210 */ /* 0x000fe40007f5e0ff */
[C---:B------:R-:W-:Y:S02]  /*4710*/  ISETP.GE.U32.AND.EX P0, PT, R11.reuse, R5, PT, P0 ;  /* 0x000000050b00720c */ /* 0x040fe40003f06100 */
[----:B------:R-:W-:Y:S01]  /*4720*/  MOV R17, 0x0 ;  /* 0x0000000000117802 */ /* 0x000fe20000000f00 */
[----:B------:R-:W-:Y:S01]  /*4730*/  IMAD.X R5, R11, 0x1, ~R5, P2 ;  /* 0x000000010b057824 */ /* 0x000fe200010e0e05 */
[----:B------:R-:W-:-:S04]  /*4740*/  SEL R4, R4, R9, P0 ;  /* 0x0000000904047207 */ /* 0x000fc80000000000 */
[----:B------:R-:W-:Y:S02]  /*4750*/  SEL R5, R5, R11, P0 ;  /* 0x0000000b05057207 */ /* 0x000fe40000000000 */
[-C--:B------:R-:W-:Y:S02]  /*4760*/  IADD3 R9, P2, PT, RZ, -R4.reuse, RZ ;  /* 0x80000004ff097210 */ /* 0x080fe40007f5e0ff */
[----:B------:R-:W-:Y:S02]  /*4770*/  ISETP.NE.U32.AND P0, PT, R10, RZ, PT ;  /* 0x000000ff0a00720c */ /* 0x000fe40003f05070 */
[----:B------:R-:W-:Y:S02]  /*4780*/  IADD3.X R8, PT, PT, RZ, ~R5, RZ, P2, !PT ;  /* 0x80000005ff087210 */ /* 0x000fe400017fe4ff */
[----:B------:R-:W-:Y:S02]  /*4790*/  ISETP.NE.AND.EX P0, PT, R3, RZ, PT, P0 ;  /* 0x000000ff0300720c */ /* 0x000fe40003f05300 */
[----:B------:R-:W-:-:S02]  /*47a0*/  SEL R4, R9, R4, !P1 ;  /* 0x0000000409047207 */ /* 0x000fc40004800000 */
[----:B------:R-:W-:Y:S02]  /*47b0*/  SEL R5, R8, R5, !P1 ;  /* 0x0000000508057207 */ /* 0x000fe40004800000 */
[----:B------:R-:W-:Y:S02]  /*47c0*/  SEL R4, R4, 0xffffffff, P0 ;  /* 0xffffffff04047807 */ /* 0x000fe40000000000 */
[----:B------:R-:W-:Y:S01]  /*47d0*/  SEL R5, R5, 0xffffffff, P0 ;  /* 0xffffffff05057807 */ /* 0x000fe20000000000 */
[----:B------:R-:W-:Y:S06]  /*47e0*/  RET.REL.NODEC R16 `(_ZN2at6native16triu_tril_kernelIN3c107complexIfEElLb1ELi1ELb1EEEvNS_4cuda6detail10TensorInfoIT_T0_EENS7_IKS8_S9_EEllS9_) ;  /* 0xffffffb810047950 */ /* 0x000fec0003c3ffff */
.L_x_1088:
        /* <DEDUP_REMOVED lines=9> */
.L_x_6325:


//--------------------- .text._ZN2at6native16triu_tril_kernelIN3c107complexIfEEiLb1ELi1ELb0EEEvNS_4cuda6detail10TensorInfoIT_T0_EENS7_IKS8_S9_EEllS9_ --------------------------
	.section	.text._ZN2at6native16triu_tril_kernelIN3c107complexIfEEiLb1ELi1ELb0EEEvNS_4cuda6detail10TensorInfoIT_T0_EENS7_IKS8_S9_EEllS9_,"ax",@progbits
	.align	128
        .global         _ZN2at6native16triu_tril_kernelIN3c107complexIfEEiLb1ELi1ELb0EEEvNS_4cuda6detail10TensorInfoIT_T0_EENS7_IKS8_S9_EEllS9_
        .type           _ZN2at6native16triu_tril_kernelIN3c107complexIfEEiLb1ELi1ELb0EEEvNS_4cuda6detail10TensorInfoIT_T0_EENS7_IKS8_S9_EEllS9_,@function
        .size           _ZN2at6native16triu_tril_kernelIN3c107complexIfEEiLb1ELi1ELb0EEEvNS_4cuda6detail10TensorInfoIT_T0_EENS7_IKS8_S9_EEllS9_,(.L_x_6327 - _ZN2at6native16triu_tril_kernelIN3c107complexIfEEiLb1ELi1ELb0EEEvNS_4cuda6detail10TensorInfoIT_T0_EENS7_IKS8_S9_EEllS9_)
        .other          _ZN2at6native16triu_tril_kernelIN3c107complexIfEEiLb1ELi1ELb0EEEvNS_4cuda6detail10TensorInfoIT_T0_EENS7_IKS8_S9_EEllS9_,@"STO_CUDA_ENTRY STV_DEFAULT"
_ZN2at6native16triu_tril_kernelIN3c107complexIfEEiLb1ELi1ELb0EEEvNS_4cuda6detail10TensorInfoIT_T0_EENS7_IKS8_S9_EEllS9_:
.text._ZN2at6native16triu_tril_kernelIN3c107complexIfEEiLb1ELi1ELb0EEEvNS_4cuda6detail10TensorInfoIT_T0_EENS7_IKS8_S9_EEllS9_:
[----:B------:R-:W-:Y:S01]  /*0000*/  LDC R1, c[0x0][0x37c] ;  /* 0x0000df00ff017b82 */ /* 0x000fe20000000800 */
[----:B------:R-:W0:Y:S07]  /*0010*/  S2R R12, SR_TID.X ;  /* 0x00000000000c7919 */ /* 0x000e2e0000002100 */
[----:B------:R-:W0:Y:S01]  /*0020*/  S2UR UR4, SR_CTAID.X ;  /* 0x00000000000479c3 */ /* 0x000e220000002500 */
[----:B------:R-:W1:Y:S01]  /*0030*/  LDCU.64 UR6, c[0x0][0x538] ;  /* 0x0000a700ff0677ac */ /* 0x000e620008000a00 */
[----:B------:R-:W-:-:S06]  /*0040*/  IMAD.MOV.U32 R13, RZ, RZ, RZ ;  /* 0x000000ffff0d7224 */ /* 0x000fcc00078e00ff */
[----:B------:R-:W0:Y:S02]  /*0050*/  LDC R3, c[0x0][0x360] ;  /* 0x0000d800ff037b82 */ /* 0x000e240000000800 */
[----:B0-----:R-:W-:-:S03]  /*0060*/  IMAD.WIDE.U32 R12, R3, UR4, R12 ;  /* 0x00000004030c7c25 */ /* 0x001fc6000f8e000c */
        /* <DEDUP_REMOVED lines=31> */
.L_x_1090:
[----:B------:R-:W0:Y:S01]  /*0260*/  LDCU UR6, c[0x0][0x540] ;  /* 0x0000a800ff0677ac */ /* 0x000e220008000800 */
[----:B------:R-:W-:Y:S01]  /*0270*/  IMAD.MOV.U32 R10, RZ, RZ, R12 ;  /* 0x000000ffff0a7224 */ /* 0x000fe200078e000c */
[----:B------:R-:W-:Y:S01]  /*0280*/  MOV R7, R13 ;  /* 0x0000000d00077202 */ /* 0x000fe20000000f00 */
[----:B------:R-:W-:Y:S01]  /*0290*/  IMAD.U32 R4, RZ, RZ, UR4 ;  /* 0x00000004ff047e24 */ /* 0x000fe2000f8e00ff */
[----:B------:R-:W-:Y:S01]  /*02a0*/  MOV R2, 0x2d0 ;  /* 0x000002d000027802 */ /* 0x000fe20000000f00 */
[----:B0-----:R-:W-:-:S07]  /*02b0*/  IMAD.U32 R5, RZ, RZ, UR6 ;  /* 0x00000006ff057e24 */ /* 0x001fce000f8e00ff */
[----:B------:R-:W-:Y:S05]  /*02c0*/  CALL.REL.NOINC `($__internal_36_$__cuda_sm20_div_s64) ;  /* 0x0000003000407944 */ /* 0x000fea0003c00000 */
[----:B------:R-:W0:Y:S01]  /*02d0*/  LDCU UR6, c[0x0][0x540] ;  /* 0x0000a800ff0677ac */ /* 0x000e220008000800 */
[----:B------:R-:W-:Y:S01]  /*02e0*/  IADD3 R3, PT, PT, -R9, RZ, RZ ;  /* 0x000000ff09037210 */ /* 0x000fe20007ffe1ff */
[----:B------:R-:W-:Y:S02]  /*02f0*/  IMAD.MOV.U32 R16, RZ, RZ, R9 ;  /* 0x000000ffff107224 */ /* 0x000fe400078e0009 */
[----:B------:R-:W-:Y:S02]  /*0300*/  IMAD.MOV.U32 R17, RZ, RZ, R4 ;  /* 0x000000ffff117224 */ /* 0x000fe400078e0004 */
[----:B0-----:R-:W-:-:S07]  /*0310*/  IMAD R0, R3, UR6, R12 ;  /* 0x0000000603007c24 */ /* 0x001fce000f8e020c */
.L_x_1091:
[----:B------:R-:W-:Y:S05]  /*0320*/  BSYNC.RECONVERGENT B0 ;  /* 0x0000000000007941 */ /* 0x000fea0003800200 */
.L_x_1089:
[----:B------:R-:W0:Y:S01]  /*0330*/  LDCU UR4, c[0x0][0x528] ;  /* 0x0000a500ff0477ac */ /* 0x000e220008000800 */
[----:B------:R-:W-:Y:S01]  /*0340*/  BSSY.RECONVERGENT B0, `(.L_x_1092) ;  /* 0x0000026000007945 */ /* 0x000fe20003800200 */
[----:B0-----:R-:W-:-:S12]  /*0350*/  USHF.L.U32 UR4, UR4, 0x2, URZ ;  /* 0x0000000204047899 */ /* 0x001fd800080006ff */
        /* <DEDUP_REMOVED lines=27> */
.L_x_1093:
[----:B------:R-:W-:Y:S01]  /*0510*/  MOV R10, R16 ;  /* 0x00000010000a7202 */ /* 0x000fe20000000f00 */
[----:B------:R-:W-:Y:S01]  /*0520*/  IMAD.MOV.U32 R7, RZ, RZ, R17 ;  /* 0x000000ffff077224 */ /* 0x000fe200078e0011 */
[----:B------:R-:W-:Y:S01]  /*0530*/  MOV R5, UR5 ;  /* 0x0000000500057c02 */ /* 0x000fe20008000f00 */
[----:B------:R-:W-:Y:S01]  /*0540*/  IMAD.U32 R4, RZ, RZ, UR6 ;  /* 0x00000006ff047e24 */ /* 0x000fe2000f8e00ff */
[----:B------:R-:W-:-:S07]  /*0550*/  MOV R2, 0x570 ;  /* 0x0000057000027802 */ /* 0x000fce0000000f00 */
[----:B------:R-:W-:Y:S05]  /*0560*/  CALL.REL.NOINC `($__internal_36_$__cuda_sm20_div_s64) ;  /* 0x0000002c00987944 */ /* 0x000fea0003c00000 */
[----:B------:R-:W-:Y:S01]  /*0570*/  IADD3 R3, PT, PT, -R9, RZ, RZ ;  /* 0x000000ff09037210 */ /* 0x000fe20007ffe1ff */
[----:B------:R-:W-:-:S04]  /*0580*/  IMAD.MOV.U32 R12, RZ, RZ, R9 ;  /* 0x000000ffff0c7224 */ /* 0x000fc800078e0009 */
[----:B------:R-:W-:-:S07]  /*0590*/  IMAD R3, R3, UR5, R16 ;  /* 0x0000000503037c24 */ /* 0x000fce000f8e0210 */
.L_x_1094:
[----:B------:R-:W-:Y:S05]  /*05a0*/  BSYNC.RECONVERGENT B0 ;  /* 0x0000000000007941 */ /* 0x000fea0003800200 */
.L_x_1092:
[----:B------:R-:W0:Y:S01]  /*05b0*/  LDCU UR6, c[0x0][0x528] ;  /* 0x0000a500ff0677ac */ /* 0x000e220008000800 */
[----:B------:R-:W1:Y:S01]  /*05c0*/  LDCU UR5, c[0x0][UR4+0x4c0] ;  /* 0x00009800040577ac */ /* 0x000e620008000800 */
[----:B------:R-:W2:Y:S01]  /*05d0*/  LDCU UR7, c[0x0][UR4+0x3e8] ;  /* 0x00007d00040777ac */ /* 0x000ea20008000800 */
[----:B------:R-:W3:Y:S01]  /*05e0*/  LDCU UR8, c[0x0][UR4+0x4bc] ;  /* 0x00009780040877ac */ /* 0x000ee20008000800 */
[----:B------:R-:W4:Y:S01]  /*05f0*/  LDCU UR9, c[0x0][UR4+0x3e4] ;  /* 0x00007c80040977ac */ /* 0x000f220008000800 */
[----:B0-----:R-:W-:Y:S01]  /*0600*/  UISETP.GE.AND UP0, UPT, UR6, 0x3, UPT ;  /* 0x000000030600788c */ /* 0x001fe2000bf06270 */
[C---:B-1----:R-:W-:Y:S02]  /*0610*/  IMAD R20, R0.reuse, UR5, RZ ;  /* 0x0000000500147c24 */ /* 0x042fe4000f8e02ff */
[----:B--2---:R-:W-:Y:S02]  /*0620*/  IMAD R22, R0, UR7, RZ ;  /* 0x0000000700167c24 */ /* 0x004fe4000f8e02ff */
[----:B---3--:R-:W-:-:S02]  /*0630*/  IMAD R20, R3, UR8, R20 ;  /* 0x0000000803147c24 */ /* 0x008fc4000f8e0214 */
[----:B----4-:R-:W-:Y:S02]  /*0640*/  IMAD R22, R3, UR9, R22 ;  /* 0x0000000903167c24 */ /* 0x010fe4000f8e0216 */
        /* <DEDUP_REMOVED lines=9> */
.L_x_1121:
        /* <DEDUP_REMOVED lines=30> */
.L_x_1098:
[----:B------:R-:W-:Y:S01]  /*08c0*/  IMAD.MOV.U32 R7, RZ, RZ, R4 ;  /* 0x000000ffff077224 */ /* 0x000fe200078e0004 */
[----:B------:R-:W-:Y:S01]  /*08d0*/  MOV R10, R12 ;  /* 0x0000000c000a7202 */ /* 0x000fe20000000f00 */
[----:B------:R-:W-:Y:S01]  /*08e0*/  IMAD.U32 R5, RZ, RZ, UR8 ;  /* 0x00000008ff057e24 */ /* 0x000fe2000f8e00ff */
[----:B------:R-:W-:Y:S02]  /*08f0*/  MOV R4, UR10 ;  /* 0x0000000a00047c02 */ /* 0x000fe40008000f00 */
[----:B------:R-:W-:-:S07]  /*0900*/  MOV R2, 0x920 ;  /* 0x0000092000027802 */ /* 0x000fce0000000f00 */
[----:B------:R-:W-:Y:S05]  /*0910*/  CALL.REL.NOINC `($__internal_36_$__cuda_sm20_div_s64) ;  /* 0x0000002800ac7944 */ /* 0x000fea0003c00000 */
[----:B------:R-:W-:Y:S01]  /*0920*/  IMAD.MOV R5, RZ, RZ, -R9 ;  /* 0x000000ffff057224 */ /* 0x000fe200078e0a09 */
[----:B------:R-:W-:Y:S01]  /*0930*/  MOV R16, R9 ;  /* 0x0000000900107202 */ /* 0x000fe20000000f00 */
[----:B------:R-:W-:Y:S02]  /*0940*/  IMAD.MOV.U32 R17, RZ, RZ, R4 ;  /* 0x000000ffff117224 */ /* 0x000fe400078e0004 */
[----:B------:R-:W-:-:S07]  /*0950*/  IMAD R5, R5, UR8, R12 ;  /* 0x0000000805057c24 */ /* 0x000fce000f8e020c */
.L_x_1099:
[----:B------:R-:W-:Y:S05]  /*0960*/  BSYNC.RECONVERGENT B0 ;  /* 0x0000000000007941 */ /* 0x000fea0003800200 */
.L_x_1097:
[----:B------:R-:W-:Y:S01]  /*0970*/  UIADD3 UR8, UPT, UPT, UR6, 0x1, URZ ;  /* 0x0000000106087890 */ /* 0x000fe2000fffe0ff */
[----:B------:R-:W-:Y:S01]  /*0980*/  BSSY.RECONVERGENT B0, `(.L_x_1100) ;  /* 0x000002b000007945 */ /* 0x000fe20003800200 */
[----:B------:R-:W0:Y:S02]  /*0990*/  LDCU UR10, c[0x0][UR7+0x4c4] ;  /* 0x00009880070a77ac */ /* 0x000e240008000800 */
[----:B------:R-:W-:Y:S01]  /*09a0*/  USHF.L.U32 UR8, UR8, 0x2, URZ ;  /* 0x0000000208087899 */ /* 0x000fe200080006ff */
        /* <DEDUP_REMOVED lines=30> */
.L_x_1101:
        /* <DEDUP_REMOVED lines=10> */
.L_x_1102:
[----:B------:R-:W-:Y:S05]  /*0c30*/  BSYNC.RECONVERGENT B0 ;  /* 0x0000000000007941 */ /* 0x000fea0003800200 */
.L_x_1100:
[----:B------:R-:W-:Y:S01]  /*0c40*/  UMOV UR7, 0xd8 ;  /* 0x000000d800077882 */ /* 0x000fe20000000000 */
[----:B------:R-:W0:Y:S01]  /*0c50*/  LDCU UR11, c[0x0][UR8+0x4c4] ;  /* 0x00009880080b77ac */ /* 0x000e220008000800 */
[----:B------:R-:W-:Y:S01]  /*0c60*/  BSSY.RECONVERGENT B0, `(.L_x_1103) ;  /* 0x000002b000007945 */ /* 0x000fe20003800200 */
[----:B------:R-:W-:Y:S01]  /*0c70*/  ULEA UR7, UR6, UR7, 0x2 ;  /* 0x0000000706077291 */ /* 0x000fe2000f8e10ff */
[----:B------:R-:W1:Y:S01]  /*0c80*/  LDCU UR8, c[0x0][UR8+0x3ec] ;  /* 0x00007d80080877ac */ /* 0x000e620008000800 */
[----:B------:R-:W-:-:S10]  /*0c90*/  UIADD3 UR10, UPT, UPT, UR6, -0x5, URZ ;  /* 0xfffffffb060a7890 */ /* 0x000fd4000fffe0ff */
[----:B------:R-:W2:Y:S01]  /*0ca0*/  LDCU UR13, c[0x0][UR7+0x388] ;  /* 0x00007100070d77ac */ /* 0x000ea20008000800 */
[C---:B0-----:R-:W-:Y:S02]  /*0cb0*/  IMAD R20, R17.reuse, UR11, R20 ;  /* 0x0000000b11147c24 */ /* 0x041fe4000f8e0214 */
        /* <DEDUP_REMOVED lines=27> */
.L_x_1104:
        /* <DEDUP_REMOVED lines=10> */
.L_x_1105:
[----:B------:R-:W-:Y:S05]  /*0f10*/  BSYNC.RECONVERGENT B0 ;  /* 0x0000000000007941 */ /* 0x000fea0003800200 */
.L_x_1103:
        /* <DEDUP_REMOVED lines=35> */
.L_x_1107:
        /* <DEDUP_REMOVED lines=10> */
.L_x_1108:
[----:B------:R-:W-:Y:S05]  /*11f0*/  BSYNC.RECONVERGENT B0 ;  /* 0x0000000000007941 */ /* 0x000fea0003800200 */
.L_x_1106:
        /* <DEDUP_REMOVED lines=35> */
.L_x_1110:
        /* <DEDUP_REMOVED lines=10> */
.L_x_1111:
[----:B------:R-:W-:Y:S05]  /*14d0*/  BSYNC.RECONVERGENT B0 ;  /* 0x0000000000007941 */ /* 0x000fea0003800200 */
.L_x_1109:
        /* <DEDUP_REMOVED lines=35> */
.L_x_1113:
        /* <DEDUP_REMOVED lines=10> */
.L_x_1114:
[----:B------:R-:W-:Y:S05]  /*17b0*/  BSYNC.RECONVERGENT B0 ;  /* 0x0000000000007941 */ /* 0x000fea0003800200 */
.L_x_1112:
        /* <DEDUP_REMOVED lines=35> */
.L_x_1116:
        /* <DEDUP_REMOVED lines=10> */
.L_x_1117:
[----:B------:R-:W-:Y:S05]  /*1a90*/  BSYNC.RECONVERGENT B0 ;  /* 0x0000000000007941 */ /* 0x000fea0003800200 */
.L_x_1115:
[----:B------:R-:W-:Y:S01]  /*1aa0*/  USHF.L.U32 UR8, UR10, 0x2, URZ ;  /* 0x000000020a087899 */ /* 0x000fe200080006ff */
[----:B------:R-:W-:Y:S01]  /*1ab0*/  BSSY.RECONVERGENT B0, `(.L_x_1118) ;  /* 0x0000028000007945 */ /* 0x000fe20003800200 */
        /* <DEDUP_REMOVED lines=30> */
.L_x_1119:
        /* <DEDUP_REMOVED lines=9> */
.L_x_1120:
[----:B------:R-:W-:Y:S05]  /*1d30*/  BSYNC.RECONVERGENT B0 ;  /* 0x0000000000007941 */ /* 0x000fea0003800200 */
.L_x_1118:
        /* <DEDUP_REMOVED lines=9> */
.L_x_1096:
        /* <DEDUP_REMOVED lines=34> */
.L_x_1124:
        /* <DEDUP_REMOVED lines=10> */
.L_x_1125:
[----:B------:R-:W-:Y:S05]  /*2090*/  BSYNC.RECONVERGENT B0 ;  /* 0x0000000000007941 */ /* 0x000fea0003800200 */
.L_x_1123:
        /* <DEDUP_REMOVED lines=36> */
.L_x_1127:
        /* <DEDUP_REMOVED lines=10> */
.L_x_1128:
[----:B------:R-:W-:Y:S05]  /*2380*/  BSYNC.RECONVERGENT B0 ;  /* 0x0000000000007941 */ /* 0x000fea0003800200 */
.L_x_1126:
        /* <DEDUP_REMOVED lines=36> */
.L_x_1130:
        /* <DEDUP_REMOVED lines=10> */
.L_x_1131:
[----:B------:R-:W-:Y:S05]  /*2670*/  BSYNC.RECONVERGENT B0 ;  /* 0x0000000000007941 */ /* 0x000fea0003800200 */
.L_x_1129:
        /* <DEDUP_REMOVED lines=35> */
.L_x_1133:
        /* <DEDUP_REMOVED lines=9> */
.L_x_1134:
[----:B------:R-:W-:Y:S05]  /*2940*/  BSYNC.RECONVERGENT B0 ;  /* 0x0000000000007941 */ /* 0x000fea0003800200 */
.L_x_1132:
[----:B------:R-:W-:Y:S01]  /*2950*/  UMOV UR7, 0x6c ;  /* 0x0000006c00077882 */ /* 0x000fe20000000000 */
[----:B------:R-:W0:Y:S01]  /*2960*/  LDCU UR9, c[0x0][UR9+0x4c4] ;  /* 0x00009880090977ac */ /* 0x000e220008000800 */
[----:B------:R-:W-:Y:S02]  /*2970*/  ULEA UR7, UR10, UR7, 0x2 ;  /* 0x000000070a077291 */ /* 0x000fe4000f8e10ff */
[----:B------:R-:W-:-:S10]  /*2980*/  UIADD3 UR5, UPT, UPT, UR5, -0x4, URZ ;  /* 0xfffffffc05057890 */ /* 0x000fd4000fffe0ff */
[----:B------:R-:W1:Y:S01]  /*2990*/  LDCU UR7, c[0x0][UR7+0x380] ;  /* 0x00007000070777ac */ /* 0x000e620008000800 */
[C---:B0-----:R-:W-:Y:S02]  /*29a0*/  IMAD R20, R17.reuse, UR9, R20 ;  /* 0x0000000911147c24 */ /* 0x041fe4000f8e0214 */
[----:B-1----:R-:W-:-:S07]  /*29b0*/  IMAD R22, R17, UR7, R22 ;  /* 0x0000000711167c24 */ /* 0x002fce000f8e0216 */
.L_x_1122:
        /* <DEDUP_REMOVED lines=33> */
.L_x_1137:
        /* <DEDUP_REMOVED lines=10> */
.L_x_1138:
[----:B------:R-:W-:Y:S05]  /*2c70*/  BSYNC.RECONVERGENT B0 ;  /* 0x0000000000007941 */ /* 0x000fea0003800200 */
.L_x_1136:
        /* <DEDUP_REMOVED lines=35> */
.L_x_1140:
        /* <DEDUP_REMOVED lines=9> */
.L_x_1141:
[----:B------:R-:W-:Y:S05]  /*2f40*/  BSYNC.RECONVERGENT B0 ;  /* 0x0000000000007941 */ /* 0x000fea0003800200 */
.L_x_1139:
[----:B------:R-:W-:Y:S01]  /*2f50*/  UMOV UR6, 0x6c ;  /* 0x0000006c00067882 */ /* 0x000fe20000000000 */
[----:B------:R-:W0:Y:S01]  /*2f60*/  LDCU UR8, c[0x0][UR8+0x4c4] ;  /* 0x00009880080877ac */ /* 0x000e220008000800 */
[----:B------:R-:W-:Y:S02]  /*2f70*/  ULEA UR6, UR9, UR6, 0x2 ;  /* 0x0000000609067291 */ /* 0x000fe4000f8e10ff */
[----:B------:R-:W-:-:S10]  /*2f80*/  UIADD3 UR5, UPT, UPT, UR5, -0x2, URZ ;  /* 0xfffffffe05057890 */ /* 0x000fd4000fffe0ff */
[----:B------:R-:W1:Y:S01]  /*2f90*/  LDCU UR6, c[0x0][UR6+0x380] ;  /* 0x00007000060677ac */ /* 0x000e620008000800 */
[C---:B0-----:R-:W-:Y:S02]  /*2fa0*/  IMAD R20, R17.reuse, UR8, R20 ;  /* 0x0000000811147c24 */ /* 0x041fe4000f8e0214 */
[----:B-1----:R-:W-:-:S07]  /*2fb0*/  IMAD R22, R17, UR6, R22 ;  /* 0x0000000611167c24 */ /* 0x002fce000f8e0216 */
.L_x_1135:
        /* <DEDUP_REMOVED lines=29> */
.L_x_1143:
[----:B------:R-:W-:-:S07]  /*3190*/  MOV R2, 0x31b0 ;  /* 0x000031b000027802 */ /* 0x000fce0000000f00 */
[----:B------:R-:W-:Y:S05]  /*31a0*/  CALL.REL.NOINC `($__internal_37_$__cuda_sm20_rem_s64) ;  /* 0x0000000400d87944 */ /* 0x000fea0003c00000 */
.L_x_1144:
[----:B------:R-:W-:Y:S05]  /*31b0*/  BSYNC.RECONVERGENT B0 ;  /* 0x0000000000007941 */ /* 0x000fea0003800200 */
.L_x_1142:
[----:B------:R-:W0:Y:S01]  /*31c0*/  LDCU UR6, c[0x0][UR5+0x4c4] ;  /* 0x00009880050677ac */ /* 0x000e220008000800 */
[----:B------:R-:W1:Y:S01]  /*31d0*/  LDCU UR5, c[0x0][UR5+0x3ec] ;  /* 0x00007d80050577ac */ /* 0x000e620008000800 */
[C---:B0-----:R-:W-:Y:S02]  /*31e0*/  IMAD R20, R12.reuse, UR6, R20 ;  /* 0x000000060c147c24 */ /* 0x041fe4000f8e0214 */
[----:B-1----:R-:W-:-:S07]  /*31f0*/  IMAD R22, R12, UR5, R22 ;  /* 0x000000050c167c24 */ /* 0x002fce000f8e0216 */
.L_x_1095:
[----:B------:R-:W0:Y:S01]  /*3200*/  LDCU.64 UR8, c[0x0][0x530] ;  /* 0x0000a600ff0877ac */ /* 0x000e220008000a00 */
[----:B------:R-:W-:Y:S01]  /*3210*/  IADD3 R6, PT, PT, R0, -R3, RZ ;  /* 0x8000000300067210 */ /* 0x000fe20007ffe0ff */
[----:B------:R-:W-:Y:S01]  /*3220*/  BSSY.RECONVERGENT B0, `(.L_x_1145) ;  /* 0x0000013000007945 */ /* 0x000fe20003800200 */
[----:B------:R-:W-:Y:S01]  /*3230*/  CS2R R4, SRZ ;  /* 0x0000000000047805 */ /* 0x000fe2000001ff00 */
[----:B------:R-:W1:Y:S02]  /*3240*/  LDCU.64 UR6, c[0x0][0x358] ;  /* 0x00006b00ff0677ac */ /* 0x000e640008000a00 */
[----:B------:R-:W-:-:S05]  /*3250*/  VIADD R2, R6, 0x1 ;  /* 0x0000000106027836 */ /* 0x000fca0000000000 */
[----:B0-----:R-:W-:Y:S02]  /*3260*/  ISETP.GE.U32.AND P0, PT, R2, UR8, PT ;  /* 0x0000000802007c0c */ /* 0x001fe4000bf06070 */
[----:B------:R-:W-:-:S04]  /*3270*/  SHF.R.S32.HI R2, RZ, 0x1f, R2 ;  /* 0x0000001fff027819 */ /* 0x000fc80000011402 */
[----:B------:R-:W-:-:S13]  /*3280*/  ISETP.GE.AND.EX P0, PT, R2, UR9, PT, P0 ;  /* 0x0000000902007c0c */ /* 0x000fda000bf06300 */
[----:B-1----:R-:W-:Y:S05]  /*3290*/  @!P0 BRA `(.L_x_1146) ;  /* 0x00000000002c8947 */ /* 0x002fea0003800000 */
[----:B------:R-:W0:Y:S01]  /*32a0*/  LDCU UR5, c[0x0][UR4+0x45c] ;  /* 0x00008b80040577ac */ /* 0x000e220008000800 */
[----:B------:R-:W-:Y:S02]  /*32b0*/  CS2R R4, SRZ ;  /* 0x0000000000047805 */ /* 0x000fe4000001ff00 */
[----:B0-----:R-:W-:-:S13]  /*32c0*/  ISETP.LT.AND P0, PT, R0, UR5, PT ;  /* 0x0000000500007c0c */ /* 0x001fda000bf01270 */
[----:B------:R-:W0:Y:S02]  /*32d0*/  @P0 LDC.64 R2, c[0x0][0x458] ;  /* 0x00011600ff020b82 */ /* 0x000e240000000a00 */
[----:B0-----:R-:W-:-:S05]  /*32e0*/  @P0 IMAD.WIDE R20, R20, 0x8, R2 ;  /* 0x0000000814140825 */ /* 0x001fca00078e0202 */
[----:B------:R-:W2:Y:S01]  /*32f0*/  @P0 LDG.E.64 R4, desc[UR6][R20.64] ;  /* 0x0000000614040981 */ /* 0x000ea2000c1e1b00 */
[----:B------:R-:W-:Y:S02]  /*3300*/  ISETP.GE.U32.AND P0, PT, R6, UR8, PT ;  /* 0x0000000806007c0c */ /* 0x000fe4000bf06070 */
[----:B------:R-:W-:-:S04]  /*3310*/  SHF.R.S32.HI R2, RZ, 0x1f, R6 ;  /* 0x0000001fff027819 */ /* 0x000fc80000011406 */
[----:B------:R-:W-:-:S04]  /*3320*/  ISETP.GE.AND.EX P0, PT, R2, UR9, PT, P0 ;  /* 0x0000000902007c0c */ /* 0x000fc8000bf06300 */
[----:B--2---:R-:W-:Y:S02]  /*3330*/  FSEL R5, R5, RZ, P0 ;  /* 0x000000ff05057208 */ /* 0x004fe40000000000 */
[----:B------:R-:W-:-:S07]  /*3340*/  FSEL R4, R4, RZ, P0 ;  /* 0x000000ff04047208 */ /* 0x000fce0000000000 */
.L_x_1146:
[----:B------:R-:W-:Y:S05]  /*3350*/  BSYNC.RECONVERGENT B0 ;  /* 0x0000000000007941 */ /* 0x000fea0003800200 */
.L_x_1145:
[----:B------:R-:W0:Y:S02]  /*3360*/  LDCU UR5, c[0x0][UR4+0x45c] ;  /* 0x00008b80040577ac */ /* 0x000e240008000800 */
[----:B0-----:R-:W-:-:S13]  /*3370*/  ISETP.LT.AND P0, PT, R0, UR5, PT ;  /* 0x0000000500007c0c */ /* 0x001fda000bf01270 */
[----:B------:R-:W-:Y:S05]  /*3380*/  @!P0 EXIT ;  /* 0x000000000000894d */ /* 0x000fea0003800000 */
[----:B------:R-:W0:Y:S02]  /*3390*/  LDC.64 R2, c[0x0][0x380] ;  /* 0x0000e000ff027b82 */ /* 0x000e240000000a00 */
[----:B0-----:R-:W-:-:S05]  /*33a0*/  IMAD.WIDE R22, R22, 0x8, R2 ;  /* 0x0000000816167825 */ /* 0x001fca00078e0202 */
[----:B------:R-:W-:Y:S01]  /*33b0*/  STG.E.64 desc[UR6][R22.64], R4 ;  /* 0x0000000416007986 */ /* 0x000fe2000c101b06 */
[----:B------:R-:W-:Y:S05]  /*33c0*/  EXIT ;  /* 0x000000000000794d */ /* 0x000fea0003800000 */
        .weak           $__internal_36_$__cuda_sm20_div_s64
        .type           $__internal_36_$__cuda_sm20_div_s64,@function
        .size           $__internal_36_$__cuda_sm20_div_s64,($__internal_37_$__cuda_sm20_rem_s64 - $__internal_36_$__cuda_sm20_div_s64)
$__internal_36_$__cuda_sm20_div_s64:
        /* <DEDUP_REMOVED lines=8> */
[----:B0-----:R-:W-:-:S06]  /*3450*/  VIADD R18, R18, 0x1ffffffe ;  /* 0x1ffffffe12127836 */ /* 0x001fcc0000000000 */
        /* <DEDUP_REMOVED lines=24> */
[----:B------:R-:W-:-:S04]  /*35e0*/  IMAD.HI.U32 R11, P1, R9, R6, R24 ;  /* 0x00000006090b7227 */ /* 0x000fc80007820018 */
[----:B------:R-:W-:Y:S01]  /*35f0*/  HFMA2 R25, -RZ, RZ, 0, 0 ;  /* 0x00000000ff197431 */ /* 0x000fe200000001ff */
[-C--:B------:R-:W-:Y:S01]  /*3600*/  IADD3.X R10, PT, PT, RZ, ~R7.reuse, RZ, P4, !PT ;  /* 0x80000007ff0a7210 */ /* 0x080fe200027fe4ff */
[CC--:B------:R-:W-:Y:S02]  /*3610*/  IMAD R6, R9.reuse, R8.reuse, RZ ;  /* 0x0000000809067224 */ /* 0x0c0fe400078e02ff */
[----:B------:R-:W-:Y:S01]  /*3620*/  IMAD.HI.U32 R8, R9, R8, RZ ;  /* 0x0000000809087227 */ /* 0x000fe200078e00ff */
[----:B------:R-:W-:Y:S02]  /*3630*/  SEL R10, R10, R7, !P3 ;  /* 0x000000070a0a7207 */ /* 0x000fe40005800000 */
[----:B------:R-:W-:Y:S01]  /*3640*/  IADD3 R6, P2, PT, R6, R11, RZ ;  /* 0x0000000b06067210 */ /* 0x000fe20007f5e0ff */
[----:B------:R-:W-:Y:S01]  /*3650*/  IMAD.X R8, R8, 0x1, R9, P0 ;  /* 0x0000000108087824 */ /* 0x000fe200000e0609 */
[----:B------:R-:W-:-:S03]  /*3660*/  LOP3.LUT R7, R4, R7, RZ, 0x3c, !PT ;  /* 0x0000000704077212 */ /* 0x000fc600078e3cff */
[----:B------:R-:W-:Y:S01]  /*3670*/  IMAD.HI.U32 R24, R6, R19, RZ ;  /* 0x0000001306187227 */ /* 0x000fe200078e00ff */
        /* <DEDUP_REMOVED lines=12> */
[----:B------:R-:W-:-:S03]  /*3740*/  ISETP.GE.U32.AND P0, PT, R19, R14, PT ;  /* 0x0000000e1300720c */ /* 0x000fc60003f06070 */
[----:B------:R-:W-:Y:S01]  /*3750*/  IMAD.X R10, R10, 0x1, ~R9, P1 ;  /* 0x000000010a0a7824 */ /* 0x000fe200008e0e09 */
[----:B------:R-:W-:Y:S02]  /*3760*/  IADD3 R18, P1, PT, R19, -R14, RZ ;  /* 0x8000000e13127210 */ /* 0x000fe40007f3e0ff */
[----:B------:R-:W-:Y:S02]  /*3770*/  IADD3 R9, P2, PT, R6, 0x1, RZ ;  /* 0x0000000106097810 */ /* 0x000fe40007f5e0ff */
[CC--:B------:R-:W-:Y:S02]  /*3780*/  ISETP.GE.U32.AND.EX P0, PT, R10.reuse, R15.reuse, PT, P0 ;  /* 0x0000000f0a00720c */ /* 0x0c0fe40003f06100 */
[----:B------:R-:W-:Y:S01]  /*3790*/  IADD3.X R11, PT, PT, R10, ~R15, RZ, P1, !PT ;  /* 0x8000000f0a0b7210 */ /* 0x000fe20000ffe4ff */
[----:B------:R-:W-:Y:S01]  /*37a0*/  IMAD.X R21, RZ, RZ, R8, P2 ;  /* 0x000000ffff157224 */ /* 0x000fe200010e0608 */
[----:B------:R-:W-:Y:S02]  /*37b0*/  SEL R19, R18, R19, P0 ;  /* 0x0000001312137207 */ /* 0x000fe40000000000 */
[----:B------:R-:W-:-:S02]  /*37c0*/  SEL R11, R11, R10, P0 ;  /* 0x0000000a0b0b7207 */ /* 0x000fc40000000000 */
[----:B------:R-:W-:Y:S02]  /*37d0*/  SEL R9, R9, R6, P0 ;  /* 0x0000000609097207 */ /* 0x000fe40000000000 */
[----:B------:R-:W-:Y:S02]  /*37e0*/  ISETP.GE.U32.AND P1, PT, R19, R14, PT ;  /* 0x0000000e1300720c */ /* 0x000fe40003f26070 */
[----:B------:R-:W-:Y:S02]  /*37f0*/  SEL R21, R21, R8, P0 ;  /* 0x0000000815157207 */ /* 0x000fe40000000000 */
[----:B------:R-:W-:Y:S02]  /*3800*/  IADD3 R6, P2, PT, R9, 0x1, RZ ;  /* 0x0000000109067810 */ /* 0x000fe40007f5e0ff */
[----:B------:R-:W-:Y:S02]  /*3810*/  ISETP.GE.U32.AND.EX P0, PT, R11, R15, PT, P1 ;  /* 0x0000000f0b00720c */ /* 0x000fe40003f06110 */
[----:B------:R-:W-:-:S02]  /*3820*/  IADD3.X R8, PT, PT, RZ, R21, RZ, P2, !PT ;  /* 0x00000015ff087210 */ /* 0x000fc400017fe4ff */
[----:B------:R-:W-:Y:S02]  /*3830*/  SEL R6, R6, R9, P0 ;  /* 0x0000000906067207 */ /* 0x000fe40000000000 */
[----:B------:R-:W-:Y:S02]  /*3840*/  SEL R8, R8, R21, P0 ;  /* 0x0000001508087207 */ /* 0x000fe40000000000 */
[-C--:B------:R-:W-:Y:S02]  /*3850*/  IADD3 R9, P2, PT, RZ, -R6.reuse, RZ ;  /* 0x80000006ff097210 */ /* 0x080fe40007f5e0ff */
[----:B------:R-:W-:Y:S01]  /*3860*/  ISETP.GE.AND P1, PT, R7, RZ, PT ;  /* 0x000000ff0700720c */ /* 0x000fe20003f26270 */
[----:B------:R-:W-:Y:S01]  /*3870*/  IMAD.MOV.U32 R7, RZ, RZ, 0x0 ;  /* 0x00000000ff077424 */ /* 0x000fe200078e00ff */
[----:B------:R-:W-:Y:S01]  /*3880*/  ISETP.NE.U32.AND P0, PT, R5, RZ, PT ;  /* 0x000000ff0500720c */ /* 0x000fe20003f05070 */
[----:B------:R-:W-:Y:S01]  /*3890*/  IMAD.X R5, RZ, RZ, ~R8, P2 ;  /* 0x000000ffff057224 */ /* 0x000fe200010e0e08 */
[----:B------:R-:W-:-:S02]  /*38a0*/  SEL R9, R9, R6, !P1 ;  /* 0x0000000609097207 */ /* 0x000fc40004800000 */
[----:B------:R-:W-:Y:S02]  /*38b0*/  MOV R6, R2 ;  /* 0x0000000200067202 */ /* 0x000fe40000000f00 */
[----:B------:R-:W-:Y:S02]  /*38c0*/  ISETP.NE.AND.EX P0, PT, R4, RZ, PT, P0 ;  /* 0x000000ff0400720c */ /* 0x000fe40003f05300 */
[----:B------:R-:W-:Y:S02]  /*38d0*/  SEL R5, R5, R8, !P1 ;  /* 0x0000000805057207 */ /* 0x000fe40004800000 */
[----:B------:R-:W-:Y:S02]  /*38e0*/  SEL R9, R9, 0xffffffff, P0 ;  /* 0xffffffff09097807 */ /* 0x000fe40000000000 */
[----:B------:R-:W-:Y:S01]  /*38f0*/  SEL R4, R5, 0xffffffff, P0 ;  /* 0xffffffff05047807 */ /* 0x000fe20000000000 */
[----:B------:R-:W-:Y:S06]  /*3900*/  RET.REL.NODEC R6 `(_ZN2at6native16triu_tril_kernelIN3c107complexIfEEiLb1ELi1ELb0EEEvNS_4cuda6detail10TensorInfoIT_T0_EENS7_IKS8_S9_EEllS9_) ;  /* 0xffffffc406bc7950 */ /* 0x000fec0003c3ffff */
        .weak           $__internal_37_$__cuda_sm20_rem_s64
        .type           $__internal_37_$__cuda_sm20_rem_s64,@function
        .size           $__internal_37_$__cuda_sm20_rem_s64,(.L_x_6327 - $__internal_37_$__cuda_sm20_rem_s64)
$__internal_37_$__cuda_sm20_rem_s64:
        /* <DEDUP_REMOVED lines=33> */
[----:B------:R-:W-:-:S04]  /*3b20*/  IMAD.WIDE.U32 R8, P0, R9, R6, R8 ;  /* 0x0000000609087225 */ /* 0x000fc80007800008 */
[----:B------:R-:W-:-:S04]  /*3b30*/  IMAD.HI.U32 R9, P2, R5, R11, R8 ;  /* 0x0000000b05097227 */ /* 0x000fc80007840008 */
[CC--:B------:R-:W-:Y:S02]  /*3b40*/  IMAD R8, R5.reuse, R6.reuse, RZ ;  /* 0x0000000605087224 */ /* 0x0c0fe400078e02ff */
[----:B------:R-:W-:-:S03]  /*3b50*/  IMAD.HI.U32 R6, R5, R6, RZ ;  /* 0x0000000605067227 */ /* 0x000fc600078e00ff */
[----:B------:R-:W-:Y:S02]  /*3b60*/  IADD3 R9, P3, PT, R8, R9, RZ ;  /* 0x0000000908097210 */ /* 0x000fe40007f7e0ff */
[----:B------:R-:W-:Y:S02]  /*3b70*/  IADD3.X R5, PT, PT, R6, R5, RZ, P0, !PT ;  /* 0x0000000506057210 */ /* 0x000fe400007fe4ff */
[----:B------:R-:W-:Y:S01]  /*3b80*/  SEL R8, R7, R4, !P1 ;  /* 0x0000000407087207 */ /* 0x000fe20004800000 */
[----:B------:R-:W-:Y:S01]  /*3b90*/  IMAD.HI.U32 R6, R9, R12, RZ ;  /* 0x0000000c09067227 */ /* 0x000fe200078e00ff */
[----:B------:R-:W-:-:S03]  /*3ba0*/  IADD3.X R5, PT, PT, RZ, RZ, R5, P3, P2 ;  /* 0x000000ffff057210 */ /* 0x000fc60001fe4405 */
[----:B------:R-:W-:Y:S02]  /*3bb0*/  IMAD.MOV.U32 R7, RZ, RZ, RZ ;  /* 0x000000ffff077224 */ /* 0x000fe400078e00ff */
[-C--:B------:R-:W-:Y:S02]  /*3bc0*/  IMAD R4, R5, R8.reuse, RZ ;  /* 0x0000000805047224 */ /* 0x080fe400078e02ff */
[----:B------:R-:W-:-:S04]  /*3bd0*/  IMAD.WIDE.U32 R6, R9, R8, R6 ;  /* 0x0000000809067225 */ /* 0x000fc800078e0006 */
[----:B------:R-:W-:-:S04]  /*3be0*/  IMAD.HI.U32 R7, P0, R5, R12, R6 ;  /* 0x0000000c05077227 */ /* 0x000fc80007800006 */
[----:B------:R-:W-:Y:S01]  /*3bf0*/  IMAD.HI.U32 R6, R5, R8, RZ ;  /* 0x0000000805067227 */ /* 0x000fe200078e00ff */
[----:B------:R-:W-:-:S04]  /*3c00*/  IADD3 R7, P2, PT, R4, R7, RZ ;  /* 0x0000000704077210 */ /* 0x000fc80007f5e0ff */
[----:B------:R-:W-:Y:S01]  /*3c10*/  IADD3.X R6, PT, PT, R6, RZ, RZ, P0, !PT ;  /* 0x000000ff06067210 */ /* 0x000fe200007fe4ff */
[----:B------:R-:W-:-:S04]  /*3c20*/  IMAD.WIDE.U32 R4, R7, UR6, RZ ;  /* 0x0000000607047c25 */ /* 0x000fc8000f8e00ff */
[----:B------:R-:W-:Y:S01]  /*3c30*/  IMAD.X R6, RZ, RZ, R6, P2 ;  /* 0x000000ffff067224 */ /* 0x000fe200010e0606 */
[----:B------:R-:W-:Y:S01]  /*3c40*/  IADD3 R12, P2, PT, -R4, R12, RZ ;  /* 0x0000000c040c7210 */ /* 0x000fe20007f5e1ff */
[----:B------:R-:W-:-:S03]  /*3c50*/  IMAD R7, R7, UR7, R5 ;  /* 0x0000000707077c24 */ /* 0x000fc6000f8e0205 */
[----:B------:R-:W-:Y:S01]  /*3c60*/  ISETP.GE.U32.AND P0, PT, R12, UR6, PT ;  /* 0x000000060c007c0c */ /* 0x000fe2000bf06070 */
[----:B------:R-:W-:-:S05]  /*3c70*/  IMAD R6, R6, UR6, R7 ;  /* 0x0000000606067c24 */ /* 0x000fca000f8e0207 */
[----:B------:R-:W-:Y:S02]  /*3c80*/  IADD3.X R7, PT, PT, ~R6, R8, RZ, P2, !PT ;  /* 0x0000000806077210 */ /* 0x000fe400017fe5ff */
[----:B------:R-:W-:Y:S02]  /*3c90*/  IADD3 R5, P2, PT, R12, -UR6, RZ ;  /* 0x800000060c057c10 */ /* 0x000fe4000ff5e0ff */
[C---:B------:R-:W-:Y:S02]  /*3ca0*/  ISETP.GE.U32.AND.EX P0, PT, R7.reuse, UR7, PT, P0 ;  /* 0x0000000707007c0c */ /* 0x040fe4000bf06100 */
[----:B------:R-:W-:Y:S02]  /*3cb0*/  IADD3.X R4, PT, PT, R7, ~UR7, RZ, P2, !PT ;  /* 0x8000000707047c10 */ /* 0x000fe400097fe4ff */
[----:B------:R-:W-:Y:S02]  /*3cc0*/  SEL R5, R5, R12, P0 ;  /* 0x0000000c05057207 */ /* 0x000fe40000000000 */
[----:B------:R-:W-:-:S02]  /*3cd0*/  SEL R4, R4, R7, P0 ;  /* 0x0000000704047207 */ /* 0x000fc40000000000 */
[C---:B------:R-:W-:Y:S01]  /*3ce0*/  ISETP.GE.U32.AND P0, PT, R5.reuse, UR6, PT ;  /* 0x0000000605007c0c */ /* 0x040fe2000bf06070 */
[----:B------:R-:W-:-:S03]  /*3cf0*/  VIADD R12, R5, -UR6 ;  /* 0x80000006050c7c36 */ /* 0x000fc60008000000 */
[----:B------:R-:W-:Y:S01]  /*3d00*/  ISETP.GE.U32.AND.EX P0, PT, R4, UR7, PT, P0 ;  /* 0x0000000704007c0c */ /* 0x000fe2000bf06100 */
[----:B------:R-:W-:-:S03]  /*3d10*/  IMAD.MOV.U32 R4, RZ, RZ, R2 ;  /* 0x000000ffff047224 */ /* 0x000fc600078e0002 */
[----:B------:R-:W-:Y:S02]  /*3d20*/  SEL R12, R12, R5, P0 ;  /* 0x000000050c0c7207 */ /* 0x000fe40000000000 */
[----:B------:R-:W-:Y:S02]  /*3d30*/  ISETP.NE.U32.AND P0, PT, RZ, UR8, PT ;  /* 0x00000008ff007c0c */ /* 0x000fe4000bf05070 */
[-C--:B------:R-:W-:Y:S02]  /*3d40*/  IADD3 R5, PT, PT, RZ, -R12.reuse, RZ ;  /* 0x8000000cff057210 */ /* 0x080fe40007ffe0ff */
[----:B------:R-:W-:Y:S02]  /*3d50*/  ISETP.NE.AND.EX P0, PT, RZ, UR9, PT, P0 ;  /* 0x00000009ff007c0c */ /* 0x000fe4000bf05300 */
[----:B------:R-:W-:Y:S01]  /*3d60*/  SEL R12, R5, R12, !P1 ;  /* 0x0000000c050c7207 */ /* 0x000fe20004800000 */
[----:B------:R-:W-:-:S03]  /*3d70*/  HFMA2 R5, -RZ, RZ, 0, 0 ;  /* 0x00000000ff057431 */ /* 0x000fc600000001ff */
[----:B------:R-:W-:Y:S01]  /*3d80*/  SEL R12, R12, 0xffffffff, P0 ;  /* 0xffffffff0c0c7807 */ /* 0x000fe20000000000 */
[----:B------:R-:W-:Y:S06]  /*3d90*/  RET.REL.NODEC R4 `(_ZN2at6native16triu_tril_kernelIN3c107complexIfEEiLb1ELi1ELb0EEEvNS_4cuda6detail10TensorInfoIT_T0_EENS7_IKS8_S9_EEllS9_) ;  /* 0xffffffc004987950 */ /* 0x000fec0003c3ffff */
.L_x_1147:
        /* <DEDUP_REMOVED lines=14> */
.L_x_6327:


//--------------------- .text._ZN2at6native16triu_tril_kernelIN3c107complexIfEEiLb1ELi1ELb1EEEvNS_4cuda6detail10TensorInfoIT_T0_EENS7_IKS8_S9_EEllS9_ --------------------------
	.section	.text._ZN2at6native16triu_tril_kernelIN3c107complexIfEEiLb1ELi1ELb1EEEvNS_4cuda6detail10TensorInfoIT_T0_EENS7_IKS8_S9_EEllS9_,"ax",@progbits
	.align	128
        .global         _ZN2at6native16triu_tril_kernelIN3c107complexIfEEiLb1ELi1ELb1EEEvNS_4cuda6detail10TensorInfoIT_T0_EENS7_IKS8_S9_EEllS9_
        .type           _ZN2at6native16triu_tril_kernelIN3c107complexIfEEiLb1ELi1ELb1EEEvNS_4cuda6detail10TensorInfoIT_T0_EENS7_IKS8_S9_EEllS9_,@function
        .size           _ZN2at6native16triu_tril_kernelIN3c107complexIfEEiLb1ELi1ELb1EEEvNS_4cuda6detail10TensorInfoIT_T0_EENS7_IKS8_S9_EEllS9_,(.L_x_6329 - _ZN2at6native16triu_tril_kernelIN3c107complexIfEEiLb1ELi1ELb1EEEvNS_4cuda6detail10TensorInfoIT_T0_EENS7_IKS8_S9_EEllS9_)
        .other          _ZN2at6native16triu_tril_kernelIN3c107complexIfEEiLb1ELi1ELb1EEEvNS_4cuda6detail10TensorInfoIT_T0_EENS7_IKS8_S9_EEllS9_,@"STO_CUDA_ENTRY STV_DEFAULT"
_ZN2at6native16triu_tril_kernelIN3c107complexIfEEiLb1ELi1ELb1EEEvNS_4cuda6detail10TensorInfoIT_T0_EENS7_IKS8_S9_EEllS9_:
.text._ZN2at6native16triu_tril_kernelIN3c107complexIfEEiLb1ELi1ELb1EEEvNS_4cuda6detail10TensorInfoIT_T0_EENS7_IKS8_S9_EEllS9_:
        /* <DEDUP_REMOVED lines=38> */
.L_x_1149:
[----:B------:R-:W0:Y:S01]  /*0260*/  LDCU UR6, c[0x0][0x540] ;  /* 0x0000a800ff0677ac */ /* 0x000e220008000800 */
[----:B------:R-:W-:Y:S01]  /*0270*/  IMAD.MOV.U32 R8, RZ, RZ, R14 ;  /* 0x000000ffff087224 */ /* 0x000fe200078e000e */
[----:B------:R-:W-:Y:S01]  /*0280*/  MOV R7, R15 ;  /* 0x0000000f00077202 */ /* 0x000fe20000000f00 */
[----:B------:R-:W-:Y:S01]  /*0290*/  IMAD.U32 R3, RZ, RZ, UR4 ;  /* 0x00000004ff037e24 */ /* 0x000fe2000f8e00ff */
[----:B------:R-:W-:Y:S01]  /*02a0*/  MOV R4, 0x2d0 ;  /* 0x000002d000047802 */ /* 0x000fe20000000f00 */
[----:B0-----:R-:W-:-:S07]  /*02b0*/  IMAD.U32 R5, RZ, RZ, UR6 ;  /* 0x00000006ff057e24 */ /* 0x001fce000f8e00ff */
[----:B------:R-:W-:Y:S05]  /*02c0*/  CALL.REL.NOINC `($__internal_38_$__cuda_sm20_div_s64) ;  /* 0x0000003000247944 */ /* 0x000fea0003c00000 */
[----:B------:R-:W0:Y:S01]  /*02d0*/  LDCU UR6, c[0x0][0x540] ;  /* 0x0000a800ff0677ac */ /* 0x000e220008000800 */
[----:B------:R-:W-:-:S05]  /*02e0*/  IADD3 R5, PT, PT, -R2, RZ, RZ ;  /* 0x000000ff02057210 */ /* 0x000fca0007ffe1ff */
[----:B0-----:R-:W-:-:S07]  /*02f0*/  IMAD R0, R5, UR6, R14 ;  /* 0x0000000605007c24 */ /* 0x001fce000f8e020e */
.L_x_1150:
[----:B------:R-:W-:Y:S05]  /*0300*/  BSYNC.RECONVERGENT B0 ;  /* 0x0000000000007941 */ /* 0x000fea0003800200 */
.L_x_1148:
[----:B------:R-:W0:Y:S01]  /*0310*/  LDCU UR4, c[0x0][0x528] ;  /* 0x0000a500ff0477ac */ /* 0x000e220008000800 */
[----:B------:R-:W-:Y:S01]  /*0320*/  BSSY.RECONVERGENT B0, `(.L_x_1151) ;  /* 0x0000020000007945 */ /* 0x000fe20003800200 */
[----:B0-----:R-:W-:-:S12]  /*0330*/  USHF.L.U32 UR4, UR4, 0x2, URZ ;  /* 0x0000000204047899 */ /* 0x001fd800080006ff */
[----:B------:R-:W0:Y:S02]  /*0340*/  LDCU UR5, c[0x0][UR4+0x458] ;  /* 0x00008b00040577ac */ /* 0x000e240008000800 */
[----:B0-----:R-:W-:-:S06]  /*0350*/  USHF.R.S32.HI UR6, URZ, 0x1f, UR5 ;  /* 0x0000001fff067899 */ /* 0x001fcc0008011405 */
[----:B------:R-:W-:-:S04]  /*0360*/  LOP3.LUT R16, R3, UR6, RZ, 0xfc, !PT ;  /* 0x0000000603107c12 */ /* 0x000fc8000f8efcff */
[----:B------:R-:W-:-:S13]  /*0370*/  ISETP.NE.AND.EX P0, PT, R16, RZ, PT, !PT ;  /* 0x000000ff1000720c */ /* 0x000fda0003f053f0 */
[----:B------:R-:W-:Y:S05]  /*0380*/  @P0 BRA `(.L_x_1152) ;  /* 0x0000000000480947 */ /* 0x000fea0003800000 */
[----:B------:R-:W0:Y:S01]  /*0390*/  I2F.U32.RP R6, UR5 ;  /* 0x0000000500067d06 */ /* 0x000e220008209000 */
[----:B------:R-:W-:Y:S01]  /*03a0*/  IMAD R7, RZ, RZ, -UR5 ;  /* 0x80000005ff077e24 */ /* 0x000fe2000f8e02ff */
[----:B------:R-:W-:-:S06]  /*03b0*/  ISETP.NE.U32.AND P1, PT, RZ, UR5, PT ;  /* 0x00000005ff007c0c */ /* 0x000fcc000bf25070 */
        /* <DEDUP_REMOVED lines=10> */
[----:B------:R-:W-:-:S05]  /*0460*/  @P0 VIADD R15, R15, -UR5 ;  /* 0x800000050f0f0c36 */ /* 0x000fca0008000000 */
[----:B------:R-:W-:-:S13]  /*0470*/  ISETP.GE.U32.AND P0, PT, R15, UR5, PT ;  /* 0x000000050f007c0c */ /* 0x000fda000bf06070 */
[----:B------:R-:W-:Y:S02]  /*0480*/  @P0 IADD3 R15, PT, PT, R15, -UR5, RZ ;  /* 0x800000050f0f0c10 */ /* 0x000fe4000fffe0ff */
[----:B------:R-:W-:Y:S01]  /*0490*/  @!P1 LOP3.LUT R15, RZ, UR5, RZ, 0x33, !PT ;  /* 0x00000005ff0f9c12 */ /* 0x000fe2000f8e33ff */
[----:B------:R-:W-:Y:S06]  /*04a0*/  BRA `(.L_x_1153) ;  /* 0x00000000001c7947 */ /* 0x000fec0003800000 */
.L_x_1152:
[----:B------:R-:W-:Y:S01]  /*04b0*/  IMAD.MOV.U32 R14, RZ, RZ, R2 ;  /* 0x000000ffff0e7224 */ /* 0x000fe200078e0002 */
[----:B------:R-:W-:Y:S01]  /*04c0*/  MOV R8, UR5 ;  /* 0x0000000500087c02 */ /* 0x000fe20008000f00 */
[----:B------:R-:W-:Y:S01]  /*04d0*/  IMAD.MOV.U32 R9, RZ, RZ, R3 ;  /* 0x000000ffff097224 */ /* 0x000fe200078e0003 */
[----:B------:R-:W-:Y:S01]  /*04e0*/  MOV R6, 0x510 ;  /* 0x0000051000067802 */ /* 0x000fe20000000f00 */
[----:B------:R-:W-:-:S07]  /*04f0*/  IMAD.U32 R7, RZ, RZ, UR6 ;  /* 0x00000006ff077e24 */ /* 0x000fce000f8e00ff */
[----:B------:R-:W-:Y:S05]  /*0500*/  CALL.REL.NOINC `($__internal_39_$__cuda_sm20_rem_s64) ;  /* 0x0000003000e07944 */ /* 0x000fea0003c00000 */
[----:B------:R-:W-:-:S07]  /*0510*/  IMAD.MOV.U32 R15, RZ, RZ, R14 ;  /* 0x000000ffff0f7224 */ /* 0x000fce00078e000e */
.L_x_1153:
[----:B------:R-:W-:Y:S05]  /*0520*/  BSYNC.RECONVERGENT B0 ;  /* 0x0000000000007941 */ /* 0x000fea0003800200 */
.L_x_1151:
[----:B------:R-:W0:Y:S01]  /*0530*/  LDCU.64 UR8, c[0x0][0x530] ;  /* 0x0000a600ff0877ac */ /* 0x000e220008000a00 */
[----:B------:R-:W-:-:S04]  /*0540*/  IADD3 R4, PT, PT, R0, -R15, RZ ;  /* 0x8000000f00047210 */ /* 0x000fc80007ffe0ff */
[----:B0-----:R-:W-:Y:S02]  /*0550*/  ISETP.GE.U32.AND P0, PT, R4, UR8, PT ;  /* 0x0000000804007c0c */ /* 0x001fe4000bf06070 */
[----:B------:R-:W-:-:S04]  /*0560*/  SHF.R.S32.HI R4, RZ, 0x1f, R4 ;  /* 0x0000001fff047819 */ /* 0x000fc80000011404 */
[----:B------:R-:W-:-:S13]  /*0570*/  ISETP.GE.AND.EX P0, PT, R4, UR9, PT, P0 ;  /* 0x0000000904007c0c */ /* 0x000fda000bf06300 */
[----:B------:R-:W-:Y:S05]  /*0580*/  @P0 EXIT ;  /* 0x000000000000094d */ /* 0x000fea0003800000 */
[----:B------:R-:W-:Y:S01]  /*0590*/  ISETP.NE.AND.EX P0, PT, R16, RZ, PT, !PT ;  /* 0x000000ff1000720c */ /* 0x000fe20003f053f0 */
[----:B------:R-:W0:Y:S01]  /*05a0*/  LDCU UR7, c[0x0][UR4+0x3e8] ;  /* 0x00007d00040777ac */ /* 0x000e220008000800 */
[----:B------:R-:W-:Y:S11]  /*05b0*/  BSSY.RECONVERGENT B0, `(.L_x_1154) ;  /* 0x000001d000007945 */ /* 0x000ff60003800200 */
[----:B------:R-:W-:Y:S05]  /*05c0*/  @P0 BRA `(.L_x_1155) ;  /* 0x0000000000500947 */ /* 0x000fea0003800000 */
[----:B------:R-:W1:Y:S01]  /*05d0*/  I2F.U32.RP R3, UR5 ;  /* 0x0000000500037d06 */ /* 0x000e620008209000 */
[----:B------:R-:W-:Y:S01]  /*05e0*/  IMAD R7, RZ, RZ, -UR5 ;  /* 0x80000005ff077e24 */ /* 0x000fe2000f8e02ff */
[----:B------:R-:W-:-:S06]  /*05f0*/  ISETP.NE.U32.AND P2, PT, RZ, UR5, PT ;  /* 0x00000005ff007c0c */ /* 0x000fcc000bf45070 */
[----:B-1----:R-:W1:Y:S02]  /*0600*/  MUFU.RCP R3, R3 ;  /* 0x0000000300037308 */ /* 0x002e640000001000 */
[----:B-1----:R-:W-:Y:S02]  /*0610*/  VIADD R4, R3, 0xffffffe ;  /* 0x0ffffffe03047836 */ /* 0x002fe40000000000 */
[----:B------:R-:W-:-:S04]  /*0620*/  IMAD.MOV.U32 R3, RZ, RZ, RZ ;  /* 0x000000ffff037224 */ /* 0x000fc800078e00ff */
        /* <DEDUP_REMOVED lines=12> */
[----:B------:R-:W-:Y:S01]  /*06f0*/  @!P2 LOP3.LUT R14, RZ, UR5, RZ, 0x33, !PT ;  /* 0x00000005ff0eac12 */ /* 0x000fe2000f8e33ff */
[----:B------:R-:W-:Y:S06]  /*0700*/  BRA `(.L_x_1156) ;  /* 0x00000000001c7947 */ /* 0x000fec0003800000 */
.L_x_1155:
[----:B------:R-:W-:Y:S01]  /*0710*/  IMAD.MOV.U32 R7, RZ, RZ, R3 ;  /* 0x000000ffff077224 */ /* 0x000fe200078e0003 */
[----:B------:R-:W-:Y:S01]  /*0720*/  MOV R8, R2 ;  /* 0x0000000200087202 */ /* 0x000fe20000000f00 */
[----:B------:R-:W-:Y:S01]  /*0730*/  IMAD.U32 R5, RZ, RZ, UR5 ;  /* 0x00000005ff057e24 */ /* 0x000fe2000f8e00ff */
[----:B------:R-:W-:Y:S02]  /*0740*/  MOV R3, UR6 ;  /* 0x0000000600037c02 */ /* 0x000fe40008000f00 */
[----:B------:R-:W-:-:S07]  /*0750*/  MOV R4, 0x770 ;  /* 0x0000077000047802 */ /* 0x000fce0000000f00 */
[----:B0-----:R-:W-:Y:S05]  /*0760*/  CALL.REL.NOINC `($__internal_38_$__cuda_sm20_div_s64) ;  /* 0x0000002800fc7944 */ /* 0x001fea0003c00000 */
[----:B------:R-:W-:-:S07]  /*0770*/  IMAD.MOV.U32 R14, RZ, RZ, R2 ;  /* 0x000000ffff0e7224 */ /* 0x000fce00078e0002 */
.L_x_1156:
[----:B0-----:R-:W-:Y:S05]  /*0780*/  BSYNC.RECONVERGENT B0 ;  /* 0x0000000000007941 */ /* 0x001fea0003800200 */
.L_x_1154:
[----:B------:R-:W0:Y:S01]  /*0790*/  LDCU UR6, c[0x0][0x528] ;  /* 0x0000a500ff0677ac */ /* 0x000e220008000800 */
[----:B------:R-:W-:Y:S01]  /*07a0*/  IMAD R18, R0, UR7, RZ ;  /* 0x0000000700127c24 */ /* 0x000fe2000f8e02ff */
[----:B------:R-:W1:Y:S01]  /*07b0*/  LDCU UR5, c[0x0][UR4+0x3e4] ;  /* 0x00007c80040577ac */ /* 0x000e620008000800 */
[----:B0-----:R-:W-:Y:S02]  /*07c0*/  UISETP.GE.AND UP0, UPT, UR6, 0x3, UPT ;  /* 0x000000030600788c */ /* 0x001fe4000bf06270 */
[----:B-1----:R-:W-:-:S07]  /*07d0*/  IMAD R18, R15, UR5, R18 ;  /* 0x000000050f127c24 */ /* 0x002fce000f8e0212 */
        /* <DEDUP_REMOVED lines=9> */
.L_x_1183:
        /* <DEDUP_REMOVED lines=30> */
.L_x_1160:
[----:B------:R-:W-:Y:S01]  /*0a50*/  IMAD.MOV.U32 R7, RZ, RZ, R3 ;  /* 0x000000ffff077224 */ /* 0x000fe200078e0003 */
[----:B------:R-:W-:Y:S01]  /*0a60*/  MOV R8, R14 ;  /* 0x0000000e00087202 */ /* 0x000fe20000000f00 */
[----:B------:R-:W-:Y:S01]  /*0a70*/  IMAD.U32 R5, RZ, RZ, UR7 ;  /* 0x00000007ff057e24 */ /* 0x000fe2000f8e00ff */
[----:B------:R-:W-:Y:S01]  /*0a80*/  MOV R4, 0xab0 ;  /* 0x00000ab000047802 */ /* 0x000fe20000000f00 */
[----:B------:R-:W-:-:S07]  /*0a90*/  IMAD.U32 R3, RZ, RZ, UR9 ;  /* 0x00000009ff037e24 */ /* 0x000fce000f8e00ff */
[----:B------:R-:W-:Y:S05]  /*0aa0*/  CALL.REL.NOINC `($__internal_38_$__cuda_sm20_div_s64) ;  /* 0x00000028002c7944 */ /* 0x000fea0003c00000 */
[----:B------:R-:W-:Y:S01]  /*0ab0*/  IADD3 R5, PT, PT, -R2, RZ, RZ ;  /* 0x000000ff02057210 */ /* 0x000fe20007ffe1ff */
[----:B------:R-:W-:Y:S02]  /*0ac0*/  IMAD.MOV.U32 R16, RZ, RZ, R2 ;  /* 0x000000ffff107224 */ /* 0x000fe400078e0002 */
[----:B------:R-:W-:Y:S02]  /*0ad0*/  IMAD.MOV.U32 R17, RZ, RZ, R3 ;  /* 0x000000ffff117224 */ /* 0x000fe400078e0003 */
[----:B------:R-:W-:-:S07]  /*0ae0*/  IMAD R5, R5, UR7, R14 ;  /* 0x0000000705057c24 */ /* 0x000fce000f8e020e */
.L_x_1161:
[----:B------:R-:W-:Y:S05]  /*0af0*/  BSYNC.RECONVERGENT B0 ;  /* 0x0000000000007941 */ /* 0x000fea0003800200 */
.L_x_1159:
        /* <DEDUP_REMOVED lines=34> */
.L_x_1163:
[----:B------:R-:W-:Y:S01]  /*0d20*/  MOV R8, R16 ;  /* 0x0000001000087202 */ /* 0x000fe20000000f00 */
[----:B------:R-:W-:Y:S01]  /*0d30*/  IMAD.MOV.U32 R7, RZ, RZ, R17 ;  /* 0x000000ffff077224 */ /* 0x000fe200078e0011 */
[----:B------:R-:W-:Y:S01]  /*0d40*/  MOV R3, UR8 ;  /* 0x0000000800037c02 */ /* 0x000fe20008000f00 */
[----:B------:R-:W-:Y:S01]  /*0d50*/  IMAD.U32 R5, RZ, RZ, UR10 ;  /* 0x0000000aff057e24 */ /* 0x000fe2000f8e00ff */
[----:B------:R-:W-:-:S07]  /*0d60*/  MOV R4, 0xd80 ;  /* 0x00000d8000047802 */ /* 0x000fce0000000f00 */
[----:B------:R-:W-:Y:S05]  /*0d70*/  CALL.REL.NOINC `($__internal_38_$__cuda_sm20_div_s64) ;  /* 0x0000002400787944 */ /* 0x000fea0003c00000 */
[--C-:B------:R-:W-:Y:S01]  /*0d80*/  IMAD.MOV R17, RZ, RZ, -R2.reuse ;  /* 0x000000ffff117224 */ /* 0x100fe200078e0a02 */
[----:B------:R-:W-:Y:S01]  /*0d90*/  MOV R15, R3 ;  /* 0x00000003000f7202 */ /* 0x000fe20000000f00 */
[----:B------:R-:W-:Y:S02]  /*0da0*/  IMAD.MOV.U32 R14, RZ, RZ, R2 ;  /* 0x000000ffff0e7224 */ /* 0x000fe400078e0002 */
[----:B------:R-:W-:-:S07]  /*0db0*/  IMAD R17, R17, UR10, R16 ;  /* 0x0000000a11117c24 */ /* 0x000fce000f8e0210 */
.L_x_1164:
[----:B------:R-:W-:Y:S05]  /*0dc0*/  BSYNC.RECONVERGENT B0 ;  /* 0x0000000000007941 */ /* 0x000fea0003800200 */
.L_x_1162:
[----:B------:R-:W-:Y:S01]  /*0dd0*/  USHF.L.U32 UR7, UR6, 0x2, URZ ;  /* 0x0000000206077899 */ /* 0x000fe200080006ff */
[----:B------:R-:W-:Y:S01]  /*0de0*/  BSSY.RECONVERGENT B0, `(.L_x_1165) ;  /* 0x000002b000007945 */ /* 0x000fe20003800200 */
[----:B------:R-:W-:-:S10]  /*0df0*/  UIADD3 UR8, UPT, UPT, UR6, -0x5, URZ ;  /* 0xfffffffb06087890 */ /* 0x000fd4000fffe0ff */
        /* <DEDUP_REMOVED lines=31> */
.L_x_1166:
[----:B------:R-:W-:Y:S01]  /*0ff0*/  IMAD.MOV.U32 R8, RZ, RZ, R14 ;  /* 0x000000ffff087224 */ /* 0x000fe200078e000e */
[----:B------:R-:W-:Y:S01]  /*1000*/  MOV R7, R15 ;  /* 0x0000000f00077202 */ /* 0x000fe20000000f00 */
[----:B------:R-:W-:Y:S01]  /*1010*/  IMAD.U32 R5, RZ, RZ, UR10 ;  /* 0x0000000aff057e24 */ /* 0x000fe2000f8e00ff */
[----:B------:R-:W-:Y:S02]  /*1020*/  MOV R3, UR9 ;  /* 0x0000000900037c02 */ /* 0x000fe40008000f00 */
[----:B------:R-:W-:-:S07]  /*1030*/  MOV R4, 0x1050 ;  /* 0x0000105000047802 */ /* 0x000fce0000000f00 */
[----:B------:R-:W-:Y:S05]  /*1040*/  CALL.REL.NOINC `($__internal_38_$__cuda_sm20_div_s64) ;  /* 0x0000002000c47944 */ /* 0x000fea0003c00000 */
[----:B------:R-:W-:Y:S01]  /*1050*/  IMAD.MOV R15, RZ, RZ, -R2 ;  /* 0x000000ffff0f7224 */ /* 0x000fe200078e0a02 */
[----:B------:R-:W-:Y:S01]  /*1060*/  MOV R16, R2 ;  /* 0x0000000200107202 */ /* 0x000fe20000000f00 */
[----:B------:R-:W-:Y:S02]  /*1070*/  IMAD.MOV.U32 R17, RZ, RZ, R3 ;  /* 0x000000ffff117224 */ /* 0x000fe400078e0003 */
[----:B------:R-:W-:-:S07]  /*1080*/  IMAD R15, R15, UR10, R14 ;  /* 0x0000000a0f0f7c24 */ /* 0x000fce000f8e020e */
.L_x_1167:
[----:B------:R-:W-:Y:S05]  /*1090*/  BSYNC.RECONVERGENT B0 ;  /* 0x0000000000007941 */ /* 0x000fea0003800200 */
.L_x_1165:
        /* <DEDUP_REMOVED lines=34> */
.L_x_1169:
        /* <DEDUP_REMOVED lines=10> */
.L_x_1170:
[----:B------:R-:W-:Y:S05]  /*1360*/  BSYNC.RECONVERGENT B0 ;  /* 0x0000000000007941 */ /* 0x000fea0003800200 */
.L_x_1168:
        /* <DEDUP_REMOVED lines=34> */
.L_x_1172:
        /* <DEDUP_REMOVED lines=10> */
.L_x_1173:
[----:B------:R-:W-:Y:S05]  /*1630*/  BSYNC.RECONVERGENT B0 ;  /* 0x0000000000007941 */ /* 0x000fea0003800200 */
.L_x_1171:
        /* <DEDUP_REMOVED lines=34> */
.L_x_1175:
        /* <DEDUP_REMOVED lines=10> */
.L_x_1176:
[----:B------:R-:W-:Y:S05]  /*1900*/  BSYNC.RECONVERGENT B0 ;  /* 0x0000000000007941 */ /* 0x000fea0003800200 */
.L_x_1174:
        /* <DEDUP_REMOVED lines=34> */
.L_x_1178:
        /* <DEDUP_REMOVED lines=10> */
.L_x_1179:
[----:B------:R-:W-:Y:S05]  /*1bd0*/  BSYNC.RECONVERGENT B0 ;  /* 0x0000000000007941 */ /* 0x000fea0003800200 */
.L_x_1177:
        /* <DEDUP_REMOVED lines=33> */
.L_x_1181:
[----:B------:R-:W-:Y:S01]  /*1df0*/  IMAD.MOV.U32 R8, RZ, RZ, R16 ;  /* 0x000000ffff087224 */ /* 0x000fe200078e0010 */
[----:B------:R-:W-:Y:S01]  /*1e00*/  MOV R7, R17 ;  /* 0x0000001100077202 */ /* 0x000fe20000000f00 */
[----:B------:R-:W-:Y:S01]  /*1e10*/  IMAD.U32 R5, RZ, RZ, UR9 ;  /* 0x00000009ff057e24 */ /* 0x000fe2000f8e00ff */
[----:B------:R-:W-:Y:S02]  /*1e20*/  MOV R3, UR10 ;  /* 0x0000000a00037c02 */ /* 0x000fe40008000f00 */
[----:B------:R-:W-:-:S07]  /*1e30*/  MOV R4, 0x1e50 ;  /* 0x00001e5000047802 */ /* 0x000fce0000000f00 */
[----:B------:R-:W-:Y:S05]  /*1e40*/  CALL.REL.NOINC `($__internal_38_$__cuda_sm20_div_s64) ;  /* 0x0000001400447944 */ /* 0x000fea0003c00000 */
[----:B------:R-:W-:Y:S01]  /*1e50*/  IMAD.MOV R17, RZ, RZ, -R2 ;  /* 0x000000ffff117224 */ /* 0x000fe200078e0a02 */
[----:B------:R-:W-:-:S03]  /*1e60*/  MOV R14, R2 ;  /* 0x00000002000e7202 */ /* 0x000fc60000000f00 */
[----:B------:R-:W-:-:S07]  /*1e70*/  IMAD R17, R17, UR9, R16 ;  /* 0x0000000911117c24 */ /* 0x000fce000f8e0210 */
.L_x_1182:
[----:B------:R-:W-:Y:S05]  /*1e80*/  BSYNC.RECONVERGENT B0 ;  /* 0x0000000000007941 */ /* 0x000fea0003800200 */
.L_x_1180:
        /* <DEDUP_REMOVED lines=9> */
.L_x_1158:
        /* <DEDUP_REMOVED lines=34> */
.L_x_1186:
[----:B------:R-:W-:Y:S01]  /*2140*/  MOV R7, R3 ;  /* 0x0000000300077202 */ /* 0x000fe20000000f00 */
[----:B------:R-:W-:Y:S01]  /*2150*/  IMAD.MOV.U32 R8, RZ, RZ, R14 ;  /* 0x000000ffff087224 */ /* 0x000fe200078e000e */
[----:B------:R-:W-:Y:S01]  /*2160*/  MOV R5, UR6 ;  /* 0x0000000600057c02 */ /* 0x000fe20008000f00 */
[----:B------:R-:W-:Y:S01]  /*2170*/  IMAD.U32 R3, RZ, RZ, UR7 ;  /* 0x00000007ff037e24 */ /* 0x000fe2000f8e00ff */
[----:B------:R-:W-:-:S07]  /*2180*/  MOV R4, 0x21a0 ;  /* 0x000021a000047802 */ /* 0x000fce0000000f00 */
[----:B------:R-:W-:Y:S05]  /*2190*/  CALL.REL.NOINC `($__internal_38_$__cuda_sm20_div_s64) ;  /* 0x0000001000707944 */ /* 0x000fea0003c00000 */
[----:B------:R-:W-:Y:S01]  /*21a0*/  IADD3 R5, PT, PT, -R2, RZ, RZ ;  /* 0x000000ff02057210 */ /* 0x000fe20007ffe1ff */
[----:B------:R-:W-:Y:S01]  /*21b0*/  IMAD.MOV.U32 R16, RZ, RZ, R2 ;  /* 0x000000ffff107224 */ /* 0x000fe200078e0002 */
[----:B------:R-:W-:-:S03]  /*21c0*/  MOV R17, R3 ;  /* 0x0000000300117202 */ /* 0x000fc60000000f00 */
[----:B------:R-:W-:-:S07]  /*21d0*/  IMAD R5, R5, UR6, R14 ;  /* 0x0000000605057c24 */ /* 0x000fce000f8e020e */
.L_x_1187:
[----:B------:R-:W-:Y:S05]  /*21e0*/  BSYNC.RECONVERGENT B0 ;  /* 0x0000000000007941 */ /* 0x000fea0003800200 */
.L_x_1185:
        /* <DEDUP_REMOVED lines=34> */
.L_x_1189:
        /* <DEDUP_REMOVED lines=10> */
.L_x_1190:
[----:B------:R-:W-:Y:S05]  /*24b0*/  BSYNC.RECONVERGENT B0 ;  /* 0x0000000000007941 */ /* 0x000fea0003800200 */
.L_x_1188:
        /* <DEDUP_REMOVED lines=34> */
.L_x_1192:
        /* <DEDUP_REMOVED lines=10> */
.L_x_1193:
[----:B------:R-:W-:Y:S05]  /*2780*/  BSYNC.RECONVERGENT B0 ;  /* 0x0000000000007941 */ /* 0x000fea0003800200 */
.L_x_1191:
        /* <DEDUP_REMOVED lines=34> */
.L_x_1195:
[----:B------:R-:W-:Y:S01]  /*29b0*/  MOV R8, R16 ;  /* 0x0000001000087202 */ /* 0x000fe20000000f00 */
[----:B------:R-:W-:Y:S01]  /*29c0*/  IMAD.MOV.U32 R7, RZ, RZ, R17 ;  /* 0x000000ffff077224 */ /* 0x000fe200078e0011 */
[----:B------:R-:W-:Y:S01]  /*29d0*/  MOV R5, UR9 ;  /* 0x0000000900057c02 */ /* 0x000fe20008000f00 */
[----:B------:R-:W-:Y:S01]  /*29e0*/  IMAD.U32 R3, RZ, RZ, UR8 ;  /* 0x00000008ff037e24 */ /* 0x000fe2000f8e00ff */
[----:B------:R-:W-:-:S07]  /*29f0*/  MOV R4, 0x2a10 ;  /* 0x00002a1000047802 */ /* 0x000fce0000000f00 */
[----:B------:R-:W-:Y:S05]  /*2a00*/  CALL.REL.NOINC `($__internal_38_$__cuda_sm20_div_s64) ;  /* 0x0000000800547944 */ /* 0x000fea0003c00000 */
[----:B------:R-:W-:Y:S01]  /*2a10*/  IADD3 R17, PT, PT, -R2, RZ, RZ ;  /* 0x000000ff02117210 */ /* 0x000fe20007ffe1ff */
[----:B------:R-:W-:-:S04]  /*2a20*/  IMAD.MOV.U32 R14, RZ, RZ, R2 ;  /* 0x000000ffff0e7224 */ /* 0x000fc800078e0002 */
[----:B------:R-:W-:-:S07]  /*2a30*/  IMAD R17, R17, UR9, R16 ;  /* 0x0000000911117c24 */ /* 0x000fce000f8e0210 */
.L_x_1196:
[----:B------:R-:W-:Y:S05]  /*2a40*/  BSYNC.RECONVERGENT B0 ;  /* 0x0000000000007941 */ /* 0x000fea0003800200 */
.L_x_1194:
[----:B------:R-:W-:Y:S01]  /*2a50*/  UMOV UR6, 0x6c ;  /* 0x0000006c00067882 */ /* 0x000fe20000000000 */
[----:B------:R-:W-:Y:S02]  /*2a60*/  UIADD3 UR5, UPT, UPT, UR5, -0x4, URZ ;  /* 0xfffffffc05057890 */ /* 0x000fe4000fffe0ff */
[----:B------:R-:W-:-:S12]  /*2a70*/  ULEA UR6, UR7, UR6, 0x2 ;  /* 0x0000000607067291 */ /* 0x000fd8000f8e10ff */
[----:B------:R-:W0:Y:S02]  /*2a80*/  LDCU UR6, c[0x0][UR6+0x380] ;  /* 0x00007000060677ac */ /* 0x000e240008000800 */
[----:B0-----:R-:W-:-:S07]  /*2a90*/  IMAD R18, R17, UR6, R18 ;  /* 0x0000000611127c24 */ /* 0x001fce000f8e0212 */
.L_x_1184:
        /* <DEDUP_REMOVED lines=33> */
.L_x_1199:
        /* <DEDUP_REMOVED lines=10> */
.L_x_1200:
[----:B------:R-:W-:Y:S05]  /*2d50*/  BSYNC.RECONVERGENT B0 ;  /* 0x0000000000007941 */ /* 0x000fea0003800200 */
.L_x_1198:
        /* <DEDUP_REMOVED lines=34> */
.L_x_1202:
        /* <DEDUP_REMOVED lines=9> */
.L_x_1203:
[----:B------:R-:W-:Y:S05]  /*3010*/  BSYNC.RECONVERGENT B0 ;  /* 0x0000000000007941 */ /* 0x000fea0003800200 */
.L_x_1201:
[----:B------:R-:W-:Y:S01]  /*3020*/  UMOV UR6, 0x6c ;  /* 0x0000006c00067882 */ /* 0x000fe20000000000 */
[----:B------:R-:W-:Y:S02]  /*3030*/  UIADD3 UR5, UPT, UPT, UR5, -0x2, URZ ;  /* 0xfffffffe05057890 */ /* 0x000fe4000fffe0ff */
[----:B------:R-:W-:-:S12]  /*3040*/  ULEA UR6, UR8, UR6, 0x2 ;  /* 0x0000000608067291 */ /* 0x000fd8000f8e10ff */
[----:B------:R-:W0:Y:S02]  /*3050*/  LDCU UR6, c[0x0][UR6+0x380] ;  /* 0x00007000060677ac */ /* 0x000e240008000800 */
[----:B0-----:R-:W-:-:S07]  /*3060*/  IMAD R18, R17, UR6, R18 ;  /* 0x0000000611127c24 */ /* 0x001fce000f8e0212 */
.L_x_1197:
        /* <DEDUP_REMOVED lines=29> */
.L_x_1205:
[----:B------:R-:W-:Y:S01]  /*3240*/  IMAD.MOV.U32 R9, RZ, RZ, R3 ;  /* 0x000000ffff097224 */ /* 0x000fe200078e0003 */
[----:B------:R-:W-:Y:S01]  /*3250*/  MOV R8, UR6 ;  /* 0x0000000600087c02 */ /* 0x000fe20008000f00 */
[----:B------:R-:W-:Y:S01]  /*3260*/  IMAD.U32 R7, RZ, RZ, UR7 ;  /* 0x00000007ff077e24 */ /* 0x000fe2000f8e00ff */
[----:B------:R-:W-:-:S07]  /*3270*/  MOV R6, 0x3290 ;  /* 0x0000329000067802 */ /* 0x000fce0000000f00 */
[----:B------:R-:W-:Y:S05]  /*3280*/  CALL.REL.NOINC `($__internal_39_$__cuda_sm20_rem_s64) ;  /* 0x0000000400807944 */ /* 0x000fea0003c00000 */
.L_x_1206:
[----:B------:R-:W-:Y:S05]  /*3290*/  BSYNC.RECONVERGENT B0 ;  /* 0x0000000000007941 */ /* 0x000fea0003800200 */
.L_x_1204:
[----:B------:R-:W-:Y:S02]  /*32a0*/  UMOV UR6, 0x6c ;  /* 0x0000006c00067882 */ /* 0x000fe40000000000 */
[----:B------:R-:W-:-:S12]  /*32b0*/  ULEA UR6, UR5, UR6, 0x2 ;  /* 0x0000000605067291 */ /* 0x000fd8000f8e10ff */
[----:B------:R-:W0:Y:S02]  /*32c0*/  LDCU UR6, c[0x0][UR6+0x380] ;  /* 0x00007000060677ac */ /* 0x000e240008000800 */
[----:B0-----:R-:W-:-:S07]  /*32d0*/  IMAD R18, R14, UR6, R18 ;  /* 0x000000060e127c24 */ /* 0x001fce000f8e0212 */
.L_x_1157:
[----:B------:R-:W0:Y:S02]  /*32e0*/  LDCU UR6, c[0x0][UR4+0x45c] ;  /* 0x00008b80040677ac */ /* 0x000e240008000800 */
[----:B0-----:R-:W-:-:S13]  /*32f0*/  ISETP.LT.AND P0, PT, R0, UR6, PT ;  /* 0x0000000600007c0c */ /* 0x001fda000bf01270 */
[----:B------:R-:W-:Y:S05]  /*3300*/  @!P0 EXIT ;  /* 0x000000000000894d */ /* 0x000fea0003800000 */
[----:B------:R-:W0:Y:S01]  /*3310*/  LDC.64 R2, c[0x0][0x380] ;  /* 0x0000e000ff027b82 */ /* 0x000e220000000a00 */
[----:B------:R-:W1:Y:S01]  /*3320*/  LDCU.64 UR4, c[0x0][0x358] ;  /* 0x00006b00ff0477ac */ /* 0x000e620008000a00 */
[----:B0-----:R-:W-:-:S05]  /*3330*/  IMAD.WIDE R18, R18, 0x8, R2 ;  /* 0x0000000812127825 */ /* 0x001fca00078e0202 */
[----:B-1----:R-:W-:Y:S01]  /*3340*/  STG.E.64 desc[UR4][R18.64], RZ ;  /* 0x000000ff12007986 */ /* 0x002fe2000c101b04 */
[----:B------:R-:W-:Y:S05]  /*3350*/  EXIT ;  /* 0x000000000000794d */ /* 0x000fea0003800000 */
        .weak           $__internal_38_$__cuda_sm20_div_s64
        .type           $__internal_38_$__cuda_sm20_div_s64,@function
        .size           $__internal_38_$__cuda_sm20_div_s64,($__internal_39_$__cuda_sm20_rem_s64 - $__internal_38_$__cuda_sm20_div_s64)
$__internal_38_$__cuda_sm20_div_s64:
[----:B------:R-:W-:Y:S02]  /*3360*/  IADD3 R12, P1, PT, RZ, -R5, RZ ;  /* 0x80000005ff0c7210 */ /* 0x000fe40007f3e0ff */
[----:B------:R-:W-:Y:S02]  /*3370*/  ISETP.GE.AND P0, PT, R3, RZ, PT ;  /* 0x000000ff0300720c */ /* 0x000fe40003f06270 */
[----:B------:R-:W-:Y:S02]  /*3380*/  IADD3.X R2, PT, PT, RZ, ~R3, RZ, P1, !PT ;  /* 0x80000003ff027210 */ /* 0x000fe40000ffe4ff */
[----:B------:R-:W-:Y:S02]  /*3390*/  SEL R12, R12, R5, !P0 ;  /* 0x000000050c0c7207 */ /* 0x000fe40004000000 */
[----:B------:R-:W-:Y:S02]  /*33a0*/  SEL R13, R2, R3, !P0 ;  /* 0x00000003020d7207 */ /* 0x000fe40004000000 */
[----:B------:R-:W-:-:S02]  /*33b0*/  ISETP.GE.AND P3, PT, R7, RZ, PT ;  /* 0x000000ff0700720c */ /* 0x000fc40003f66270 */
[----:B------:R-:W0:Y:S01]  /*33c0*/  I2F.U64.RP R2, R12 ;  /* 0x0000000c00027312 */ /* 0x000e220000309000 */
[----:B------:R-:W-:-:S04]  /*33d0*/  IADD3 R19, P4, PT, RZ, -R8, RZ ;  /* 0x80000008ff137210 */ /* 0x000fc80007f9e0ff */
[----:B------:R-:W-:Y:S02]  /*33e0*/  SEL R19, R19, R8, !P3 ;  /* 0x0000000813137207 */ /* 0x000fe40005800000 */
[----:B------:R-:W-:-:S04]  /*33f0*/  IADD3.X R8, PT, PT, RZ, ~R7, RZ, P4, !PT ;  /* 0x80000007ff087210 */ /* 0x000fc800027fe4ff */
[-C--:B------:R-:W-:Y:S02]  /*3400*/  SEL R8, R8, R7.reuse, !P3 ;  /* 0x0000000708087207 */ /* 0x080fe40005800000 */
[----:B------:R-:W-:Y:S01]  /*3410*/  LOP3.LUT R7, R3, R7, RZ, 0x3c, !PT ;  /* 0x0000000703077212 */ /* 0x000fe200078e3cff */
        /* <DEDUP_REMOVED lines=22> */
[----:B------:R-:W-:-:S04]  /*3580*/  IMAD.HI.U32 R10, R11, R2, RZ ;  /* 0x000000020b0a7227 */ /* 0x000fc800078e00ff */
[----:B------:R-:W-:-:S04]  /*3590*/  IMAD.X R6, RZ, RZ, ~R6, P0 ;  /* 0x000000ffff067224 */ /* 0x000fc800000e0e06 */
[----:B------:R-:W-:-:S04]  /*35a0*/  IMAD.WIDE.U32 R10, P0, R11, R6, R10 ;  /* 0x000000060b0a7225 */ /* 0x000fc8000780000a */
[----:B------:R-:W-:-:S04]  /*35b0*/  IMAD.HI.U32 R11, P1, R9, R2, R10 ;  /* 0x00000002090b7227 */ /* 0x000fc8000782000a */
        /* <DEDUP_REMOVED lines=34> */
[----:B------:R-:W-:Y:S02]  /*37e0*/  IADD3 R9, P2, PT, RZ, -R2, RZ ;  /* 0x80000002ff097210 */ /* 0x000fe40007f5e0ff */
[----:B------:R-:W-:Y:S02]  /*37f0*/  ISETP.NE.U32.AND P0, PT, R5, RZ, PT ;  /* 0x000000ff0500720c */ /* 0x000fe40003f05070 */
[----:B------:R-:W-:Y:S01]  /*3800*/  ISETP.GE.AND P1, PT, R7, RZ, PT ;  /* 0x000000ff0700720c */ /* 0x000fe20003f26270 */
[----:B------:R-:W-:Y:S01]  /*3810*/  IMAD.X R5, RZ, RZ, ~R6, P2 ;  /* 0x000000ffff057224 */ /* 0x000fe200010e0e06 */
[----:B------:R-:W-:-:S02]  /*3820*/  ISETP.NE.AND.EX P0, PT, R3, RZ, PT, P0 ;  /* 0x000000ff0300720c */ /* 0x000fc40003f05300 */
[----:B------:R-:W-:Y:S02]  /*3830*/  SEL R9, R9, R2, !P1 ;  /* 0x0000000209097207 */ /* 0x000fe40004800000 */
[----:B------:R-:W-:Y:S02]  /*3840*/  SEL R5, R5, R6, !P1 ;  /* 0x0000000605057207 */ /* 0x000fe40004800000 */
[----:B------:R-:W-:Y:S02]  /*3850*/  SEL R2, R9, 0xffffffff, P0 ;  /* 0xffffffff09027807 */ /* 0x000fe40000000000 */
[----:B------:R-:W-:Y:S02]  /*3860*/  SEL R3, R5, 0xffffffff, P0 ;  /* 0xffffffff05037807 */ /* 0x000fe40000000000 */
[----:B------:R-:W-:-:S04]  /*3870*/  MOV R5, 0x0 ;  /* 0x0000000000057802 */ /* 0x000fc80000000f00 */
[----:B------:R-:W-:Y:S05]  /*3880*/  RET.REL.NODEC R4 `(_ZN2at6native16triu_tril_kernelIN3c107complexIfEEiLb1ELi1ELb1EEEvNS_4cuda6detail10TensorInfoIT_T0_EENS7_IKS8_S9_EEllS9_) ;  /* 0xffffffc404dc7950 */ /* 0x000fea0003c3ffff */
        .weak           $__internal_39_$__cuda_sm20_rem_s64
        .type           $__internal_39_$__cuda_sm20_rem_s64,@function
        .size           $__internal_39_$__cuda_sm20_rem_s64,(.L_x_6329 - $__internal_39_$__cuda_sm20_rem_s64)
$__internal_39_$__cuda_sm20_rem_s64:
        /* <DEDUP_REMOVED lines=60> */
[----:B------:R-:W-:Y:S02]  /*3c50*/  SEL R11, R11, R15, P0 ;  /* 0x0000000f0b0b7207 */ /* 0x000fe40000000000 */
[CC--:B------:R-:W-:Y:S02]  /*3c60*/  ISETP.GE.U32.AND P0, PT, R9.reuse, R4.reuse, PT ;  /* 0x000000040900720c */ /* 0x0c0fe40003f06070 */
[----:B------:R-:W-:Y:S02]  /*3c70*/  IADD3 R14, PT, PT, R9, -R4, RZ ;  /* 0x80000004090e7210 */ /* 0x000fe40007ffe0ff */
[----:B------:R-:W-:-:S04]  /*3c80*/  ISETP.GE.U32.AND.EX P0, PT, R11, R5, PT, P0 ;  /* 0x000000050b00720c */ /* 0x000fc80003f06100 */
[----:B------:R-:W-:Y:S02]  /*3c90*/  SEL R14, R14, R9, P0 ;  /* 0x000000090e0e7207 */ /* 0x000fe40000000000 */
[----:B------:R-:W-:-:S03]  /*3ca0*/  ISETP.NE.U32.AND P0, PT, R8, RZ, PT ;  /* 0x000000ff0800720c */ /* 0x000fc60003f05070 */
[----:B------:R-:W-:Y:S01]  /*3cb0*/  IMAD.MOV R5, RZ, RZ, -R14 ;  /* 0x000000ffff057224 */ /* 0x000fe200078e0a0e */
[----:B------:R-:W-:Y:S01]  /*3cc0*/  ISETP.NE.AND.EX P0, PT, R7, RZ, PT, P0 ;  /* 0x000000ff0700720c */ /* 0x000fe20003f05300 */
[----:B------:R-:W-:-:S03]  /*3cd0*/  HFMA2 R7, -RZ, RZ, 0, 0 ;  /* 0x00000000ff077431 */ /* 0x000fc600000001ff */
[----:B------:R-:W-:-:S04]  /*3ce0*/  SEL R14, R5, R14, !P1 ;  /* 0x0000000e050e7207 */ /* 0x000fc80004800000 */
[----:B------:R-:W-:Y:S01]  /*3cf0*/  SEL R14, R14, 0xffffffff, P0 ;  /* 0xffffffff0e0e7807 */ /* 0x000fe20000000000 */
[----:B------:R-:W-:Y:S06]  /*3d00*/  RET.REL.NODEC R6 `(_ZN2at6native16triu_tril_kernelIN3c107complexIfEEiLb1ELi1ELb1EEEvNS_4cuda6detail10TensorInfoIT_T0_EENS7_IKS8_S9_EEllS9_) ;  /* 0xffffffc006bc7950 */ /* 0x000fec0003c3ffff */
.L_x_1207:
        /* <DEDUP_REMOVED lines=15> */
.L_x_6329:


//--------------------- .text._ZN2at6native16triu_tril_kernelIN3c107complexIdEElLb1ELi1ELb0EEEvNS_4cuda6detail10TensorInfoIT_T0_EENS7_IKS8_S9_EEllS9_ --------------------------
	.section	.text._ZN2at6native16triu_tril_kernelIN3c107complexIdEElLb1ELi1ELb0EEEvNS_4cuda6detail10TensorInfoIT_T0_EENS7_IKS8_S9_EEllS9_,"ax",@progbits
	.align	128
        .global         _ZN2at6native16triu_tril_kernelIN3c107complexIdEElLb1ELi1ELb0EEEvNS_4cuda6detail10TensorInfoIT_T0_EENS7_IKS8_S9_EEllS9_
        .type           _ZN2at6native16triu_tril_kernelIN3c107complexIdEElLb1ELi1ELb0EEEvNS_4cuda6detail10TensorInfoIT_T0_EENS7_IKS8_S9_EEllS9_,@function
        .size           _ZN2at6native16triu_tril_kernelIN3c107complexIdEElLb1ELi1ELb0EEEvNS_4cuda6detail10TensorInfoIT_T0_EENS7_IKS8_S9_EEllS9_,(.L_x_6331 - _ZN2at6native16triu_tril_kernelIN3c107complexIdEElLb1ELi1ELb0EEEvNS_4cuda6detail10TensorInfoIT_T0_EENS7_IKS8_S9_EEllS9_)
        .other          _ZN2at6native16triu_tril_kernelIN3c107complexIdEElLb1ELi1ELb0EEEvNS_4cuda6detail10TensorInfoIT_T0_EENS7_IKS8_S9_EEllS9_,@"STO_CUDA_ENTRY STV_DEFAULT"
_ZN2at6native16triu_tril_kernelIN3c107complexIdEElLb1ELi1ELb0EEEvNS_4cuda6detail10TensorInfoIT_T0_EENS7_IKS8_S9_EEllS9_:
.text._ZN2at6native16triu_tril_kernelIN3c107complexIdEElLb1ELi1ELb0EEEvNS_4cuda6detail10TensorInfoIT_T0_EENS7_IKS8_S9_EEllS9_:
        /* <DEDUP_REMOVED lines=15> */
[----:B------:R-:W0:Y:S02]  /*00f0*/  LDCU UR4, c[0x0][0x6d0] ;  /* 0x0000da00ff0477ac */ /* 0x000e240008000800 */
[----:B0-----:R-:W0:Y:S01]  /*0100*/  I2F.U32.RP R0, UR4 ;  /* 0x0000000400007d06 */ /* 0x001e220008209000 */
        /* <DEDUP_REMOVED lines=19> */
[----:B------:R-:W-:Y:S01]  /*0240*/  MOV R5, RZ ;  /* 0x000000ff00057202 */ /* 0x000fe20000000f00 */
[----:B------:R-:W-:Y:S01]  /*0250*/  IMAD.MOV.U32 R4, RZ, RZ, R3 ;  /* 0x000000ffff047224 */ /* 0x000fe200078e0003 */
[----:B------:R-:W-:Y:S06]  /*0260*/  BRA `(.L_x_1210) ;  /* 0x0000000000447947 */ /* 0x000fec0003800000 */
.L_x_1209:
[----:B------:R-:W0:Y:S01]  /*0270*/  LDCU.64 UR4, c[0x0][0x6d0] ;  /* 0x0000da00ff0477ac */ /* 0x000e220008000a00 */
[----:B------:R-:W-:Y:S01]  /*0280*/  IMAD.MOV.U32 R24, RZ, RZ, R4 ;  /* 0x000000ffff187224 */ /* 0x000fe200078e0004 */
[----:B------:R-:W-:Y:S02]  /*0290*/  MOV R25, R5 ;  /* 0x0000000500197202 */ /* 0x000fe40000000f00 */
[----:B------:R-:W-:Y:S02]  /*02a0*/  MOV R8, 0x2e0 ;  /* 0x000002e000087802 */ /* 0x000fe40000000f00 */
[----:B0-----:R-:W-:Y:S01]  /*02b0*/  MOV R12, UR4 ;  /* 0x00000004000c7c02 */ /* 0x001fe20008000f00 */
[----:B------:R-:W-:-:S07]  /*02c0*/  IMAD.U32 R11, RZ, RZ, UR5 ;  /* 0x00000005ff0b7e24 */ /* 0x000fce000f8e00ff */
[----:B------:R-:W-:Y:S05]  /*02d0*/  CALL.REL.NOINC `($__internal_40_$__cuda_sm20_div_s64) ;  /* 0x0000004000a47944 */ /* 0x000fea0003c00000 */
[----:B------:R-:W0:Y:S01]  /*02e0*/  LDCU.64 UR4, c[0x0][0x6d0] ;  /* 0x0000da00ff0477ac */ /* 0x000e220008000a00 */
[----:B------:R-:W-:-:S05]  /*02f0*/  IADD3 R3, P0, PT, RZ, -R18, RZ ;  /* 0x80000012ff037210 */ /* 0x000fca0007f1e0ff */
[----:B------:R-:W-:-:S04]  /*0300*/  IMAD.X R0, RZ, RZ, ~R19, P0 ;  /* 0x000000ffff007224 */ /* 0x000fc800000e0e13 */
[----:B0-----:R-:W-:Y:S02]  /*0310*/  IMAD R0, R0, UR4, RZ ;  /* 0x0000000400007c24 */ /* 0x001fe4000f8e02ff */
[----:B------:R-:W-:-:S04]  /*0320*/  IMAD.WIDE.U32 R4, R3, UR4, R4 ;  /* 0x0000000403047c25 */ /* 0x000fc8000f8e0004 */
[----:B------:R-:W-:Y:S01]  /*0330*/  IMAD R3, R3, UR5, R0 ;  /* 0x0000000503037c24 */ /* 0x000fe2000f8e0200 */
[----:B------:R-:W-:Y:S02]  /*0340*/  MOV R0, R4 ;  /* 0x0000000400007202 */ /* 0x000fe40000000f00 */
[----:B------:R-:W-:Y:S01]  /*0350*/  MOV R4, R18 ;  /* 0x0000001200047202 */ /* 0x000fe20000000f00 */
[----:B------:R-:W-:Y:S02]  /*0360*/  IMAD.IADD R2, R5, 0x1, R3 ;  /* 0x0000000105027824 */ /* 0x000fe400078e0203 */
[----:B------:R-:W-:-:S07]  /*0370*/  IMAD.MOV.U32 R5, RZ, RZ, R19 ;  /* 0x000000ffff057224 */ /* 0x000fce00078e0013 */
.L_x_1210:
[----:B------:R-:W-:Y:S05]  /*0380*/  BSYNC.RECONVERGENT B0 ;  /* 0x0000000000007941 */ /* 0x000fea0003800200 */
.L_x_1208:
        /* <DEDUP_REMOVED lines=30> */
.L_x_1212:
[----:B------:R-:W-:Y:S01]  /*0570*/  MOV R12, UR6 ;  /* 0x00000006000c7c02 */ /* 0x000fe20008000f00 */
[----:B------:R-:W-:Y:S01]  /*0580*/  IMAD.U32 R13, RZ, RZ, UR7 ;  /* 0x00000007ff0d7e24 */ /* 0x000fe2000f8e00ff */
[----:B------:R-:W-:Y:S01]  /*0590*/  MOV R10, UR6 ;  /* 0x00000006000a7c02 */ /* 0x000fe20008000f00 */
[----:B------:R-:W-:Y:S01]  /*05a0*/  IMAD.U32 R11, RZ, RZ, UR7 ;  /* 0x00000007ff0b7e24 */ /* 0x000fe2000f8e00ff */
[----:B------:R-:W-:Y:S01]  /*05b0*/  MOV R24, R4 ;  /* 0x0000000400187202 */ /* 0x000fe20000000f00 */
[----:B------:R-:W-:Y:S01]  /*05c0*/  IMAD.MOV.U32 R25, RZ, RZ, R5 ;  /* 0x000000ffff197224 */ /* 0x000fe200078e0005 */
[----:B------:R-:W-:-:S07]  /*05d0*/  MOV R8, 0x5f0 ;  /* 0x000005f000087802 */ /* 0x000fce0000000f00 */
[----:B------:R-:W-:Y:S05]  /*05e0*/  CALL.REL.NOINC `($__internal_40_$__cuda_sm20_div_s64) ;  /* 0x0000003c00e07944 */ /* 0x000fea0003c00000 */
        /* <DEDUP_REMOVED lines=10> */
.L_x_1213:
[----:B------:R-:W-:Y:S05]  /*0690*/  BSYNC.RECONVERGENT B0 ;  /* 0x0000000000007941 */ /* 0x000fea0003800200 */
.L_x_1211:
        /* <DEDUP_REMOVED lines=13> */
[----:B------:R-:W-:Y:S01]  /*0770*/  IMAD.IADD R7, R7, 0x1, R11 ;  /* 0x0000000107077824 */ /* 0x000fe200078e020b */
[----:B0-----:R-:W-:Y:S01]  /*0780*/  UISETP.GE.AND UP0, UPT, UR7, 0x3, UPT ;  /* 0x000000030700788c */ /* 0x001fe2000bf06270 */
[C---:B---3--:R-:W-:Y:S02]  /*0790*/  IMAD R12, R10.reuse, UR13, RZ ;  /* 0x0000000d0a0c7c24 */ /* 0x048fe4000f8e02ff */
[----:B------:R-:W-:Y:S02]  /*07a0*/  IMAD R3, R9, UR10, R8 ;  /* 0x0000000a09037c24 */ /* 0x000fe4000f8e0208 */
[----:B------:R-:W-:-:S04]  /*07b0*/  IMAD.WIDE.U32 R4, R10, UR10, R4 ;  /* 0x0000000a0a047c25 */ /* 0x000fc8000f8e0004 */
[----:B------:R-:W-:Y:S01]  /*07c0*/  IMAD R11, R9, UR12, R12 ;  /* 0x0000000c090b7c24 */ /* 0x000fe2000f8e020c */
[----:B------:R-:W-:Y:S01]  /*07d0*/  IADD3 R3, PT, PT, R5, R3, RZ ;  /* 0x0000000305037210 */ /* 0x000fe20007ffe0ff */
[----:B------:R-:W-:-:S04]  /*07e0*/  IMAD.WIDE.U32 R6, R10, UR12, R6 ;  /* 0x0000000c0a067c25 */ /* 0x000fc8000f8e0006 */
        /* <DEDUP_REMOVED lines=13> */
.L_x_1240:
        /* <DEDUP_REMOVED lines=26> */
[----:B------:R-:W-:Y:S02]  /*0a60*/  IMAD R12, R7, UR10, R14 ;  /* 0x0000000a070c7c24 */ /* 0x000fe4000f8e020e */
[----:B------:R-:W-:Y:S01]  /*0a70*/  IMAD.MOV.U32 R14, RZ, RZ, R13 ;  /* 0x000000ffff0e7224 */ /* 0x000fe200078e000d */
[----:B------:R-:W-:Y:S06]  /*0a80*/  BRA `(.L_x_1218) ;  /* 0x0000000000447947 */ /* 0x000fec0003800000 */
.L_x_1217:
        /* <DEDUP_REMOVED lines=8> */
[----:B------:R-:W-:Y:S05]  /*0b10*/  CALL.REL.NOINC `($__internal_40_$__cuda_sm20_div_s64) ;  /* 0x0000003800947944 */ /* 0x000fea0003c00000 */
[----:B------:R-:W-:-:S04]  /*0b20*/  IADD3 R8, P0, PT, RZ, -R18, RZ ;  /* 0x80000012ff087210 */ /* 0x000fc80007f1e0ff */
[----:B------:R-:W-:Y:S01]  /*0b30*/  IADD3.X R7, PT, PT, RZ, ~R19, RZ, P0, !PT ;  /* 0x80000013ff077210 */ /* 0x000fe200007fe4ff */
[----:B------:R-:W-:Y:S01]  /*0b40*/  IMAD.WIDE.U32 R12, R8, UR10, R14 ;  /* 0x0000000a080c7c25 */ /* 0x000fe2000f8e000e */
[----:B------:R-:W-:-:S03]  /*0b50*/  MOV R14, R18 ;  /* 0x00000012000e7202 */ /* 0x000fc60000000f00 */
[----:B------:R-:W-:Y:S02]  /*0b60*/  IMAD R7, R7, UR10, RZ ;  /* 0x0000000a07077c24 */ /* 0x000fe4000f8e02ff */
[----:B------:R-:W-:Y:S02]  /*0b70*/  IMAD.MOV.U32 R15, RZ, RZ, R19 ;  /* 0x000000ffff0f7224 */ /* 0x000fe400078e0013 */
[----:B------:R-:W-:-:S04]  /*0b80*/  IMAD R7, R8, UR11, R7 ;  /* 0x0000000b08077c24 */ /* 0x000fc8000f8e0207 */
[----:B------:R-:W-:-:S07]  /*0b90*/  IMAD.IADD R8, R13, 0x1, R7 ;  /* 0x000000010d087824 */ /* 0x000fce00078e0207 */
.L_x_1218:
[----:B------:R-:W-:Y:S05]  /*0ba0*/  BSYNC.RECONVERGENT B0 ;  /* 0x0000000000007941 */ /* 0x000fea0003800200 */
.L_x_1216:
[----:B------:R-:W0:Y:S01]  /*0bb0*/  LDCU.64 UR16, c[0x0][UR14+0x380] ;  /* 0x000070000e1077ac */ /* 0x000e220008000a00 */
[----:B------:R-:W-:Y:S01]  /*0bc0*/  MOV R26, R4 ;  /* 0x00000004001a7202 */ /* 0x000fe20000000f00 */
[----:B------:R-:W-:Y:S01]  /*0bd0*/  IMAD.MOV.U32 R27, RZ, RZ, R3 ;  /* 0x000000ffff1b7224 */ /* 0x000fe200078e0003 */
[----:B------:R-:W-:Y:S01]  /*0be0*/  MOV R7, R5 ;  /* 0x0000000500077202 */ /* 0x000fe20000000f00 */
[----:B------:R-:W1:Y:S01]  /*0bf0*/  LDCU.64 UR10, c[0x0][UR14+0x450] ;  /* 0x00008a000e0a77ac */ /* 0x000e620008000a00 */
[----:B------:R-:W-:Y:S01]  /*0c00*/  BSSY.RECONVERGENT B0, `(.L_x_1219) ;  /* 0x0000038000007945 */ /* 0x000fe20003800200 */
        /* <DEDUP_REMOVED lines=9> */
[----:B------:R-:W-:-:S03]  /*0ca0*/  IMAD.IADD R5, R27, 0x1, R3 ;  /* 0x000000011b057824 */ /* 0x000fc600078e0203 */
        /* <DEDUP_REMOVED lines=26> */
.L_x_1220:
        /* <DEDUP_REMOVED lines=8> */
[----:B------:R-:W-:Y:S05]  /*0ed0*/  CALL.REL.NOINC `($__internal_40_$__cuda_sm20_div_s64) ;  /* 0x0000003400a47944 */ /* 0x000fea0003c00000 */
        /* <DEDUP_REMOVED lines=10> */
.L_x_1221:
[----:B------:R-:W-:Y:S05]  /*0f80*/  BSYNC.RECONVERGENT B0 ;  /* 0x0000000000007941 */ /* 0x000fea0003800200 */
.L_x_1219:
[----:B------:R-:W0:Y:S01]  /*0f90*/  LDCU.64 UR16, c[0x0][UR14+0x378] ;  /* 0x00006f000e1077ac */ /* 0x000e220008000a00 */
[----:B------:R-:W-:Y:S01]  /*0fa0*/  IMAD.MOV.U32 R27, RZ, RZ, R5 ;  /* 0x000000ffff1b7224 */ /* 0x000fe200078e0005 */
[----:B------:R-:W-:Y:S01]  /*0fb0*/  MOV R21, R3 ;  /* 0x0000000300157202 */ /* 0x000fe20000000f00 */
        /* <DEDUP_REMOVED lines=38> */
.L_x_1223:
        /* <DEDUP_REMOVED lines=19> */
.L_x_1224:
[----:B------:R-:W-:Y:S05]  /*1350*/  BSYNC.RECONVERGENT B0 ;  /* 0x0000000000007941 */ /* 0x000fea0003800200 */
.L_x_1222:
        /* <DEDUP_REMOVED lines=41> */
.L_x_1226:
        /* <DEDUP_REMOVED lines=19> */
.L_x_1227:
[----:B------:R-:W-:Y:S05]  /*1720*/  BSYNC.RECONVERGENT B0 ;  /* 0x0000000000007941 */ /* 0x000fea0003800200 */
.L_x_1225:
        /* <DEDUP_REMOVED lines=41> */
.L_x_1229:
        /* <DEDUP_REMOVED lines=19> */
.L_x_1230:
[----:B------:R-:W-:Y:S05]  /*1af0*/  BSYNC.RECONVERGENT B0 ;  /* 0x0000000000007941 */ /* 0x000fea0003800200 */
.L_x_1228:
        /* <DEDUP_REMOVED lines=41> */
.L_x_1232:
        /* <DEDUP_REMOVED lines=19> */
.L_x_1233:
[----:B------:R-:W-:Y:S05]  /*1ec0*/  BSYNC.RECONVERGENT B0 ;  /* 0x0000000000007941 */ /* 0x000fea0003800200 */
.L_x_1231:
        /* <DEDUP_REMOVED lines=41> */
.L_x_1235:
        /* <DEDUP_REMOVED lines=19> */
.L_x_1236:
[----:B------:R-:W-:Y:S05]  /*2290*/  BSYNC.RECONVERGENT B0 ;  /* 0x0000000000007941 */ /* 0x000fea0003800200 */
.L_x_1234:
        /* <DEDUP_REMOVED lines=34> */
[----:B------:R-:W-:-:S12]  /*24c0*/  HFMA2 R8, -RZ, RZ, 0, 0 ;  /* 0x00000000ff087431 */ /* 0x000fd800000001ff */
[----:B------:R-:W-:Y:S01]  /*24d0*/  @P1 VIADD R7, R7, 0x1 ;  /* 0x0000000107071836 */ /* 0x000fe20000000000 */
[----:B------:R-:W-:-:S04]  /*24e0*/  @!P2 LOP3.LUT R7, RZ, UR16, RZ, 0x33, !PT ;  /* 0x00000010ff07ac12 */ /* 0x000fc8000f8e33ff */
[----:B------:R-:W-:-:S05]  /*24f0*/  IADD3 R11, PT, PT, -R7, RZ, RZ ;  /* 0x000000ff070b7210 */ /* 0x000fca0007ffe1ff */
[----:B------:R-:W-:Y:S02]  /*2500*/  IMAD R11, R11, UR16, R14 ;  /* 0x000000100b0b7c24 */ /* 0x000fe4000f8e020e */
[----:B------:R-:W-:Y:S01]  /*2510*/  IMAD.MOV.U32 R14, RZ, RZ, R7 ;  /* 0x000000ffff0e7224 */ /* 0x000fe200078e0007 */
[----:B------:R-:W-:Y:S06]  /*2520*/  BRA `(.L_x_1239) ;  /* 0x0000000000507947 */ /* 0x000fec0003800000 */
.L_x_1238:
        /* <DEDUP_REMOVED lines=20> */
.L_x_1239:
[----:B------:R-:W-:Y:S05]  /*2670*/  BSYNC.RECONVERGENT B0 ;  /* 0x0000000000007941 */ /* 0x000fea0003800200 */
.L_x_1237:
[----:B------:R-:W0:Y:S01]  /*2680*/  LDCU.64 UR10, c[0x0][UR14+0x418] ;  /* 0x000083000e0a77ac */ /* 0x000e220008000a00 */
[----:B------:R-:W-:Y:S01]  /*2690*/  MOV R4, R26 ;  /* 0x0000001a00047202 */ /* 0x000fe20000000f00 */
[----:B------:R-:W-:Y:S01]  /*26a0*/  IMAD.MOV.U32 R6, RZ, RZ, R20 ;  /* 0x000000ffff067224 */ /* 0x000fe200078e0014 */
[----:B------:R-:W-:Y:S01]  /*26b0*/  MOV R7, R3 ;  /* 0x0000000300077202 */ /* 0x000fe20000000f00 */
[----:B------:R-:W1:Y:S01]  /*26c0*/  LDCU.64 UR12, c[0x0][UR9+0x348] ;  /* 0x00006900090c77ac */ /* 0x000e620008000a00 */
[----:B------:R-:W-:Y:S02]  /*26d0*/  UIADD3 UR15, UP0, UPT, UR15, -0x8, URZ ;  /* 0xfffffff80f0f7890 */ /* 0x000fe4000ff1e0ff */
[----:B------:R-:W-:Y:S02]  /*26e0*/  UIADD3 UR6, UPT, UPT, UR6, -0x8, URZ ;  /* 0xfffffff806067890 */ /* 0x000fe4000fffe0ff */
[----:B------:R-:W-:Y:S02]  /*26f0*/  UIADD3.X UR4, UPT, UPT, UR4, -0x1, URZ, UP0, !UPT ;  /* 0xffffffff04047890 */ /* 0x000fe400087fe4ff */
[----:B------:R-:W-:-:S02]  /*2700*/  UISETP.NE.U32.AND UP0, UPT, UR15, URZ, UPT ;  /* 0x000000ff0f00728c */ /* 0x000fc4000bf05070 */
[----:B------:R-:W-:Y:S02]  /*2710*/  UIADD3 UR14, UPT, UPT, UR14, -0x40, URZ ;  /* 0xffffffc00e0e7890 */ /* 0x000fe4000fffe0ff */
[----:B------:R-:W-:Y:S01]  /*2720*/  UISETP.NE.AND.EX UP0, UPT, UR4, URZ, UPT, UP0 ;  /* 0x000000ff0400728c */ /* 0x000fe2000bf05300 */
[----:B0-----:R-:W-:Y:S01]  /*2730*/  IMAD.WIDE.U32 R4, R11, UR10, R4 ;  /* 0x0000000a0b047c25 */ /* 0x001fe2000f8e0004 */
[----:B------:R-:W-:-:S03]  /*2740*/  UIADD3 UR9, UPT, UPT, UR9, -0x40, URZ ;  /* 0xffffffc009097890 */ /* 0x000fc6000fffe0ff */
[----:B-1----:R-:W-:-:S04]  /*2750*/  IMAD.WIDE.U32 R6, R11, UR12, R6 ;  /* 0x0000000c0b067c25 */ /* 0x002fc8000f8e0006 */
[C---:B------:R-:W-:Y:S02]  /*2760*/  IMAD R3, R11.reuse, UR11, RZ ;  /* 0x0000000b0b037c24 */ /* 0x040fe4000f8e02ff */
[----:B------:R-:W-:Y:S02]  /*2770*/  IMAD R11, R11, UR13, RZ ;  /* 0x0000000d0b0b7c24 */ /* 0x000fe4000f8e02ff */
[C---:B------:R-:W-:Y:S02]  /*2780*/  IMAD R3, R8.reuse, UR10, R3 ;  /* 0x0000000a08037c24 */ /* 0x040fe4000f8e0203 */
[----:B------:R-:W-:Y:S02]  /*2790*/  IMAD R11, R8, UR12, R11 ;  /* 0x0000000c080b7c24 */ /* 0x000fe4000f8e020b */
[----:B------:R-:W-:-:S03]  /*27a0*/  IMAD.IADD R3, R5, 0x1, R3 ;  /* 0x0000000105037824 */ /* 0x000fc600078e0203 */
[----:B------:R-:W-:Y:S01]  /*27b0*/  IADD3 R5, PT, PT, R7, R11, RZ ;  /* 0x0000000b07057210 */ /* 0x000fe20007ffe0ff */
[----:B------:R-:W-:Y:S06]  /*27c0*/  BRA.U UP0, `(.L_x_1240) ;  /* 0xffffffe1003c7547 */ /* 0x000fec000b83ffff */
.L_x_1215:
        /* <DEDUP_REMOVED lines=38> */
.L_x_1243:
        /* <DEDUP_REMOVED lines=9> */
[----:B------:R-:W-:-:S05]  /*2ac0*/  IADD3 R8, P0, PT, RZ, -R18, RZ ;  /* 0x80000012ff087210 */ /* 0x000fca0007f1e0ff */
[----:B------:R-:W-:Y:S02]  /*2ad0*/  IMAD.X R7, RZ, RZ, ~R19, P0 ;  /* 0x000000ffff077224 */ /* 0x000fe400000e0e13 */
[----:B------:R-:W-:Y:S01]  /*2ae0*/  IMAD.WIDE.U32 R12, R8, UR10, R14 ;  /* 0x0000000a080c7c25 */ /* 0x000fe2000f8e000e */
[----:B------:R-:W-:-:S03]  /*2af0*/  MOV R15, R19 ;  /* 0x00000013000f7202 */ /* 0x000fc60000000f00 */
[----:B------:R-:W-:Y:S02]  /*2b00*/  IMAD R7, R7, UR10, RZ ;  /* 0x0000000a07077c24 */ /* 0x000fe4000f8e02ff */
[----:B------:R-:W-:Y:S02]  /*2b10*/  IMAD.MOV.U32 R14, RZ, RZ, R18 ;  /* 0x000000ffff0e7224 */ /* 0x000fe400078e0012 */
[----:B------:R-:W-:-:S05]  /*2b20*/  IMAD R7, R8, UR11, R7 ;  /* 0x0000000b08077c24 */ /* 0x000fca000f8e0207 */
[----:B------:R-:W-:-:S07]  /*2b30*/  IADD3 R7, PT, PT, R13, R7, RZ ;  /* 0x000000070d077210 */ /* 0x000fce0007ffe0ff */
.L_x_1244:
[----:B------:R-:W-:Y:S05]  /*2b40*/  BSYNC.RECONVERGENT B0 ;  /* 0x0000000000007941 */ /* 0x000fea0003800200 */
.L_x_1242:
[----:B------:R-:W-:Y:S01]  /*2b50*/  USHF.L.U32 UR12, UR6, 0x3, URZ ;  /* 0x00000003060c7899 */ /* 0x000fe200080006ff */
[----:B------:R-:W-:Y:S01]  /*2b60*/  MOV R27, R3 ;  /* 0x00000003001b7202 */ /* 0x000fe20000000f00 */
[----:B------:R-:W0:Y:S01]  /*2b70*/  LDCU.64 UR16, c[0x0][UR4+0x380] ;  /* 0x00007000041077ac */ /* 0x000e220008000a00 */
[----:B------:R-:W-:Y:S01]  /*2b80*/  IMAD.MOV.U32 R26, RZ, RZ, R4 ;  /* 0x000000ffff1a7224 */ /* 0x000fe200078e0004 */
[----:B------:R-:W-:Y:S01]  /*2b90*/  BSSY.RECONVERGENT B0, `(.L_x_1245) ;  /* 0x000003a000007945 */ /* 0x000fe20003800200 */
[----:B------:R-:W-:Y:S01]  /*2ba0*/  IMAD.MOV.U32 R4, RZ, RZ, R6 ;  /* 0x000000ffff047224 */ /* 0x000fe200078e0006 */
[----:B------:R-:W1:Y:S06]  /*2bb0*/  LDCU.64 UR10, c[0x0][UR4+0x450] ;  /* 0x00008a00040a77ac */ /* 0x000e6c0008000a00 */
        /* <DEDUP_REMOVED lines=36> */
.L_x_1246:
        /* <DEDUP_REMOVED lines=19> */
.L_x_1247:
[----:B------:R-:W-:Y:S05]  /*2f30*/  BSYNC.RECONVERGENT B0 ;  /* 0x0000000000007941 */ /* 0x000fea0003800200 */
.L_x_1245:
        /* <DEDUP_REMOVED lines=41> */
.L_x_1249:
        /* <DEDUP_REMOVED lines=13> */
[----:B------:R-:W-:Y:S02]  /*32a0*/  IADD3.X R3, PT, PT, RZ, ~R19, RZ, P0, !PT ;  /* 0x80000013ff037210 */ /* 0x000fe400007fe4ff */
[----:B------:R-:W-:Y:S01]  /*32b0*/  MOV R14, R18 ;  /* 0x00000012000e7202 */ /* 0x000fe20000000f00 */
[----:B------:R-:W-:-:S04]  /*32c0*/  IMAD.WIDE.U32 R6, R8, UR16, R6 ;  /* 0x0000001008067c25 */ /* 0x000fc8000f8e0006 */
[----:B------:R-:W-:-:S04]  /*32d0*/  IMAD R3, R3, UR16, RZ ;  /* 0x0000001003037c24 */ /* 0x000fc8000f8e02ff */
[----:B------:R-:W-:-:S05]  /*32e0*/  IMAD R3, R8, UR17, R3 ;  /* 0x0000001108037c24 */ /* 0x000fca000f8e0203 */
[----:B------:R-:W-:-:S07]  /*32f0*/  IADD3 R3, PT, PT, R7, R3, RZ ;  /* 0x0000000307037210 */ /* 0x000fce0007ffe0ff */
.L_x_1250:
[----:B------:R-:W-:Y:S05]  /*3300*/  BSYNC.RECONVERGENT B0 ;  /* 0x0000000000007941 */ /* 0x000fea0003800200 */
.L_x_1248:
        /* <DEDUP_REMOVED lines=12> */
[----:B------:R-:W-:-:S04]  /*33d0*/  IMAD.WIDE.U32 R4, R6, UR14, R4 ;  /* 0x0000000e06047c25 */ /* 0x000fc8000f8e0004 */
[----:B------:R-:W-:Y:S02]  /*33e0*/  IMAD R3, R3, UR14, R12 ;  /* 0x0000000e03037c24 */ /* 0x000fe4000f8e020c */
[----:B------:R-:W-:-:S03]  /*33f0*/  IMAD.IADD R29, R21, 0x1, R29 ;  /* 0x00000001151d7824 */ /* 0x000fc600078e021d */
[----:B------:R-:W-:Y:S01]  /*3400*/  IADD3 R27, PT, PT, R5, R3, RZ ;  /* 0x00000003051b7210 */ /* 0x000fe20007ffe0ff */
        /* <DEDUP_REMOVED lines=25> */
.L_x_1252:
        /* <DEDUP_REMOVED lines=8> */
[----:B------:R-:W-:Y:S05]  /*3620*/  CALL.REL.NOINC `($__internal_40_$__cuda_sm20_div_s64) ;  /* 0x0000000c00d07944 */ /* 0x000fea0003c00000 */
[-C--:B------:R-:W-:Y:S01]  /*3630*/  IADD3 R8, P0, PT, RZ, -R18.reuse, RZ ;  /* 0x80000012ff087210 */ /* 0x080fe20007f1e0ff */
[----:B------:R-:W-:Y:S01]  /*3640*/  IMAD.MOV.U32 R6, RZ, RZ, R14 ;  /* 0x000000ffff067224 */ /* 0x000fe200078e000e */
[----:B------:R-:W-:Y:S02]  /*3650*/  MOV R7, R15 ;  /* 0x0000000f00077202 */ /* 0x000fe40000000f00 */
[-C--:B------:R-:W-:Y:S02]  /*3660*/  IADD3.X R3, PT, PT, RZ, ~R19.reuse, RZ, P0, !PT ;  /* 0x80000013ff037210 */ /* 0x080fe400007fe4ff */
[----:B------:R-:W-:Y:S01]  /*3670*/  MOV R14, R18 ;  /* 0x00000012000e7202 */ /* 0x000fe20000000f00 */
[----:B------:R-:W-:Y:S01]  /*3680*/  IMAD.WIDE.U32 R6, R8, UR16, R6 ;  /* 0x0000001008067c25 */ /* 0x000fe2000f8e0006 */
[----:B------:R-:W-:-:S03]  /*3690*/  MOV R15, R19 ;  /* 0x00000013000f7202 */ /* 0x000fc60000000f00 */
[----:B------:R-:W-:-:S04]  /*36a0*/  IMAD R3, R3, UR16, RZ ;  /* 0x0000001003037c24 */ /* 0x000fc8000f8e02ff */
[----:B------:R-:W-:-:S04]  /*36b0*/  IMAD R3, R8, UR17, R3 ;  /* 0x0000001108037c24 */ /* 0x000fc8000f8e0203 */
[----:B------:R-:W-:-:S07]  /*36c0*/  IMAD.IADD R3, R7, 0x1, R3 ;  /* 0x0000000107037824 */ /* 0x000fce00078e0203 */
.L_x_1253:
[----:B------:R-:W-:Y:S05]  /*36d0*/  BSYNC.RECONVERGENT B0 ;  /* 0x0000000000007941 */ /* 0x000fea0003800200 */
.L_x_1251:
[----:B------:R-:W0:Y:S01]  /*36e0*/  LDCU.64 UR10, c[0x0][UR4+0x438] ;  /* 0x00008700040a77ac */ /* 0x000e220008000a00 */
[----:B------:R-:W-:Y:S01]  /*36f0*/  MOV R28, R20 ;  /* 0x00000014001c7202 */ /* 0x000fe20000000f00 */
[----:B------:R-:W-:Y:S01]  /*3700*/  IMAD.MOV.U32 R26, RZ, RZ, R4 ;  /* 0x000000ffff1a7224 */ /* 0x000fe200078e0004 */
[----:B------:R-:W1:Y:S01]  /*3710*/  LDCU.64 UR12, c[0x0][UR12+0x438] ;  /* 0x000087000c0c77ac */ /* 0x000e620008000a00 */
[----:B------:R-:W-:Y:S01]  /*3720*/  UIADD3 UR6, UPT, UPT, UR6, -0x4, URZ ;  /* 0xfffffffc06067890 */ /* 0x000fe2000fffe0ff */
[C---:B0-----:R-:W-:Y:S02]  /*3730*/  IMAD R8, R6.reuse, UR11, RZ ;  /* 0x0000000b06087c24 */ /* 0x041fe4000f8e02ff */
[----:B------:R-:W-:-:S04]  /*3740*/  IMAD.WIDE.U32 R4, R6, UR10, R28 ;  /* 0x0000000a06047c25 */ /* 0x000fc8000f8e001c */
[C---:B-1----:R-:W-:Y:S02]  /*3750*/  IMAD R12, R6.reuse, UR13, RZ ;  /* 0x0000000d060c7c24 */ /* 0x042fe4000f8e02ff */
[----:B------:R-:W-:Y:S02]  /*3760*/  IMAD R11, R3, UR10, R8 ;  /* 0x0000000a030b7c24 */ /* 0x000fe4000f8e0208 */
[----:B------:R-:W-:-:S04]  /*3770*/  IMAD.WIDE.U32 R6, R6, UR12, R26 ;  /* 0x0000000c06067c25 */ /* 0x000fc8000f8e001a */
[----:B------:R-:W-:Y:S01]  /*3780*/  IMAD R13, R3, UR12, R12 ;  /* 0x0000000c030d7c24 */ /* 0x000fe2000f8e020c */
[----:B------:R-:W-:-:S04]  /*3790*/  IADD3 R3, PT, PT, R5, R11, RZ ;  /* 0x0000000b05037210 */ /* 0x000fc80007ffe0ff */
[----:B------:R-:W-:-:S07]  /*37a0*/  IADD3 R5, PT, PT, R7, R13, RZ ;  /* 0x0000000d07057210 */ /* 0x000fce0007ffe0ff */
.L_x_1241:
        /* <DEDUP_REMOVED lines=30> */
[----:B------:R-:W-:Y:S02]  /*3990*/  ISETP.GE.U32.AND P1, PT, R8, UR12, PT ;  /* 0x0000000c08007c0c */ /* 0x000fe4000bf26070 */
[----:B------:R-:W-:-:S11]  /*39a0*/  MOV R8, RZ ;  /* 0x000000ff00087202 */ /* 0x000fd60000000f00 */
[----:B------:R-:W-:Y:S01]  /*39b0*/  @P1 VIADD R13, R13, 0x1 ;  /* 0x000000010d0d1836 */ /* 0x000fe20000000000 */
[----:B------:R-:W-:-:S04]  /*39c0*/  @!P2 LOP3.LUT R13, RZ, UR12, RZ, 0x33, !PT ;  /* 0x0000000cff0dac12 */ /* 0x000fc8000f8e33ff */
[----:B------:R-:W-:-:S05]  /*39d0*/  IADD3 R21, PT, PT, -R13, RZ, RZ ;  /* 0x000000ff0d157210 */ /* 0x000fca0007ffe1ff */
[----:B------:R-:W-:Y:S02]  /*39e0*/  IMAD R21, R21, UR12, R14 ;  /* 0x0000000c15157c24 */ /* 0x000fe4000f8e020e */
[----:B------:R-:W-:Y:S01]  /*39f0*/  IMAD.MOV.U32 R14, RZ, RZ, R13 ;  /* 0x000000ffff0e7224 */ /* 0x000fe200078e000d */
[----:B------:R-:W-:Y:S06]  /*3a00*/  BRA `(.L_x_1257) ;  /* 0x0000000000487947 */ /* 0x000fec0003800000 */
.L_x_1256:
        /* <DEDUP_REMOVED lines=13> */
[----:B------:R-:W-:Y:S01]  /*3ae0*/  IMAD R7, R7, UR12, RZ ;  /* 0x0000000c07077c24 */ /* 0x000fe2000f8e02ff */
[----:B------:R-:W-:Y:S01]  /*3af0*/  MOV R21, R12 ;  /* 0x0000000c00157202 */ /* 0x000fe20000000f00 */
[----:B------:R-:W-:Y:S02]  /*3b00*/  IMAD.MOV.U32 R14, RZ, RZ, R18 ;  /* 0x000000ffff0e7224 */ /* 0x000fe400078e0012 */
[----:B------:R-:W-:-:S05]  /*3b10*/  IMAD R7, R8, UR13, R7 ;  /* 0x0000000d08077c24 */ /* 0x000fca000f8e0207 */
[----:B------:R-:W-:-:S07]  /*3b20*/  IADD3 R8, PT, PT, R13, R7, RZ ;  /* 0x000000070d087210 */ /* 0x000fce0007ffe0ff */
.L_x_1257:
[----:B------:R-:W-:Y:S05]  /*3b30*/  BSYNC.RECONVERGENT B0 ;  /* 0x0000000000007941 */ /* 0x000fea0003800200 */
.L_x_1255:
[----:B------:R-:W0:Y:S01]  /*3b40*/  LDCU.64 UR12, c[0x0][UR8+0x450] ;  /* 0x00008a00080c77ac */ /* 0x000e220008000a00 */
[----:B------:R-:W-:Y:S01]  /*3b50*/  MOV R12, R4 ;  /* 0x00000004000c7202 */ /* 0x000fe20000000f00 */
[----:B------:R-:W-:Y:S01]  /*3b60*/  IMAD.MOV.U32 R13, RZ, RZ, R3 ;  /* 0x000000ffff0d7224 */ /* 0x000fe200078e0003 */
[----:B------:R-:W-:Y:S01]  /*3b70*/  MOV R7, R5 ;  /* 0x0000000500077202 */ /* 0x000fe20000000f00 */
[----:B------:R-:W1:Y:S01]  /*3b80*/  LDCU.64 UR16, c[0x0][UR8+0x380] ;  /* 0x00007000081077ac */ /* 0x000e620008000a00 */
[----:B------:R-:W-:Y:S01]  /*3b90*/  BSSY.RECONVERGENT B0, `(.L_x_1258) ;  /* 0x0000038000007945 */ /* 0x000fe20003800200 */
[----:B------:R-:W2:Y:S01]  /*3ba0*/  LDCU.64 UR14, c[0x0][UR10+0x450] ;  /* 0x00008a000a0e77ac */ /* 0x000ea20008000a00 */
[----:B0-----:R-:W-:Y:S01]  /*3bb0*/  IMAD.WIDE.U32 R4, R21, UR12, R12 ;  /* 0x0000000c15047c25 */ /* 0x001fe2000f8e000c */
[----:B-1----:R-:W-:-:S03]  /*3bc0*/  LOP3.LUT R12, R15, UR17, RZ, 0xfc, !PT ;  /* 0x000000110f0c7c12 */ /* 0x002fc6000f8efcff */
[C---:B------:R-:W-:Y:S01]  /*3bd0*/  IMAD R3, R21.reuse, UR13, RZ ;  /* 0x0000000d15037c24 */ /* 0x040fe2000f8e02ff */
[----:B------:R-:W-:Y:S01]  /*3be0*/  ISETP.NE.U32.AND P0, PT, R12, RZ, PT ;  /* 0x000000ff0c00720c */ /* 0x000fe20003f05070 */
        /* <DEDUP_REMOVED lines=31> */
.L_x_1259:
        /* <DEDUP_REMOVED lines=19> */
.L_x_1260:
[----:B------:R-:W-:Y:S05]  /*3f10*/  BSYNC.RECONVERGENT B0 ;  /* 0x0000000000007941 */ /* 0x000fea0003800200 */
.L_x_1258:
[----:B------:R-:W0:Y:S01]  /*3f20*/  LDCU.64 UR8, c[0x0][UR8+0x448] ;  /* 0x00008900080877ac */ /* 0x000e220008000a00 */
[----:B------:R-:W-:Y:S02]  /*3f30*/  MOV R28, R4 ;  /* 0x00000004001c7202 */ /* 0x000fe40000000f00 */
[----:B------:R-:W-:Y:S01]  /*3f40*/  MOV R26, R20 ;  /* 0x00000014001a7202 */ /* 0x000fe20000000f00 */
[----:B------:R-:W1:Y:S01]  /*3f50*/  LDCU.64 UR10, c[0x0][UR10+0x448] ;  /* 0x000089000a0a77ac */ /* 0x000e620008000a00 */
[----:B------:R-:W-:Y:S01]  /*3f60*/  UIADD3 UR6, UPT, UPT, UR6, -0x2, URZ ;  /* 0xfffffffe06067890 */ /* 0x000fe2000fffe0ff */
[C---:B0-----:R-:W-:Y:S02]  /*3f70*/  IMAD R8, R6.reuse, UR9, RZ ;  /* 0x0000000906087c24 */ /* 0x041fe4000f8e02ff */
[----:B------:R-:W-:-:S04]  /*3f80*/  IMAD.WIDE.U32 R4, R6, UR8, R28 ;  /* 0x0000000806047c25 */ /* 0x000fc8000f8e001c */
[C---:B-1----:R-:W-:Y:S02]  /*3f90*/  IMAD R12, R6.reuse, UR11, RZ ;  /* 0x0000000b060c7c24 */ /* 0x042fe4000f8e02ff */
[----:B------:R-:W-:-:S04]  /*3fa0*/  IMAD.WIDE.U32 R6, R6, UR10, R26 ;  /* 0x0000000a06067c25 */ /* 0x000fc8000f8e001a */
[C---:B------:R-:W-:Y:S02]  /*3fb0*/  IMAD R11, R3.reuse, UR8, R8 ;  /* 0x00000008030b7c24 */ /* 0x040fe4000f8e0208 */
[----:B------:R-:W-:Y:S02]  /*3fc0*/  IMAD R13, R3, UR10, R12 ;  /* 0x0000000a030d7c24 */ /* 0x000fe4000f8e020c */
[----:B------:R-:W-:-:S03]  /*3fd0*/  IMAD.IADD R3, R5, 0x1, R11 ;  /* 0x0000000105037824 */ /* 0x000fc600078e020b */
[----:B------:R-:W-:-:S07]  /*3fe0*/  IADD3 R5, PT, PT, R7, R13, RZ ;  /* 0x0000000d07057210 */ /* 0x000fce0007ffe0ff */
.L_x_1254:
        /* <DEDUP_REMOVED lines=30> */
.L_x_1262:
[----:B------:R-:W-:-:S07]  /*41d0*/  MOV R8, 0x41f0 ;  /* 0x000041f000087802 */ /* 0x000fce0000000f00 */
[----:B------:R-:W-:Y:S05]  /*41e0*/  CALL.REL.NOINC `($__internal_41_$__cuda_sm20_rem_s64) ;  /* 0x0000000800307944 */ /* 0x000fea0003c00000 */
[----:B------:R-:W-:Y:S02]  /*41f0*/  MOV R12, R7 ;  /* 0x00000007000c7202 */ /* 0x000fe40000000f00 */
[----:B------:R-:W-:-:S07]  /*4200*/  MOV R13, R14 ;  /* 0x0000000e000d7202 */ /* 0x000fce0000000f00 */
.L_x_1263:
[----:B------:R-:W-:Y:S05]  /*4210*/  BSYNC.RECONVERGENT B0 ;  /* 0x0000000000007941 */ /* 0x000fea0003800200 */
.L_x_1261:
[----:B------:R-:W0:Y:S01]  /*4220*/  LDCU.64 UR8, c[0x0][UR4+0x5f0] ;  /* 0x0000be00040877ac */ /* 0x000e220008000a00 */
[----:B------:R-:W-:Y:S01]  /*4230*/  MOV R15, R3 ;  /* 0x00000003000f7202 */ /* 0x000fe20000000f00 */
[----:B------:R-:W-:Y:S01]  /*4240*/  IMAD.MOV.U32 R14, RZ, RZ, R4 ;  /* 0x000000ffff0e7224 */ /* 0x000fe200078e0004 */
[----:B------:R-:W-:Y:S01]  /*4250*/  MOV R7, R5 ;  /* 0x0000000500077202 */ /* 0x000fe20000000f00 */
[----:B------:R-:W1:Y:S01]  /*4260*/  LDCU.64 UR6, c[0x0][UR4+0x450] ;  /* 0x00008a00040677ac */ /* 0x000e620008000a00 */
[C---:B0-----:R-:W-:Y:S02]  /*4270*/  IMAD R3, R12.reuse, UR9, RZ ;  /* 0x000000090c037c24 */ /* 0x041fe4000f8e02ff */
[----:B------:R-:W-:-:S04]  /*4280*/  IMAD.WIDE.U32 R4, R12, UR8, R14 ;  /* 0x000000080c047c25 */ /* 0x000fc8000f8e000e */
[C---:B-1----:R-:W-:Y:S02]  /*4290*/  IMAD R11, R12.reuse, UR7, RZ ;  /* 0x000000070c0b7c24 */ /* 0x042fe4000f8e02ff */
[----:B------:R-:W-:Y:S02]  /*42a0*/  IMAD R3, R13, UR8, R3 ;  /* 0x000000080d037c24 */ /* 0x000fe4000f8e0203 */
[----:B------:R-:W-:-:S04]  /*42b0*/  IMAD.WIDE.U32 R6, R12, UR6, R6 ;  /* 0x000000060c067c25 */ /* 0x000fc8000f8e0006 */
[----:B------:R-:W-:Y:S02]  /*42c0*/  IMAD R11, R13, UR6, R11 ;  /* 0x000000060d0b7c24 */ /* 0x000fe4000f8e020b */
[----:B------:R-:W-:-:S03]  /*42d0*/  IMAD.IADD R3, R5, 0x1, R3 ;  /* 0x0000000105037824 */ /* 0x000fc600078e0203 */
[----:B------:R-:W-:-:S07]  /*42e0*/  IADD3 R5, PT, PT, R7, R11, RZ ;  /* 0x0000000b07057210 */ /* 0x000fce0007ffe0ff */
.L_x_1214:
[----:B------:R-:W0:Y:S01]  /*42f0*/  LDCU.64 UR10, c[0x0][0x6c0] ;  /* 0x0000d800ff0a77ac */ /* 0x000e220008000a00 */
[----:B------:R-:W-:Y:S01]  /*4300*/  IADD3 R7, P0, PT, R0, -R10, RZ ;  /* 0x8000000a00077210 */ /* 0x000fe20007f1e0ff */
[----:B------:R-:W-:Y:S01]  /*4310*/  BSSY.RECONVERGENT B0, `(.L_x_1264) ;  /* 0x000001c000007945 */ /* 0x000fe20003800200 */
[----:B------:R-:W-:Y:S01]  /*4320*/  CS2R R10, SRZ ;  /* 0x00000000000a7805 */ /* 0x000fe2000001ff00 */
[----:B------:R-:W1:Y:S01]  /*4330*/  LDCU.64 UR8, c[0x0][0x358] ;  /* 0x00006b00ff0877ac */ /* 0x000e620008000a00 */
        /* <DEDUP_REMOVED lines=19> */
[----:B------:R-:W5:Y:S03]  /*4470*/  LDG.E.128 R8, desc[UR8][R8.64] ;  /* 0x0000000808087981 */ /* 0x000f66000c1e1d00 */
.L_x_1267:
[----:B------:R-:W-:Y:S05]  /*4480*/  BSYNC.RECONVERGENT B1 ;  /* 0x0000000000017941 */ /* 0x000fea0003800200 */
.L_x_1266:
[----:B-----5:R-:W-:Y:S02]  /*4490*/  FSEL R10, R10, RZ, P1 ;  /* 0x000000ff0a0a7208 */ /* 0x020fe40000800000 */
[----:B------:R-:W-:Y:S02]  /*44a0*/  FSEL R11, R11, RZ, P1 ;  /* 0x000000ff0b0b7208 */ /* 0x000fe40000800000 */
[----:B------:R-:W-:Y:S02]  /*44b0*/  FSEL R8, R8, RZ, P1 ;  /* 0x000000ff08087208 */ /* 0x000fe40000800000 */
[----:B------:R-:W-:-:S07]  /*44c0*/  FSEL R9, R9, RZ, P1 ;  /* 0x000000ff09097208 */ /* 0x000fce0000800000 */
.L_x_1265:
[----:B------:R-:W-:Y:S05]  /*44d0*/  BSYNC.RECONVERGENT B0 ;  /* 0x0000000000007941 */ /* 0x000fea0003800200 */
.L_x_1264:
[----:B------:R-:W0:Y:S02]  /*44e0*/  LDCU.64 UR6, c[0x0][UR5+0x520] ;  /* 0x0000a400050677ac */ /* 0x000e240008000a00 */
[----:B0-----:R-:W-:-:S04]  /*44f0*/  ISETP.GE.U32.AND P0, PT, R0, UR6, PT ;  /* 0x0000000600007c0c */ /* 0x001fc8000bf06070 */
[----:B------:R-:W-:-:S13]  /*4500*/  ISETP.GE.AND.EX P0, PT, R2, UR7, PT, P0 ;  /* 0x0000000702007c0c */ /* 0x000fda000bf06300 */
[----:B------:R-:W-:Y:S05]  /*4510*/  @P0 EXIT ;  /* 0x000000000000094d */ /* 0x000fea0003800000 */
[----:B------:R-:W0:Y:S02]  /*4520*/  LDCU.64 UR4, c[0x0][0x380] ;  /* 0x00007000ff0477ac */ /* 0x000e240008000a00 */
[----:B0-----:R-:W-:-:S04]  /*4530*/  LEA R2, P0, R6, UR4, 0x4 ;  /* 0x0000000406027c11 */ /* 0x001fc8000f8020ff */
[----:B------:R-:W-:-:S05]  /*4540*/  LEA.HI.X R3, R6, UR5, R5, 0x4, P0 ;  /* 0x0000000506037c11 */ /* 0x000fca00080f2405 */
[----:B------:R-:W-:Y:S01]  /*4550*/  STG.E.128 desc[UR8][R2.64], R8 ;  /* 0x0000000802007986 */ /* 0x000fe2000c101d08 */
[----:B------:R-:W-:Y:S05]  /*4560*/  EXIT ;  /* 0x000000000000794d */ /* 0x000fea0003800000 */
        .weak           $__internal_40_$__cuda_sm20_div_s64
        .type           $__internal_40_$__cuda_sm20_div_s64,@function
        .size           $__internal_40_$__cuda_sm20_div_s64,($__internal_41_$__cuda_sm20_rem_s64 - $__internal_40_$__cuda_sm20_div_s64)
$__internal_40_$__cuda_sm20_div_s64:
        /* <DEDUP_REMOVED lines=23> */
[C---:B------:R-:W-:Y:S01]  /*46e0*/  IMAD.WIDE.U32 R18, R31.reuse, R16, RZ ;  /* 0x000000101f127225 */ /* 0x040fe200078e00ff */
[----:B------:R-:W-:Y:S02]  /*46f0*/  IADD3 R23, P4, PT, RZ, -R24, RZ ;  /* 0x80000018ff177210 */ /* 0x000fe40007f9e0ff */
[----:B------:R-:W-:Y:S01]  /*4700*/  IADD3.X R13, PT, PT, RZ, RZ, R13, P2, P1 ;  /* 0x000000ffff0d7210 */ /* 0x000fe200017e240d */
[----:B------:R-:W-:Y:S01]  /*4710*/  IMAD R22, R31, R17, R19 ;  /* 0x000000111f167224 */ /* 0x000fe200078e0213 */
[----:B------:R-:W-:Y:S02]  /*4720*/  IADD3 R18, P0, PT, RZ, -R18, RZ ;  /* 0x80000012ff127210 */ /* 0x000fe40007f1e0ff */
[----:B------:R-:W-:Y:S01]  /*4730*/  SEL R23, R23, R24, !P3 ;  /* 0x0000001817177207 */ /* 0x000fe20005800000 */
[----:B------:R-:W-:Y:S02]  /*4740*/  IMAD R22, R13, R16, R22 ;  /* 0x000000100d167224 */ /* 0x000fe400078e0216 */
[----:B------:R-:W-:-:S04]  /*4750*/  IMAD.HI.U32 R30, R31, R18, RZ ;  /* 0x000000121f1e7227 */ /* 0x000fc800078e00ff */
[----:B------:R-:W-:-:S04]  /*4760*/  IMAD.X R22, RZ, RZ, ~R22, P0 ;  /* 0x000000ffff167224 */ /* 0x000fc800000e0e16 */
[----:B------:R-:W-:-:S04]  /*4770*/  IMAD.WIDE.U32 R30, P0, R31, R22, R30 ;  /* 0x000000161f1e7225 */ /* 0x000fc8000780001e */
[----:B------:R-:W-:-:S04]  /*4780*/  IMAD.HI.U32 R7, R13, R22, RZ ;  /* 0x000000160d077227 */ /* 0x000fc800078e00ff */
[----:B------:R-:W-:Y:S01]  /*4790*/  IMAD.HI.U32 R19, P1, R13, R18, R30 ;  /* 0x000000120d137227 */ /* 0x000fe2000782001e */
[----:B------:R-:W-:-:S03]  /*47a0*/  IADD3.X R7, PT, PT, R7, R13, RZ, P0, !PT ;  /* 0x0000000d07077210 */ /* 0x000fc600007fe4ff */
[----:B------:R-:W-:Y:S01]  /*47b0*/  IMAD R18, R13, R22, RZ ;  /* 0x000000160d127224 */ /* 0x000fe200078e02ff */
[----:B------:R-:W-:Y:S01]  /*47c0*/  IADD3.X R22, PT, PT, RZ, ~R25, RZ, P4, !PT ;  /* 0x80000019ff167210 */ /* 0x000fe200027fe4ff */
[----:B------:R-:W-:-:S03]  /*47d0*/  IMAD.MOV.U32 R31, RZ, RZ, RZ ;  /* 0x000000ffff1f7224 */ /* 0x000fc600078e00ff */
[----:B------:R-:W-:Y:S02]  /*47e0*/  IADD3 R18, P2, PT, R18, R19, RZ ;  /* 0x0000001312127210 */ /* 0x000fe40007f5e0ff */
[----:B------:R-:W-:Y:S02]  /*47f0*/  SEL R19, R22, R25, !P3 ;  /* 0x0000001916137207 */ /* 0x000fe40005800000 */
        /* <DEDUP_REMOVED lines=8> */
[----:B------:R-:W-:Y:S01]  /*4880*/  IMAD.WIDE.U32 R30, R7, R16, RZ ;  /* 0x00000010071e7225 */ /* 0x000fe200078e00ff */
[----:B------:R-:W-:-:S03]  /*4890*/  IADD3.X R13, PT, PT, RZ, R13, RZ, P1, !PT ;  /* 0x0000000dff0d7210 */ /* 0x000fc60000ffe4ff */
        /* <DEDUP_REMOVED lines=27> */
[----:B------:R-:W-:Y:S01]  /*4a50*/  IMAD.MOV.U32 R13, RZ, RZ, 0x0 ;  /* 0x00000000ff0d7424 */ /* 0x000fe200078e00ff */
[----:B------:R-:W-:Y:S02]  /*4a60*/  SEL R18, R18, R7, !P1 ;  /* 0x0000000712127207 */ /* 0x000fe40004800000 */
[----:B------:R-:W-:Y:S02]  /*4a70*/  SEL R19, R12, 0xffffffff, P0 ;  /* 0xffffffff0c137807 */ /* 0x000fe40000000000 */
[----:B------:R-:W-:-:S02]  /*4a80*/  MOV R12, R8 ;  /* 0x00000008000c7202 */ /* 0x000fc40000000f00 */
[----:B------:R-:W-:Y:S02]  /*4a90*/  SEL R18, R18, 0xffffffff, P0 ;  /* 0xffffffff12127807 */ /* 0x000fe40000000000 */
[----:B------:R-:W-:Y:S05]  /*4aa0*/  RET.REL.NODEC R12 `(_ZN2at6native16triu_tril_kernelIN3c107complexIdEElLb1ELi1ELb0EEEvNS_4cuda6detail10TensorInfoIT_T0_EENS7_IKS8_S9_EEllS9_) ;  /* 0xffffffb40c547950 */ /* 0x000fea0003c3ffff */
        .weak           $__internal_41_$__cuda_sm20_rem_s64
        .type           $__internal_41_$__cuda_sm20_rem_s64,@function
        .size           $__internal_41_$__cuda_sm20_rem_s64,(.L_x_6331 - $__internal_41_$__cuda_sm20_rem_s64)
$__internal_41_$__cuda_sm20_rem_s64:
        /* <DEDUP_REMOVED lines=10> */
[C---:B------:R-:W-:Y:S01]  /*4b50*/  IMAD R11, R12.reuse, UR7, R17 ;  /* 0x000000070c0b7c24 */ /* 0x040fe2000f8e0211 */
[----:B------:R-:W-:Y:S01]  /*4b60*/  IADD3 R19, P0, PT, RZ, -R16, RZ ;  /* 0x80000010ff137210 */ /* 0x000fe20007f1e0ff */
[----:B------:R-:W-:Y:S02]  /*4b70*/  IMAD.MOV.U32 R17, RZ, RZ, R12 ;  /* 0x000000ffff117224 */ /* 0x000fe400078e000c */
[----:B------:R-:W-:Y:S02]  /*4b80*/  IMAD R11, R13, UR6, R11 ;  /* 0x000000060d0b7c24 */ /* 0x000fe4000f8e020b */
        /* <DEDUP_REMOVED lines=13> */
[----:B------:R-:W-:Y:S02]  /*4c60*/  IMAD R7, R11, UR6, R16 ;  /* 0x000000060b077c24 */ /* 0x000fe4000f8e0210 */
[----:B------:R-:W-:-:S03]  /*4c70*/  IMAD.HI.U32 R16, R17, R13, RZ ;  /* 0x0000000d11107227 */ /* 0x000fc600078e00ff */
[----:B------:R-:W-:Y:S02]  /*4c80*/  IADD3.X R12, PT, PT, RZ, ~R7, RZ, P0, !PT ;  /* 0x80000007ff0c7210 */ /* 0x000fe400007fe4ff */
[----:B------:R-:W-:-:S03]  /*4c90*/  IADD3 R7, P4, PT, RZ, -R14, RZ ;  /* 0x8000000eff077210 */ /* 0x000fc60007f9e0ff */
[----:B------:R-:W-:Y:S01]  /*4ca0*/  IMAD.WIDE.U32 R16, P0, R17, R12, R16 ;  /* 0x0000000c11107225 */ /* 0x000fe20007800010 */
[----:B------:R-:W-:-:S03]  /*4cb0*/  SEL R7, R7, R14, !P1 ;  /* 0x0000000e07077207 */ /* 0x000fc60004800000 */
[----:B------:R-:W-:-:S04]  /*4cc0*/  IMAD.HI.U32 R16, P2, R11, R13, R16 ;  /* 0x0000000d0b107227 */ /* 0x000fc80007840010 */
[CC--:B------:R-:W-:Y:S02]  /*4cd0*/  IMAD R13, R11.reuse, R12.reuse, RZ ;  /* 0x0000000c0b0d7224 */ /* 0x0c0fe400078e02ff */
[----:B------:R-:W-:-:S03]  /*4ce0*/  IMAD.HI.U32 R12, R11, R12, RZ ;  /* 0x0000000c0b0c7227 */ /* 0x000fc600078e00ff */
[----:B------:R-:W-:Y:S01]  /*4cf0*/  IADD3 R14, P3, PT, R13, R16, RZ ;  /* 0x000000100d0e7210 */ /* 0x000fe20007f7e0ff */
[----:B------:R-:W-:Y:S02]  /*4d00*/  IMAD.X R16, RZ, RZ, ~R15, P4 ;  /* 0x000000ffff107224 */ /* 0x000fe400020e0e0f */
[----:B------:R-:W-:Y:S01]  /*4d10*/  HFMA2 R13, -RZ, RZ, 0, 0 ;  /* 0x00000000ff0d7431 */ /* 0x000fe200000001ff */
[----:B------:R-:W-:Y:S01]  /*4d20*/  IADD3.X R11, PT, PT, R12, R11, RZ, P0, !PT ;  /* 0x0000000b0c0b7210 */ /* 0x000fe200007fe4ff */
        /* <DEDUP_REMOVED lines=12> */
[----:B------:R-:W-:Y:S01]  /*4df0*/  IADD3 R7, P2, PT, -R12, R7, RZ ;  /* 0x000000070c077210 */ /* 0x000fe20007f5e1ff */
[----:B------:R-:W-:Y:S02]  /*4e00*/  HFMA2 R13, -RZ, RZ, 0, 0 ;  /* 0x00000000ff0d7431 */ /* 0x000fe400000001ff */
        /* <DEDUP_REMOVED lines=18> */
[----:B------:R-:W-:Y:S02]  /*4f30*/  MOV R12, R8 ;  /* 0x00000008000c7202 */ /* 0x000fe40000000f00 */
[----:B------:R-:W-:Y:S02]  /*4f40*/  ISETP.NE.AND.EX P0, PT, RZ, UR9, PT, P0 ;  /* 0x00000009ff007c0c */ /* 0x000fe4000bf05300 */
[----:B------:R-:W-:-:S02]  /*4f50*/  SEL R14, R11, R14, !P1 ;  /* 0x0000000e0b0e7207 */ /* 0x000fc40004800000 */
[----:B------:R-:W-:Y:S02]  /*4f60*/  SEL R7, R7, 0xffffffff, P0 ;  /* 0xffffffff07077807 */ /* 0x000fe40000000000 */
[----:B------:R-:W-:Y:S01]  /*4f70*/  SEL R14, R14, 0xffffffff, P0 ;  /* 0xffffffff0e0e7807 */ /* 0x000fe20000000000 */
[----:B------:R-:W-:Y:S06]  /*4f80*/  RET.REL.NODEC R12 `(_ZN2at6native16triu_tril_kernelIN3c107complexIdEElLb1ELi1ELb0EEEvNS_4cuda6detail10TensorInfoIT_T0_EENS7_IKS8_S9_EEllS9_) ;  /* 0xffffffb00c1c7950 */ /* 0x000fec0003c3ffff */
.L_x_1268:
        /* <DEDUP_REMOVED lines=15> */
.L_x_6331:


//--------------------- .text._ZN2at6native16triu_tril_kernelIN3c107complexIdEElLb1ELi1ELb1EEEvNS_4cuda6detail10TensorInfoIT_T0_EENS7_IKS8_S9_EEllS9_ --------------------------
	.section	.text._ZN2at6native16triu_tril_kernelIN3c107complexIdEElLb1ELi1ELb1EEEvNS_4cuda6detail10TensorInfoIT_T0_EENS7_IKS8_S9_EEllS9_,"ax",@progbits
	.align	128
        .global         _ZN2at6native16triu_tril_kernelIN3c107complexIdEElLb1ELi1ELb1EEEvNS_4cuda6detail10TensorInfoIT_T0_EENS7_IKS8_S9_EEllS9_
        .type           _ZN2at6native16triu_tril_kernelIN3c107complexIdEElLb1ELi1ELb1EEEvNS_4cuda6detail10TensorInfoIT_T0_EENS7_IKS8_S9_EEllS9_,@function
        .size           _ZN2at6native16triu_tril_kernelIN3c107complexIdEElLb1ELi1ELb1EEEvNS_4cuda6detail10TensorInfoIT_T0_EENS7_IKS8_S9_EEllS9_,(.L_x_6333 - _ZN2at6native16triu_tril_kernelIN3c107complexIdEElLb1ELi1ELb1EEEvNS_4cuda6detail10TensorInfoIT_T0_EENS7_IKS8_S9_EEllS9_)
        .other          _ZN2at6native16triu_tril_kernelIN3c107complexIdEElLb1ELi1ELb1EEEvNS_4cuda6detail10TensorInfoIT_T0_EENS7_IKS8_S9_EEllS9_,@"STO_CUDA_ENTRY STV_DEFAULT"
_ZN2at6native16triu_tril_kernelIN3c107complexIdEElLb1ELi1ELb1EEEvNS_4cuda6detail10TensorInfoIT_T0_EENS7_IKS8_S9_EEllS9_:
.text._ZN2at6native16triu_tril_kernelIN3c107complexIdEElLb1ELi1ELb1EEEvNS_4cuda6detail10TensorInfoIT_T0_EENS7_IKS8_S9_EEllS9_:
        /* <DEDUP_REMOVED lines=39> */
.L_x_1270:
[----:B------:R-:W0:Y:S01]  /*0270*/  LDCU.64 UR4, c[0x0][0x6d0] ;  /* 0x0000da00ff0477ac */ /* 0x000e220008000a00 */
[----:B------:R-:W-:Y:S01]  /*0280*/  IMAD.MOV.U32 R20, RZ, RZ, R12 ;  /* 0x000000ffff147224 */ /* 0x000fe200078e000c */
[----:B------:R-:W-:Y:S02]  /*0290*/  MOV R9, R13 ;  /* 0x0000000d00097202 */ /* 0x000fe40000000f00 */
[----:B------:R-:W-:Y:S02]  /*02a0*/  MOV R4, 0x2e0 ;  /* 0x000002e000047802 */ /* 0x000fe40000000f00 */
[----:B0-----:R-:W-:Y:S01]  /*02b0*/  MOV R6, UR4 ;  /* 0x0000000400067c02 */ /* 0x001fe20008000f00 */
[----:B------:R-:W-:-:S07]  /*02c0*/  IMAD.U32 R3, RZ, RZ, UR5 ;  /* 0x00000005ff037e24 */ /* 0x000fce000f8e00ff */
[----:B------:R-:W-:Y:S05]  /*02d0*/  CALL.REL.NOINC `($__internal_42_$__cuda_sm20_div_s64) ;  /* 0x0000003800c47944 */ /* 0x000fea0003c00000 */
[----:B------:R-:W0:Y:S01]  /*02e0*/  LDCU.64 UR4, c[0x0][0x6d0] ;  /* 0x0000da00ff0477ac */ /* 0x000e220008000a00 */
[----:B------:R-:W-:-:S05]  /*02f0*/  IADD3 R5, P0, PT, RZ, -R6, RZ ;  /* 0x80000006ff057210 */ /* 0x000fca0007f1e0ff */
[----:B------:R-:W-:-:S04]  /*0300*/  IMAD.X R0, RZ, RZ, ~R7, P0 ;  /* 0x000000ffff007224 */ /* 0x000fc800000e0e07 */
[----:B0-----:R-:W-:Y:S02]  /*0310*/  IMAD R0, R0, UR4, RZ ;  /* 0x0000000400007c24 */ /* 0x001fe4000f8e02ff */
[----:B------:R-:W-:-:S04]  /*0320*/  IMAD.WIDE.U32 R2, R5, UR4, R12 ;  /* 0x0000000405027c25 */ /* 0x000fc8000f8e000c */
[----:B------:R-:W-:-:S05]  /*0330*/  IMAD R5, R5, UR5, R0 ;  /* 0x0000000505057c24 */ /* 0x000fca000f8e0200 */
[----:B------:R-:W-:-:S07]  /*0340*/  IADD3 R0, PT, PT, R3, R5, RZ ;  /* 0x0000000503007210 */ /* 0x000fce0007ffe0ff */
.L_x_1271:
[----:B------:R-:W-:Y:S05]  /*0350*/  BSYNC.RECONVERGENT B0 ;  /* 0x0000000000007941 */ /* 0x000fea0003800200 */
.L_x_1269:
        /* <DEDUP_REMOVED lines=26> */
.L_x_1273:
        /* <DEDUP_REMOVED lines=8> */
[----:B------:R-:W-:Y:S05]  /*0580*/  CALL.REL.NOINC `($__internal_43_$__cuda_sm20_rem_s64) ;  /* 0x0000003c00647944 */ /* 0x000fea0003c00000 */
[----:B------:R-:W-:Y:S01]  /*0590*/  IMAD.MOV.U32 R12, RZ, RZ, R4 ;  /* 0x000000ffff0c7224 */ /* 0x000fe200078e0004 */
[----:B------:R-:W-:-:S07]  /*05a0*/  MOV R13, R5 ;  /* 0x00000005000d7202 */ /* 0x000fce0000000f00 */
.L_x_1274:
[----:B------:R-:W-:Y:S05]  /*05b0*/  BSYNC.RECONVERGENT B0 ;  /* 0x0000000000007941 */ /* 0x000fea0003800200 */
.L_x_1272:
        /* <DEDUP_REMOVED lines=30> */
.L_x_1276:
        /* <DEDUP_REMOVED lines=9> */
[----:B0-----:R-:W-:Y:S05]  /*0830*/  CALL.REL.NOINC `($__internal_42_$__cuda_sm20_div_s64) ;  /* 0x00000034006c7944 */ /* 0x001fea0003c00000 */
[----:B------:R-:W-:Y:S01]  /*0840*/  MOV R22, R6 ;  /* 0x0000000600167202 */ /* 0x000fe20000000f00 */
[----:B------:R-:W-:-:S07]  /*0850*/  IMAD.MOV.U32 R9, RZ, RZ, R7 ;  /* 0x000000ffff097224 */ /* 0x000fce00078e0007 */
.L_x_1277:
[----:B0-----:R-:W-:Y:S05]  /*0860*/  BSYNC.RECONVERGENT B0 ;  /* 0x0000000000007941 */ /* 0x001fea0003800200 */
.L_x_1275:
        /* <DEDUP_REMOVED lines=24> */
.L_x_1304:
        /* <DEDUP_REMOVED lines=28> */
.L_x_1281:
[----:B------:R-:W-:Y:S01]  /*0bb0*/  IMAD.U32 R5, RZ, RZ, UR13 ;  /* 0x0000000dff057e24 */ /* 0x000fe2000f8e00ff */
[----:B------:R-:W-:Y:S01]  /*0bc0*/  MOV R4, UR12 ;  /* 0x0000000c00047c02 */ /* 0x000fe20008000f00 */
[----:B------:R-:W-:Y:S01]  /*0bd0*/  IMAD.U32 R7, RZ, RZ, UR13 ;  /* 0x0000000dff077e24 */ /* 0x000fe2000f8e00ff */
[----:B------:R-:W-:Y:S01]  /*0be0*/  MOV R6, UR12 ;  /* 0x0000000c00067c02 */ /* 0x000fe20008000f00 */
[----:B------:R-:W-:Y:S01]  /*0bf0*/  IMAD.MOV.U32 R3, RZ, RZ, R5 ;  /* 0x000000ffff037224 */ /* 0x000fe200078e0005 */
[----:B------:R-:W-:Y:S02]  /*0c00*/  MOV R20, R22 ;  /* 0x0000001600147202 */ /* 0x000fe40000000f00 */
[----:B------:R-:W-:-:S07]  /*0c10*/  MOV R4, 0xc30 ;  /* 0x00000c3000047802 */ /* 0x000fce0000000f00 */
[----:B------:R-:W-:Y:S05]  /*0c20*/  CALL.REL.NOINC `($__internal_42_$__cuda_sm20_div_s64) ;  /* 0x0000003000707944 */ /* 0x000fea0003c00000 */
        /* <DEDUP_REMOVED lines=9> */
.L_x_1282:
[----:B------:R-:W-:Y:S05]  /*0cc0*/  BSYNC.RECONVERGENT B0 ;  /* 0x0000000000007941 */ /* 0x000fea0003800200 */
.L_x_1280:
        /* <DEDUP_REMOVED lines=34> */
.L_x_1284:
        /* <DEDUP_REMOVED lines=8> */
[----:B------:R-:W-:Y:S05]  /*0f70*/  CALL.REL.NOINC `($__internal_42_$__cuda_sm20_div_s64) ;  /* 0x0000002c009c7944 */ /* 0x000fea0003c00000 */
        /* <DEDUP_REMOVED lines=10> */
.L_x_1285:
[----:B------:R-:W-:Y:S05]  /*1020*/  BSYNC.RECONVERGENT B0 ;  /* 0x0000000000007941 */ /* 0x000fea0003800200 */
.L_x_1283:
        /* <DEDUP_REMOVED lines=35> */
.L_x_1287:
        /* <DEDUP_REMOVED lines=19> */
.L_x_1288:
[----:B------:R-:W-:Y:S05]  /*1390*/  BSYNC.RECONVERGENT B0 ;  /* 0x0000000000007941 */ /* 0x000fea0003800200 */
.L_x_1286:
        /* <DEDUP_REMOVED lines=35> */
.L_x_1290:
        /* <DEDUP_REMOVED lines=19> */
.L_x_1291:
[----:B------:R-:W-:Y:S05]  /*1700*/  BSYNC.RECONVERGENT B0 ;  /* 0x0000000000007941 */ /* 0x000fea0003800200 */
.L_x_1289:
        /* <DEDUP_REMOVED lines=35> */
.L_x_1293:
        /* <DEDUP_REMOVED lines=19> */
.L_x_1294:
[----:B------:R-:W-:Y:S05]  /*1a70*/  BSYNC.RECONVERGENT B0 ;  /* 0x0000000000007941 */ /* 0x000fea0003800200 */
.L_x_1292:
        /* <DEDUP_REMOVED lines=34> */
.L_x_1296:
        /* <DEDUP_REMOVED lines=8> */
[----:B------:R-:W-:Y:S05]  /*1d20*/  CALL.REL.NOINC `($__internal_42_$__cuda_sm20_div_s64) ;  /* 0x0000002000307944 */ /* 0x000fea0003c00000 */
        /* <DEDUP_REMOVED lines=10> */
.L_x_1297:
[----:B------:R-:W-:Y:S05]  /*1dd0*/  BSYNC.RECONVERGENT B0 ;  /* 0x0000000000007941 */ /* 0x000fea0003800200 */
.L_x_1295:
        /* <DEDUP_REMOVED lines=34> */
.L_x_1299:
        /* <DEDUP_REMOVED lines=19> */
.L_x_1300:
[----:B------:R-:W-:Y:S05]  /*2130*/  BSYNC.RECONVERGENT B0 ;  /* 0x0000000000007941 */ /* 0x000fea0003800200 */
.L_x_1298:
        /* <DEDUP_REMOVED lines=34> */
.L_x_1302:
        /* <DEDUP_REMOVED lines=19> */
.L_x_1303:
[----:B------:R-:W-:Y:S05]  /*2490*/  BSYNC.RECONVERGENT B0 ;  /* 0x0000000000007941 */ /* 0x000fea0003800200 */
.L_x_1301:
        /* <DEDUP_REMOVED lines=14> */
.L_x_1279:
        /* <DEDUP_REMOVED lines=36> */
.L_x_1307:
[----:B------:R-:W-:Y:S01]  /*27c0*/  MOV R5, UR13 ;  /* 0x0000000d00057c02 */ /* 0x000fe20008000f00 */
[----:B------:R-:W-:Y:S01]  /*27d0*/  IMAD.U32 R4, RZ, RZ, UR12 ;  /* 0x0000000cff047e24 */ /* 0x000fe2000f8e00ff */
[----:B------:R-:W-:Y:S01]  /*27e0*/  MOV R7, UR13 ;  /* 0x0000000d00077c02 */ /* 0x000fe20008000f00 */
[----:B------:R-:W-:Y:S01]  /*27f0*/  IMAD.U32 R6, RZ, RZ, UR12 ;  /* 0x0000000cff067e24 */ /* 0x000fe2000f8e00ff */
[----:B------:R-:W-:Y:S01]  /*2800*/  MOV R3, R5 ;  /* 0x0000000500037202 */ /* 0x000fe20000000f00 */
[----:B------:R-:W-:Y:S01]  /*2810*/  IMAD.MOV.U32 R20, RZ, RZ, R22 ;  /* 0x000000ffff147224 */ /* 0x000fe200078e0016 */
[----:B------:R-:W-:-:S07]  /*2820*/  MOV R4, 0x2840 ;  /* 0x0000284000047802 */ /* 0x000fce0000000f00 */
[----:B------:R-:W-:Y:S05]  /*2830*/  CALL.REL.NOINC `($__internal_42_$__cuda_sm20_div_s64) ;  /* 0x00000014006c7944 */ /* 0x000fea0003c00000 */
        /* <DEDUP_REMOVED lines=9> */
.L_x_1308:
[----:B------:R-:W-:Y:S05]  /*28d0*/  BSYNC.RECONVERGENT B0 ;  /* 0x0000000000007941 */ /* 0x000fea0003800200 */
.L_x_1306:
        /* <DEDUP_REMOVED lines=33> */
.L_x_1310:
        /* <DEDUP_REMOVED lines=19> */
.L_x_1311:
[----:B------:R-:W-:Y:S05]  /*2c20*/  BSYNC.RECONVERGENT B0 ;  /* 0x0000000000007941 */ /* 0x000fea0003800200 */
.L_x_1309:
        /* <DEDUP_REMOVED lines=34> */
.L_x_1313:
        /* <DEDUP_REMOVED lines=19> */
.L_x_1314:
[----:B------:R-:W-:Y:S05]  /*2f80*/  BSYNC.RECONVERGENT B0 ;  /* 0x0000000000007941 */ /* 0x000fea0003800200 */
.L_x_1312:
        /* <DEDUP_REMOVED lines=34> */
.L_x_1316:
        /* <DEDUP_REMOVED lines=19> */
.L_x_1317:
[----:B------:R-:W-:Y:S05]  /*32e0*/  BSYNC.RECONVERGENT B0 ;  /* 0x0000000000007941 */ /* 0x000fea0003800200 */
.L_x_1315:
[----:B------:R-:W0:Y:S01]  /*32f0*/  LDCU.64 UR8, c[0x0][UR4+0x438] ;  /* 0x00008700040877ac */ /* 0x000e220008000a00 */
[----:B------:R-:W-:Y:S01]  /*3300*/  MOV R14, R12 ;  /* 0x0000000c000e7202 */ /* 0x000fe20000000f00 */
[----:B------:R-:W-:Y:S01]  /*3310*/  UIADD3 UR7, UPT, UPT, UR7, -0x4, URZ ;  /* 0xfffffffc07077890 */ /* 0x000fe2000fffe0ff */
[----:B0-----:R-:W-:-:S03]  /*3320*/  IMAD R6, R4, UR9, RZ ;  /* 0x0000000904067c24 */ /* 0x001fc6000f8e02ff */
[----:B------:R-:W-:-:S04]  /*3330*/  IMAD.WIDE.U32 R14, R4, UR8, R14 ;  /* 0x00000008040e7c25 */ /* 0x000fc8000f8e000e */
[----:B------:R-:W-:-:S04]  /*3340*/  IMAD R3, R3, UR8, R6 ;  /* 0x0000000803037c24 */ /* 0x000fc8000f8e0206 */
[----:B------:R-:W-:-:S07]  /*3350*/  IMAD.IADD R15, R15, 0x1, R3 ;  /* 0x000000010f0f7824 */ /* 0x000fce00078e0203 */
.L_x_1305:
        /* <DEDUP_REMOVED lines=37> */
.L_x_1320:
        /* <DEDUP_REMOVED lines=17> */
.L_x_1321:
[----:B------:R-:W-:Y:S05]  /*36c0*/  BSYNC.RECONVERGENT B0 ;  /* 0x0000000000007941 */ /* 0x000fea0003800200 */
.L_x_1319:
        /* <DEDUP_REMOVED lines=33> */
.L_x_1323:
        /* <DEDUP_REMOVED lines=19> */
.L_x_1324:
[----:B------:R-:W-:Y:S05]  /*3a10*/  BSYNC.RECONVERGENT B0 ;  /* 0x0000000000007941 */ /* 0x000fea0003800200 */
.L_x_1322:
[----:B------:R-:W0:Y:S01]  /*3a20*/  LDCU.64 UR8, c[0x0][UR4+0x448] ;  /* 0x00008900040877ac */ /* 0x000e220008000a00 */
[----:B------:R-:W-:Y:S01]  /*3a30*/  IMAD.MOV.U32 R16, RZ, RZ, R14 ;  /* 0x000000ffff107224 */ /* 0x000fe200078e000e */
[----:B------:R-:W-:Y:S01]  /*3a40*/  UIADD3 UR7, UPT, UPT, UR7, -0x2, URZ ;  /* 0xfffffffe07077890 */ /* 0x000fe2000fffe0ff */
[C---:B0-----:R-:W-:Y:S02]  /*3a50*/  IMAD R6, R4.reuse, UR9, RZ ;  /* 0x0000000904067c24 */ /* 0x041fe4000f8e02ff */
[----:B------:R-:W-:-:S04]  /*3a60*/  IMAD.WIDE.U32 R14, R4, UR8, R16 ;  /* 0x00000008040e7c25 */ /* 0x000fc8000f8e0010 */
[----:B------:R-:W-:-:S05]  /*3a70*/  IMAD R3, R3, UR8, R6 ;  /* 0x0000000803037c24 */ /* 0x000fca000f8e0206 */
[----:B------:R-:W-:-:S07]  /*3a80*/  IADD3 R15, PT, PT, R15, R3, RZ ;  /* 0x000000030f0f7210 */ /* 0x000fce0007ffe0ff */
.L_x_1318:
        /* <DEDUP_REMOVED lines=30> */
.L_x_1326:
[----:B------:R-:W-:Y:S01]  /*3c70*/  MOV R5, UR13 ;  /* 0x0000000d00057c02 */ /* 0x000fe20008000f00 */
[----:B------:R-:W-:Y:S01]  /*3c80*/  IMAD.U32 R10, RZ, RZ, UR12 ;  /* 0x0000000cff0a7e24 */ /* 0x000fe2000f8e00ff */
[----:B------:R-:W-:Y:S01]  /*3c90*/  MOV R11, UR13 ;  /* 0x0000000d000b7c02 */ /* 0x000fe20008000f00 */
[----:B------:R-:W-:Y:S01]  /*3ca0*/  IMAD.U32 R4, RZ, RZ, UR12 ;  /* 0x0000000cff047e24 */ /* 0x000fe2000f8e00ff */
[----:B------:R-:W-:Y:S01]  /*3cb0*/  MOV R11, R9 ;  /* 0x00000009000b7202 */ /* 0x000fe20000000f00 */
[----:B------:R-:W-:Y:S01]  /*3cc0*/  IMAD.MOV.U32 R3, RZ, RZ, R5 ;  /* 0x000000ffff037224 */ /* 0x000fe200078e0005 */
[----:B------:R-:W-:-:S07]  /*3cd0*/  MOV R16, 0x3cf0 ;  /* 0x00003cf000107802 */ /* 0x000fce0000000f00 */
[----:B------:R-:W-:Y:S05]  /*3ce0*/  CALL.REL.NOINC `($__internal_43_$__cuda_sm20_rem_s64) ;  /* 0x00000004008c7944 */ /* 0x000fea0003c00000 */
.L_x_1327:
[----:B------:R-:W-:Y:S05]  /*3cf0*/  BSYNC.RECONVERGENT B0 ;  /* 0x0000000000007941 */ /* 0x000fea0003800200 */
.L_x_1325:
[----:B------:R-:W0:Y:S02]  /*3d00*/  LDCU.64 UR8, c[0x0][UR8+0x450] ;  /* 0x00008a00080877ac */ /* 0x000e240008000a00 */
[C---:B0-----:R-:W-:Y:S02]  /*3d10*/  IMAD R3, R4.reuse, UR9, RZ ;  /* 0x0000000904037c24 */ /* 0x041fe4000f8e02ff */
[----:B------:R-:W-:-:S04]  /*3d20*/  IMAD.WIDE.U32 R14, R4, UR8, R14 ;  /* 0x00000008040e7c25 */ /* 0x000fc8000f8e000e */
[----:B------:R-:W-:-:S05]  /*3d30*/  IMAD R3, R5, UR8, R3 ;  /* 0x0000000805037c24 */ /* 0x000fca000f8e0203 */
[----:B------:R-:W-:-:S07]  /*3d40*/  IADD3 R15, PT, PT, R15, R3, RZ ;  /* 0x000000030f0f7210 */ /* 0x000fce0007ffe0ff */
.L_x_1278:
        /* <DEDUP_REMOVED lines=8> */
[----:B-1----:R-:W-:Y:S01]  /*3dd0*/  STG.E.128 desc[UR4][R2.64], RZ ;  /* 0x000000ff02007986 */ /* 0x002fe2000c101d04 */
[----:B------:R-:W-:Y:S05]  /*3de0*/  EXIT ;  /* 0x000000000000794d */ /* 0x000fea0003800000 */
        .weak           $__internal_42_$__cuda_sm20_div_s64
        .type           $__internal_42_$__cuda_sm20_div_s64,@function
        .size           $__internal_42_$__cuda_sm20_div_s64,($__internal_43_$__cuda_sm20_rem_s64 - $__internal_42_$__cuda_sm20_div_s64)
$__internal_42_$__cuda_sm20_div_s64:
        /* <DEDUP_REMOVED lines=82> */
[----:B------:R-:W-:Y:S05]  /*4310*/  RET.REL.NODEC R4 `(_ZN2at6native16triu_tril_kernelIN3c107complexIdEElLb1ELi1ELb1EEEvNS_4cuda6detail10TensorInfoIT_T0_EENS7_IKS8_S9_EEllS9_) ;  /* 0xffffffbc04387950 */ /* 0x000fea0003c3ffff */
        .weak           $__internal_43_$__cuda_sm20_rem_s64
        .type           $__internal_43_$__cuda_sm20_rem_s64,@function
        .size           $__internal_43_$__cuda_sm20_rem_s64,(.L_x_6333 - $__internal_43_$__cuda_sm20_rem_s64)
$__internal_43_$__cuda_sm20_rem_s64:
        /* <DEDUP_REMOVED lines=76> */
[----:B------:R-:W-:Y:S06]  /*47e0*/  RET.REL.NODEC R16 `(_ZN2at6native16triu_tril_kernelIN3c107complexIdEElLb1ELi1ELb1EEEvNS_4cuda6detail10TensorInfoIT_T0_EENS7_IKS8_S9_EEllS9_) ;  /* 0xffffffb810047950 */ /* 0x000fec0003c3ffff */
.L_x_1328:
        /* <DEDUP_REMOVED lines=9> */
.L_x_6333:


//--------------------- .text._ZN2at6native16triu_tril_kernelIN3c107complexIdEEiLb1ELi1ELb0EEEvNS_4cuda6detail10TensorInfoIT_T0_EENS7_IKS8_S9_EEllS9_ --------------------------
	.section	.text._ZN2at6native16triu_tril_kernelIN3c107complexIdEEiLb1ELi1ELb0EEEvNS_4cuda6detail10TensorInfoIT_T0_EENS7_IKS8_S9_EEllS9_,"ax",@progbits
	.align	128
        .global         _ZN2at6native16triu_tril_kernelIN3c107complexIdEEiLb1ELi1ELb0EEEvNS_4cuda6detail10TensorInfoIT_T0_EENS7_IKS8_S9_EEllS9_
        .type           _ZN2at6native16triu_tril_kernelIN3c107complexIdEEiLb1ELi1ELb0EEEvNS_4cuda6detail10TensorInfoIT_T0_EENS7_IKS8_S9_EEllS9_,@function
        .size           _ZN2at6native16triu_tril_kernelIN3c107complexIdEEiLb1ELi1ELb0EEEvNS_4cuda6detail10TensorInfoIT_T0_EENS7_IKS8_S9_EEllS9_,(.L_x_6335 - _ZN2at6native16triu_tril_kernelIN3c107complexIdEEiLb1ELi1ELb0EEEvNS_4cuda6detail10TensorInfoIT_T0_EENS7_IKS8_S9_EEllS9_)
        .other          _ZN2at6native16triu_tril_kernelIN3c107complexIdEEiLb1ELi1ELb0EEEvNS_4cuda6detail10TensorInfoIT_T0_EENS7_IKS8_S9_EEllS9_,@"STO_CUDA_ENTRY STV_DEFAULT"
_ZN2at6native16triu_tril_kernelIN3c107complexIdEEiLb1ELi1ELb0EEEvNS_4cuda6detail10TensorInfoIT_T0_EENS7_IKS8_S9_EEllS9_:
.text._ZN2at6native16triu_tril_kernelIN3c107complexIdEEiLb1ELi1ELb0EEEvNS_4cuda6detail10TensorInfoIT_T0_EENS7_IKS8_S9_EEllS9_:
        /* <DEDUP_REMOVED lines=38> */
.L_x_1330:
[----:B------:R-:W0:Y:S01]  /*0260*/  LDCU UR6, c[0x0][0x540] ;  /* 0x0000a800ff0677ac */ /* 0x000e220008000800 */
[----:B------:R-:W-:Y:S01]  /*0270*/  IMAD.MOV.U32 R10, RZ, RZ, R12 ;  /* 0x000000ffff0a7224 */ /* 0x000fe200078e000c */
[----:B------:R-:W-:Y:S01]  /*0280*/  MOV R7, R13 ;  /* 0x0000000d00077202 */ /* 0x000fe20000000f00 */
[----:B------:R-:W-:Y:S01]  /*0290*/  IMAD.U32 R4, RZ, RZ, UR4 ;  /* 0x00000004ff047e24 */ /* 0x000fe2000f8e00ff */
[----:B------:R-:W-:Y:S01]  /*02a0*/  MOV R2, 0x2d0 ;  /* 0x000002d000027802 */ /* 0x000fe20000000f00 */
[----:B0-----:R-:W-:-:S07]  /*02b0*/  IMAD.U32 R5, RZ, RZ, UR6 ;  /* 0x00000006ff057e24 */ /* 0x001fce000f8e00ff */
[----:B------:R-:W-:Y:S05]  /*02c0*/  CALL.REL.NOINC `($__internal_44_$__cuda_sm20_div_s64) ;  /* 0x0000003000507944 */ /* 0x000fea0003c00000 */
[----:B------:R-:W0:Y:S01]  /*02d0*/  LDCU UR6, c[0x0][0x540] ;  /* 0x0000a800ff0677ac */ /* 0x000e220008000800 */
[----:B------:R-:W-:Y:S01]  /*02e0*/  IADD3 R3, PT, PT, -R9, RZ, RZ ;  /* 0x000000ff09037210 */ /* 0x000fe20007ffe1ff */
[----:B------:R-:W-:Y:S02]  /*02f0*/  IMAD.MOV.U32 R16, RZ, RZ, R9 ;  /* 0x000000ffff107224 */ /* 0x000fe400078e0009 */
[----:B------:R-:W-:Y:S02]  /*0300*/  IMAD.MOV.U32 R17, RZ, RZ, R4 ;  /* 0x000000ffff117224 */ /* 0x000fe400078e0004 */
[----:B0-----:R-:W-:-:S07]  /*0310*/  IMAD R0, R3, UR6, R12 ;  /* 0x0000000603007c24 */ /* 0x001fce000f8e020c */
.L_x_1331:
[----:B------:R-:W-:Y:S05]  /*0320*/  BSYNC.RECONVERGENT B0 ;  /* 0x0000000000007941 */ /* 0x000fea0003800200 */
.L_x_1329:
        /* <DEDUP_REMOVED lines=30> */
.L_x_1333:
[----:B------:R-:W-:Y:S01]  /*0510*/  MOV R10, R16 ;  /* 0x00000010000a7202 */ /* 0x000fe20000000f00 */
[----:B------:R-:W-:Y:S01]  /*0520*/  IMAD.MOV.U32 R7, RZ, RZ, R17 ;  /* 0x000000ffff077224 */ /* 0x000fe200078e0011 */
[----:B------:R-:W-:Y:S01]  /*0530*/  MOV R4, UR6 ;  /* 0x0000000600047c02 */ /* 0x000fe20008000f00 */
[----:B------:R-:W-:Y:S01]  /*0540*/  IMAD.U32 R5, RZ, RZ, UR5 ;  /* 0x00000005ff057e24 */ /* 0x000fe2000f8e00ff */
[----:B------:R-:W-:-:S07]  /*0550*/  MOV R2, 0x570 ;  /* 0x0000057000027802 */ /* 0x000fce0000000f00 */
[----:B------:R-:W-:Y:S05]  /*0560*/  CALL.REL.NOINC `($__internal_44_$__cuda_sm20_div_s64) ;  /* 0x0000002c00a87944 */ /* 0x000fea0003c00000 */
[--C-:B------:R-:W-:Y:S02]  /*0570*/  IMAD.MOV R3, RZ, RZ, -R9.reuse ;  /* 0x000000ffff037224 */ /* 0x100fe400078e0a09 */
[----:B------:R-:W-:Y:S02]  /*0580*/  IMAD.MOV.U32 R12, RZ, RZ, R9 ;  /* 0x000000ffff0c7224 */ /* 0x000fe400078e0009 */
[----:B------:R-:W-:-:S07]  /*0590*/  IMAD R3, R3, UR5, R16 ;  /* 0x0000000503037c24 */ /* 0x000fce000f8e0210 */
.L_x_1334:
[----:B------:R-:W-:Y:S05]  /*05a0*/  BSYNC.RECONVERGENT B0 ;  /* 0x0000000000007941 */ /* 0x000fea0003800200 */
.L_x_1332:
        /* <DEDUP_REMOVED lines=19> */
.L_x_1361:
        /* <DEDUP_REMOVED lines=30> */
.L_x_1338:
[----:B------:R-:W-:Y:S01]  /*08c0*/  IMAD.MOV.U32 R7, RZ, RZ, R4 ;  /* 0x000000ffff077224 */ /* 0x000fe200078e0004 */
[----:B------:R-:W-:Y:S01]  /*08d0*/  MOV R10, R12 ;  /* 0x0000000c000a7202 */ /* 0x000fe20000000f00 */
[----:B------:R-:W-:Y:S01]  /*08e0*/  IMAD.U32 R5, RZ, RZ, UR8 ;  /* 0x00000008ff057e24 */ /* 0x000fe2000f8e00ff */
[----:B------:R-:W-:Y:S02]  /*08f0*/  MOV R4, UR10 ;  /* 0x0000000a00047c02 */ /* 0x000fe40008000f00 */
[----:B------:R-:W-:-:S07]  /*0900*/  MOV R2, 0x920 ;  /* 0x0000092000027802 */ /* 0x000fce0000000f00 */
[----:B------:R-:W-:Y:S05]  /*0910*/  CALL.REL.NOINC `($__internal_44_$__cuda_sm20_div_s64) ;  /* 0x0000002800bc7944 */ /* 0x000fea0003c00000 */
[----:B------:R-:W-:Y:S01]  /*0920*/  IMAD.MOV R5, RZ, RZ, -R9 ;  /* 0x000000ffff057224 */ /* 0x000fe200078e0a09 */
[----:B------:R-:W-:Y:S01]  /*0930*/  MOV R16, R9 ;  /* 0x0000000900107202 */ /* 0x000fe20000000f00 */
[----:B------:R-:W-:Y:S02]  /*0940*/  IMAD.MOV.U32 R17, RZ, RZ, R4 ;  /* 0x000000ffff117224 */ /* 0x000fe400078e0004 */
[----:B------:R-:W-:-:S07]  /*0950*/  IMAD R5, R5, UR8, R12 ;  /* 0x0000000805057c24 */ /* 0x000fce000f8e020c */
.L_x_1339:
[----:B------:R-:W-:Y:S05]  /*0960*/  BSYNC.RECONVERGENT B0 ;  /* 0x0000000000007941 */ /* 0x000fea0003800200 */
.L_x_1337:
        /* <DEDUP_REMOVED lines=34> */
.L_x_1341:
        /* <DEDUP_REMOVED lines=10> */
.L_x_1342:
[----:B------:R-:W-:Y:S05]  /*0c30*/  BSYNC.RECONVERGENT B0 ;  /* 0x0000000000007941 */ /* 0x000fea0003800200 */
.L_x_1340:
        /* <DEDUP_REMOVED lines=35> */
.L_x_1344:
        /* <DEDUP_REMOVED lines=10> */
.L_x_1345:
[----:B------:R-:W-:Y:S05]  /*0f10*/  BSYNC.RECONVERGENT B0 ;  /* 0x0000000000007941 */ /* 0x000fea0003800200 */
.L_x_1343:
        /* <DEDUP_REMOVED lines=35> */
.L_x_1347:
        /* <DEDUP_REMOVED lines=10> */
.L_x_1348:
[----:B------:R-:W-:Y:S05]  /*11f0*/  BSYNC.RECONVERGENT B0 ;  /* 0x0000000000007941 */ /* 0x000fea0003800200 */
.L_x_1346:
        /* <DEDUP_REMOVED lines=35> */
.L_x_1350:
        /* <DEDUP_REMOVED lines=10> */
.L_x_1351:
[----:B------:R-:W-:Y:S05]  /*14d0*/  BSYNC.RECONVERGENT B0 ;  /* 0x0000000000007941 */ /* 0x000fea0003800200 */
.L_x_1349:
        /* <DEDUP_REMOVED lines=35> */
.L_x_1353:
        /* <DEDUP_REMOVED lines=10> */
.L_x_1354:
[----:B------:R-:W-:Y:S05]  /*17b0*/  BSYNC.RECONVERGENT B0 ;  /* 0x0000000000007941 */ /* 0x000fea0003800200 */
.L_x_1352:
        /* <DEDUP_REMOVED lines=35> */
.L_x_1356:
        /* <DEDUP_REMOVED lines=10> */
.L_x_1357:
[----:B------:R-:W-:Y:S05]  /*1a90*/  BSYNC.RECONVERGENT B0 ;  /* 0x0000000000007941 */ /* 0x000fea0003800200 */
.L_x_1355:
        /* <DEDUP_REMOVED lines=32> */
.L_x_1359:
[----:B------:R-:W-:Y:S01]  /*1ca0*/  MOV R10, R16 ;  /* 0x00000010000a7202 */ /* 0x000fe20000000f00 */
[----:B------:R-:W-:Y:S01]  /*1cb0*/  IMAD.MOV.U32 R7, RZ, RZ, R17 ;  /* 0x000000ffff077224 */ /* 0x000fe200078e0011 */
[----:B------:R-:W-:Y:S01]  /*1cc0*/  MOV R5, UR11 ;  /* 0x0000000b00057c02 */ /* 0x000fe20008000f00 */
[----:B------:R-:W-:Y:S01]  /*1cd0*/  IMAD.U32 R4, RZ, RZ, UR13 ;  /* 0x0000000dff047e24 */ /* 0x000fe2000f8e00ff */
[----:B------:R-:W-:-:S07]  /*1ce0*/  MOV R2, 0x1d00 ;  /* 0x00001d0000027802 */ /* 0x000fce0000000f00 */
[----:B------:R-:W-:Y:S05]  /*1cf0*/  CALL.REL.NOINC `($__internal_44_$__cuda_sm20_div_s64) ;  /* 0x0000001400c47944 */ /* 0x000fea0003c00000 */
[----:B------:R-:W-:Y:S01]  /*1d00*/  IADD3 R17, PT, PT, -R9, RZ, RZ ;  /* 0x000000ff09117210 */ /* 0x000fe20007ffe1ff */
[----:B------:R-:W-:-:S04]  /*1d10*/  IMAD.MOV.U32 R12, RZ, RZ, R9 ;  /* 0x000000ffff0c7224 */ /* 0x000fc800078e0009 */
[----:B------:R-:W-:-:S07]  /*1d20*/  IMAD R17, R17, UR11, R16 ;  /* 0x0000000b11117c24 */ /* 0x000fce000f8e0210 */
.L_x_1360:
[----:B------:R-:W-:Y:S05]  /*1d30*/  BSYNC.RECONVERGENT B0 ;  /* 0x0000000000007941 */ /* 0x000fea0003800200 */
.L_x_1358:
        /* <DEDUP_REMOVED lines=9> */
.L_x_1336:
        /* <DEDUP_REMOVED lines=34> */
.L_x_1364:
        /* <DEDUP_REMOVED lines=10> */
.L_x_1365:
[----:B------:R-:W-:Y:S05]  /*2090*/  BSYNC.RECONVERGENT B0 ;  /* 0x0000000000007941 */ /* 0x000fea0003800200 */
.L_x_1363:
        /* <DEDUP_REMOVED lines=36> */
.L_x_1367:
        /* <DEDUP_REMOVED lines=10> */
.L_x_1368:
[----:B------:R-:W-:Y:S05]  /*2380*/  BSYNC.RECONVERGENT B0 ;  /* 0x0000000000007941 */ /* 0x000fea0003800200 */
.L_x_1366:
        /* <DEDUP_REMOVED lines=36> */
.L_x_1370:
        /* <DEDUP_REMOVED lines=10> */
.L_x_1371:
[----:B------:R-:W-:Y:S05]  /*2670*/  BSYNC.RECONVERGENT B0 ;  /* 0x0000000000007941 */ /* 0x000fea0003800200 */
.L_x_1369:
        /* <DEDUP_REMOVED lines=35> */
.L_x_1373:
        /* <DEDUP_REMOVED lines=9> */
.L_x_1374:
[----:B------:R-:W-:Y:S05]  /*2940*/  BSYNC.RECONVERGENT B0 ;  /* 0x0000000000007941 */ /* 0x000fea0003800200 */
.L_x_1372:
[----:B------:R-:W-:Y:S01]  /*2950*/  UMOV UR7, 0x6c ;  /* 0x0000006c00077882 */ /* 0x000fe20000000000 */
[----:B------:R-:W0:Y:S01]  /*2960*/  LDCU UR9, c[0x0][UR9+0x4c4] ;  /* 0x00009880090977ac */ /* 0x000e220008000800 */
[----:B------:R-:W-:Y:S02]  /*2970*/  ULEA UR7, UR10, UR7, 0x2 ;  /* 0x000000070a077291 */ /* 0x000fe4000f8e10ff */
[----:B------:R-:W-:-:S10]  /*2980*/  UIADD3 UR5, UPT, UPT, UR5, -0x4, URZ ;  /* 0xfffffffc05057890 */ /* 0x000fd4000fffe0ff */
[----:B------:R-:W1:Y:S01]  /*2990*/  LDCU UR7, c[0x0][UR7+0x380] ;  /* 0x00007000070777ac */ /* 0x000e620008000800 */
[C---:B0-----:R-:W-:Y:S02]  /*29a0*/  IMAD R20, R17.reuse, UR9, R20 ;  /* 0x0000000911147c24 */ /* 0x041fe4000f8e0214 */
[----:B-1----:R-:W-:-:S07]  /*29b0*/  IMAD R22, R17, UR7, R22 ;  /* 0x0000000711167c24 */ /* 0x002fce000f8e0216 */
.L_x_1362:
        /* <DEDUP_REMOVED lines=33> */
.L_x_1377:
        /* <DEDUP_REMOVED lines=10> */
.L_x_1378:
[----:B------:R-:W-:Y:S05]  /*2c70*/  BSYNC.RECONVERGENT B0 ;  /* 0x0000000000007941 */ /* 0x000fea0003800200 */
.L_x_1376:
        /* <DEDUP_REMOVED lines=35> */
.L_x_1380:
        /* <DEDUP_REMOVED lines=9> */
.L_x_1381:
[----:B------:R-:W-:Y:S05]  /*2f40*/  BSYNC.RECONVERGENT B0 ;  /* 0x0000000000007941 */ /* 0x000fea0003800200 */
.L_x_1379:
[----:B------:R-:W-:Y:S01]  /*2f50*/  UMOV UR6, 0x6c ;  /* 0x0000006c00067882 */ /* 0x000fe20000000000 */
[----:B------:R-:W0:Y:S01]  /*2f60*/  LDCU UR8, c[0x0][UR8+0x4c4] ;  /* 0x00009880080877ac */ /* 0x000e220008000800 */
[----:B------:R-:W-:Y:S02]  /*2f70*/  ULEA UR6, UR9, UR6, 0x2 ;  /* 0x0000000609067291 */ /* 0x000fe4000f8e10ff */
[----:B------:R-:W-:-:S10]  /*2f80*/  UIADD3 UR5, UPT, UPT, UR5, -0x2, URZ ;  /* 0xfffffffe05057890 */ /* 0x000fd4000fffe0ff */
[----:B------:R-:W1:Y:S01]  /*2f90*/  LDCU UR6, c[0x0][UR6+0x380] ;  /* 0x00007000060677ac */ /* 0x000e620008000800 */
[C---:B0-----:R-:W-:Y:S02]  /*2fa0*/  IMAD R20, R17.reuse, UR8, R20 ;  /* 0x0000000811147c24 */ /* 0x041fe4000f8e0214 */
[----:B-1----:R-:W-:-:S07]  /*2fb0*/  IMAD R22, R17, UR6, R22 ;  /* 0x0000000611167c24 */ /* 0x002fce000f8e0216 */
.L_x_1375:
        /* <DEDUP_REMOVED lines=29> */
.L_x_1383:
[----:B------:R-:W-:-:S07]  /*3190*/  MOV R2, 0x31b0 ;  /* 0x000031b000027802 */ /* 0x000fce0000000f00 */
[----:B------:R-:W-:Y:S05]  /*31a0*/  CALL.REL.NOINC `($__internal_45_$__cuda_sm20_rem_s64) ;  /* 0x0000000400e87944 */ /* 0x000fea0003c00000 */
.L_x_1384:
[----:B------:R-:W-:Y:S05]  /*31b0*/  BSYNC.RECONVERGENT B0 ;  /* 0x0000000000007941 */ /* 0x000fea0003800200 */
.L_x_1382:
[----:B------:R-:W0:Y:S01]  /*31c0*/  LDCU UR6, c[0x0][UR5+0x4c4] ;  /* 0x00009880050677ac */ /* 0x000e220008000800 */
[----:B------:R-:W1:Y:S01]  /*31d0*/  LDCU UR5, c[0x0][UR5+0x3ec] ;  /* 0x00007d80050577ac */ /* 0x000e620008000800 */
[C---:B0-----:R-:W-:Y:S02]  /*31e0*/  IMAD R20, R12.reuse, UR6, R20 ;  /* 0x000000060c147c24 */ /* 0x041fe4000f8e0214 */
[----:B-1----:R-:W-:-:S07]  /*31f0*/  IMAD R22, R12, UR5, R22 ;  /* 0x000000050c167c24 */ /* 0x002fce000f8e0216 */
.L_x_1335:
[----:B------:R-:W0:Y:S01]  /*3200*/  LDCU.64 UR8, c[0x0][0x530] ;  /* 0x0000a600ff0877ac */ /* 0x000e220008000a00 */
[----:B------:R-:W-:Y:S01]  /*3210*/  IADD3 R8, PT, PT, R0, -R3, RZ ;  /* 0x8000000300087210 */ /* 0x000fe20007ffe0ff */
[----:B------:R-:W-:Y:S01]  /*3220*/  BSSY.RECONVERGENT B0, `(.L_x_1385) ;  /* 0x0000017000007945 */ /* 0x000fe20003800200 */
[----:B------:R-:W-:Y:S01]  /*3230*/  CS2R R6, SRZ ;  /* 0x0000000000067805 */ /* 0x000fe2000001ff00 */
[----:B------:R-:W1:Y:S01]  /*3240*/  LDCU.64 UR6, c[0x0][0x358] ;  /* 0x00006b00ff0677ac */ /* 0x000e620008000a00 */
[----:B------:R-:W-:Y:S01]  /*3250*/  CS2R R4, SRZ ;  /* 0x0000000000047805 */ /* 0x000fe2000001ff00 */
[----:B------:R-:W-:-:S05]  /*3260*/  VIADD R2, R8, 0x1 ;  /* 0x0000000108027836 */ /* 0x000fca0000000000 */
[----:B0-----:R-:W-:Y:S02]  /*3270*/  ISETP.GE.U32.AND P0, PT, R2, UR8, PT ;  /* 0x0000000802007c0c */ /* 0x001fe4000bf06070 */
[----:B------:R-:W-:-:S04]  /*3280*/  SHF.R.S32.HI R2, RZ, 0x1f, R2 ;  /* 0x0000001fff027819 */ /* 0x000fc80000011402 */
[----:B------:R-:W-:-:S13]  /*3290*/  ISETP.GE.AND.EX P0, PT, R2, UR9, PT, P0 ;  /* 0x0000000902007c0c */ /* 0x000fda000bf06300 */
[----:B-1----:R-:W-:Y:S05]  /*32a0*/  @!P0 BRA `(.L_x_1386) ;  /* 0x0000000000388947 */ /* 0x002fea0003800000 */
[----:B------:R-:W0:Y:S01]  /*32b0*/  LDCU UR5, c[0x0][UR4+0x45c] ;  /* 0x00008b80040577ac */ /* 0x000e220008000800 */
[----:B------:R-:W-:Y:S02]  /*32c0*/  CS2R R6, SRZ ;  /* 0x0000000000067805 */ /* 0x000fe4000001ff00 */
[----:B------:R-:W-:Y:S02]  /*32d0*/  CS2R R4, SRZ ;  /* 0x0000000000047805 */ /* 0x000fe4000001ff00 */
[----:B0-----:R-:W-:-:S13]  /*32e0*/  ISETP.LT.AND P0, PT, R0, UR5, PT ;  /* 0x0000000500007c0c */ /* 0x001fda000bf01270 */
[----:B------:R-:W0:Y:S02]  /*32f0*/  @P0 LDC.64 R2, c[0x0][0x458] ;  /* 0x00011600ff020b82 */ /* 0x000e240000000a00 */
[----:B0-----:R-:W-:-:S05]  /*3300*/  @P0 IMAD.WIDE R20, R20, 0x10, R2 ;  /* 0x0000001014140825 */ /* 0x001fca00078e0202 */
[----:B------:R-:W2:Y:S01]  /*3310*/  @P0 LDG.E.128 R4, desc[UR6][R20.64] ;  /* 0x0000000614040981 */ /* 0x000ea2000c1e1d00 */
[----:B------:R-:W-:Y:S02]  /*3320*/  ISETP.GE.U32.AND P0, PT, R8, UR8, PT ;  /* 0x0000000808007c0c */ /* 0x000fe4000bf06070 */
[----:B------:R-:W-:-:S04]  /*3330*/  SHF.R.S32.HI R2, RZ, 0x1f, R8 ;  /* 0x0000001fff027819 */ /* 0x000fc80000011408 */
[----:B------:R-:W-:-:S04]  /*3340*/  ISETP.GE.AND.EX P0, PT, R2, UR9, PT, P0 ;  /* 0x0000000902007c0c */ /* 0x000fc8000bf06300 */
[----:B--2---:R-:W-:Y:S02]  /*3350*/  FSEL R6, R6, RZ, P0 ;  /* 0x000000ff06067208 */ /* 0x004fe40000000000 */
[----:B------:R-:W-:Y:S02]  /*3360*/  FSEL R7, R7, RZ, P0 ;  /* 0x000000ff07077208 */ /* 0x000fe40000000000 */
[----:B------:R-:W-:Y:S02]  /*3370*/  FSEL R4, R4, RZ, P0 ;  /* 0x000000ff04047208 */ /* 0x000fe40000000000 */
[----:B------:R-:W-:-:S07]  /*3380*/  FSEL R5, R5, RZ, P0 ;  /* 0x000000ff05057208 */ /* 0x000fce0000000000 */
.L_x_1386:
[----:B------:R-:W-:Y:S05]  /*3390*/  BSYNC.RECONVERGENT B0 ;  /* 0x0000000000007941 */ /* 0x000fea0003800200 */
.L_x_1385:
[----:B------:R-:W0:Y:S02]  /*33a0*/  LDCU UR5, c[0x0][UR4+0x45c] ;  /* 0x00008b80040577ac */ /* 0x000e240008000800 */
[----:B0-----:R-:W-:-:S13]  /*33b0*/  ISETP.LT.AND P0, PT, R0, UR5, PT ;  /* 0x0000000500007c0c */ /* 0x001fda000bf01270 */
[----:B------:R-:W-:Y:S05]  /*33c0*/  @!P0 EXIT ;  /* 0x000000000000894d */ /* 0x000fea0003800000 */
[----:B------:R-:W0:Y:S02]  /*33d0*/  LDC.64 R2, c[0x0][0x380] ;  /* 0x0000e000ff027b82 */ /* 0x000e240000000a00 */
[----:B0-----:R-:W-:-:S05]  /*33e0*/  IMAD.WIDE R22, R22, 0x10, R2 ;  /* 0x0000001016167825 */ /* 0x001fca00078e0202 */
[----:B------:R-:W-:Y:S01]  /*33f0*/  STG.E.128 desc[UR6][R22.64], R4 ;  /* 0x0000000416007986 */ /* 0x000fe2000c101d06 */
[----:B------:R-:W-:Y:S05]  /*3400*/  EXIT ;  /* 0x000000000000794d */ /* 0x000fea0003800000 */
        .weak           $__internal_44_$__cuda_sm20_div_s64
        .type           $__internal_44_$__cuda_sm20_div_s64,@function
        .size           $__internal_44_$__cuda_sm20_div_s64,($__internal_45_$__cuda_sm20_rem_s64 - $__internal_44_$__cuda_sm20_div_s64)
$__internal_44_$__cuda_sm20_div_s64:
        /* <DEDUP_REMOVED lines=83> */
[----:B------:R-:W-:Y:S06]  /*3940*/  RET.REL.NODEC R6 `(_ZN2at6native16triu_tril_kernelIN3c107complexIdEEiLb1ELi1ELb0EEEvNS_4cuda6detail10TensorInfoIT_T0_EENS7_IKS8_S9_EEllS9_) ;  /* 0xffffffc406ac7950 */ /* 0x000fec0003c3ffff */
        .weak           $__internal_45_$__cuda_sm20_rem_s64
        .type           $__internal_45_$__cuda_sm20_rem_s64,@function
        .size           $__internal_45_$__cuda_sm20_rem_s64,(.L_x_6335 - $__internal_45_$__cuda_sm20_rem_s64)
$__internal_45_$__cuda_sm20_rem_s64:
        /* <DEDUP_REMOVED lines=72> */
[----:B------:R-:W-:Y:S06]  /*3dd0*/  RET.REL.NODEC R4 `(_ZN2at6native16triu_tril_kernelIN3c107complexIdEEiLb1ELi1ELb0EEEvNS_4cuda6detail10TensorInfoIT_T0_EENS7_IKS8_S9_EEllS9_) ;  /* 0xffffffc004887950 */ /* 0x000fec0003c3ffff */
.L_x_1387:
        /* <DEDUP_REMOVED lines=10> */
.L_x_6335:


//--------------------- .text._ZN2at6native16triu_tril_kernelIN3c107complexIdEEiLb1ELi1ELb1EEEvNS_4cuda6detail10TensorInfoIT_T0_EENS7_IKS8_S9_EEllS9_ --------------------------
	.section	.text._ZN2at6native16triu_tril_kernelIN3c107complexIdEEiLb1ELi1ELb1EEEvNS_4cuda6detail10TensorInfoIT_T0_EENS7_IKS8_S9_EEllS9_,"ax",@progbits
	.align	128
        .global         _ZN2at6native16triu_tril_kernelIN3c107complexIdEEiLb1ELi1ELb1EEEvNS_4cuda6detail10TensorInfoIT_T0_EENS7_IKS8_S9_EEllS9_
        .type           _ZN2at6native16triu_tril_kernelIN3c107complexIdEEiLb1ELi1ELb1EEEvNS_4cuda6detail10TensorInfoIT_T0_EENS7_IKS8_S9_EEllS9_,@function
        .size           _ZN2at6native16triu_tril_kernelIN3c107complexIdEEiLb1ELi1ELb1EEEvNS_4cuda6detail10TensorInfoIT_T0_EENS7_IKS8_S9_EEllS9_,(.L_x_6337 - _ZN2at6native16triu_tril_kernelIN3c107complexIdEEiLb1ELi1ELb1EEEvNS_4cuda6detail10TensorInfoIT_T0_EENS7_IKS8_S9_EEllS9_)
        .other          _ZN2at6native16triu_tril_kernelIN3c107complexIdEEiLb1ELi1ELb1EEEvNS_4cuda6detail10TensorInfoIT_T0_EENS7_IKS8_S9_EEllS9_,@"STO_CUDA_ENTRY STV_DEFAULT"
_ZN2at6native16triu_tril_kernelIN3c107complexIdEEiLb1ELi1ELb1EEEvNS_4cuda6detail10TensorInfoIT_T0_EENS7_IKS8_S9_EEllS9_:
.text._ZN2at6native16triu_tril_kernelIN3c107complexIdEEiLb1ELi1ELb1EEEvNS_4cuda6detail10TensorInfoIT_T0_EENS7_IKS8_S9_EEllS9_:
        /* <DEDUP_REMOVED lines=38> */
.L_x_1389:
[----:B------:R-:W0:Y:S01]  /*0260*/  LDCU UR6, c[0x0][0x540] ;  /* 0x0000a800ff0677ac */ /* 0x000e220008000800 */
[----:B------:R-:W-:Y:S01]  /*0270*/  IMAD.MOV.U32 R8, RZ, RZ, R14 ;  /* 0x000000ffff087224 */ /* 0x000fe200078e000e */
[----:B------:R-:W-:Y:S01]  /*0280*/  MOV R7, R15 ;  /* 0x0000000f00077202 */ /* 0x000fe20000000f00 */
[----:B------:R-:W-:Y:S01]  /*0290*/  IMAD.U32 R3, RZ, RZ, UR4 ;  /* 0x00000004ff037e24 */ /* 0x000fe2000f8e00ff */
[----:B------:R-:W-:Y:S01]  /*02a0*/  MOV R4, 0x2d0 ;  /* 0x000002d000047802 */ /* 0x000fe20000000f00 */
[----:B0-----:R-:W-:-:S07]  /*02b0*/  IMAD.U32 R5, RZ, RZ, UR6 ;  /* 0x00000006ff057e24 */ /* 0x001fce000f8e00ff */
[----:B------:R-:W-:Y:S05]  /*02c0*/  CALL.REL.NOINC `($__internal_46_$__cuda_sm20_div_s64) ;  /* 0x0000003000247944 */ /* 0x000fea0003c00000 */
[----:B------:R-:W0:Y:S01]  /*02d0*/  LDCU UR6, c[0x0][0x540] ;  /* 0x0000a800ff0677ac */ /* 0x000e220008000800 */
[----:B------:R-:W-:-:S05]  /*02e0*/  IADD3 R5, PT, PT, -R2, RZ, RZ ;  /* 0x000000ff02057210 */ /* 0x000fca0007ffe1ff */
[----:B0-----:R-:W-:-:S07]  /*02f0*/  IMAD R0, R5, UR6, R14 ;  /* 0x0000000605007c24 */ /* 0x001fce000f8e020e */
.L_x_1390:
[----:B------:R-:W-:Y:S05]  /*0300*/  BSYNC.RECONVERGENT B0 ;  /* 0x0000000000007941 */ /* 0x000fea0003800200 */
.L_x_1388:
        /* <DEDUP_REMOVED lines=26> */
.L_x_1392:
[----:B------:R-:W-:Y:S01]  /*04b0*/  IMAD.MOV.U32 R14, RZ, RZ, R2 ;  /* 0x000000ffff0e7224 */ /* 0x000fe200078e0002 */
[----:B------:R-:W-:Y:S01]  /*04c0*/  MOV R8, UR5 ;  /* 0x0000000500087c02 */ /* 0x000fe20008000f00 */
[----:B------:R-:W-:Y:S01]  /*04d0*/  IMAD.MOV.U32 R9, RZ, RZ, R3 ;  /* 0x000000ffff097224 */ /* 0x000fe200078e0003 */
[----:B------:R-:W-:Y:S01]  /*04e0*/  MOV R6, 0x510 ;  /* 0x0000051000067802 */ /* 0x000fe20000000f00 */
[----:B------:R-:W-:-:S07]  /*04f0*/  IMAD.U32 R7, RZ, RZ, UR6 ;  /* 0x00000006ff077e24 */ /* 0x000fce000f8e00ff */
[----:B------:R-:W-:Y:S05]  /*0500*/  CALL.REL.NOINC `($__internal_47_$__cuda_sm20_rem_s64) ;  /* 0x0000003000e07944 */ /* 0x000fea0003c00000 */
[----:B------:R-:W-:-:S07]  /*0510*/  IMAD.MOV.U32 R15, RZ, RZ, R14 ;  /* 0x000000ffff0f7224 */ /* 0x000fce00078e000e */
.L_x_1393:
[----:B------:R-:W-:Y:S05]  /*0520*/  BSYNC.RECONVERGENT B0 ;  /* 0x0000000000007941 */ /* 0x000fea0003800200 */
.L_x_1391:
        /* <DEDUP_REMOVED lines=30> */
.L_x_1395:
[----:B------:R-:W-:Y:S01]  /*0710*/  IMAD.MOV.U32 R7, RZ, RZ, R3 ;  /* 0x000000ffff077224 */ /* 0x000fe200078e0003 */
[----:B------:R-:W-:Y:S01]  /*0720*/  MOV R8, R2 ;  /* 0x0000000200087202 */ /* 0x000fe20000000f00 */
[----:B------:R-:W-:Y:S01]  /*0730*/  IMAD.U32 R5, RZ, RZ, UR5 ;  /* 0x00000005ff057e24 */ /* 0x000fe2000f8e00ff */
[----:B------:R-:W-:Y:S02]  /*0740*/  MOV R3, UR6 ;  /* 0x0000000600037c02 */ /* 0x000fe40008000f00 */
[----:B------:R-:W-:-:S07]  /*0750*/  MOV R4, 0x770 ;  /* 0x0000077000047802 */ /* 0x000fce0000000f00 */
[----:B0-----:R-:W-:Y:S05]  /*0760*/  CALL.REL.NOINC `($__internal_46_$__cuda_sm20_div_s64) ;  /* 0x0000002800fc7944 */ /* 0x001fea0003c00000 */
[----:B------:R-:W-:-:S07]  /*0770*/  IMAD.MOV.U32 R14, RZ, RZ, R2 ;  /* 0x000000ffff0e7224 */ /* 0x000fce00078e0002 */
.L_x_1396:
[----:B0-----:R-:W-:Y:S05]  /*0780*/  BSYNC.RECONVERGENT B0 ;  /* 0x0000000000007941 */ /* 0x001fea0003800200 */
.L_x_1394:
        /* <DEDUP_REMOVED lines=14> */
.L_x_1423:
        /* <DEDUP_REMOVED lines=30> */
.L_x_1400:
[----:B------:R-:W-:Y:S01]  /*0a50*/  IMAD.MOV.U32 R7, RZ, RZ, R3 ;  /* 0x000000ffff077224 */ /* 0x000fe200078e0003 */
[----:B------:R-:W-:Y:S01]  /*0a60*/  MOV R8, R14 ;  /* 0x0000000e00087202 */ /* 0x000fe20000000f00 */
[----:B------:R-:W-:Y:S01]  /*0a70*/  IMAD.U32 R5, RZ, RZ, UR7 ;  /* 0x00000007ff057e24 */ /* 0x000fe2000f8e00ff */
[----:B------:R-:W-:Y:S01]  /*0a80*/  MOV R4, 0xab0 ;  /* 0x00000ab000047802 */ /* 0x000fe20000000f00 */
[----:B------:R-:W-:-:S07]  /*0a90*/  IMAD.U32 R3, RZ, RZ, UR9 ;  /* 0x00000009ff037e24 */ /* 0x000fce000f8e00ff */
[----:B------:R-:W-:Y:S05]  /*0aa0*/  CALL.REL.NOINC `($__internal_46_$__cuda_sm20_div_s64) ;  /* 0x00000028002c7944 */ /* 0x000fea0003c00000 */
[----:B------:R-:W-:Y:S01]  /*0ab0*/  IADD3 R5, PT, PT, -R2, RZ, RZ ;  /* 0x000000ff02057210 */ /* 0x000fe20007ffe1ff */
[----:B------:R-:W-:Y:S02]  /*0ac0*/  IMAD.MOV.U32 R16, RZ, RZ, R2 ;  /* 0x000000ffff107224 */ /* 0x000fe400078e0002 */
[----:B------:R-:W-:Y:S02]  /*0ad0*/  IMAD.MOV.U32 R17, RZ, RZ, R3 ;  /* 0x000000ffff117224 */ /* 0x000fe400078e0003 */
[----:B------:R-:W-:-:S07]  /*0ae0*/  IMAD R5, R5, UR7, R14 ;  /* 0x0000000705057c24 */ /* 0x000fce000f8e020e */
.L_x_1401:
[----:B------:R-:W-:Y:S05]  /*0af0*/  BSYNC.RECONVERGENT B0 ;  /* 0x0000000000007941 */ /* 0x000fea0003800200 */
.L_x_1399:
        /* <DEDUP_REMOVED lines=34> */
.L_x_1403:
[----:B------:R-:W-:Y:S01]  /*0d20*/  MOV R8, R16 ;  /* 0x0000001000087202 */ /* 0x000fe20000000f00 */
[----:B------:R-:W-:Y:S01]  /*0d30*/  IMAD.MOV.U32 R7, RZ, RZ, R17 ;  /* 0x000000ffff077224 */ /* 0x000fe200078e0011 */
[----:B------:R-:W-:Y:S01]  /*0d40*/  MOV R3, UR8 ;  /* 0x0000000800037c02 */ /* 0x000fe20008000f00 */
[----:B------:R-:W-:Y:S01]  /*0d50*/  IMAD.U32 R5, RZ, RZ, UR10 ;  /* 0x0000000aff057e24 */ /* 0x000fe2000f8e00ff */
[----:B------:R-:W-:-:S07]  /*0d60*/  MOV R4, 0xd80 ;  /* 0x00000d8000047802 */ /* 0x000fce0000000f00 */
[----:B------:R-:W-:Y:S05]  /*0d70*/  CALL.REL.NOINC `($__internal_46_$__cuda_sm20_div_s64) ;  /* 0x0000002400787944 */ /* 0x000fea0003c00000 */
[--C-:B------:R-:W-:Y:S01]  /*0d80*/  IMAD.MOV R17, RZ, RZ, -R2.reuse ;  /* 0x000000ffff117224 */ /* 0x100fe200078e0a02 */
[----:B------:R-:W-:Y:S01]  /*0d90*/  MOV R15, R3 ;  /* 0x00000003000f7202 */ /* 0x000fe20000000f00 */
[----:B------:R-:W-:Y:S02]  /*0da0*/  IMAD.MOV.U32 R14, RZ, RZ, R2 ;  /* 0x000000ffff0e7224 */ /* 0x000fe400078e0002 */
[----:B------:R-:W-:-:S07]  /*0db0*/  IMAD R17, R17, UR10, R16 ;  /* 0x0000000a11117c24 */ /* 0x000fce000f8e0210 */
.L_x_1404:
[----:B------:R-:W-:Y:S05]  /*0dc0*/  BSYNC.RECONVERGENT B0 ;  /* 0x0000000000007941 */ /* 0x000fea0003800200 */
.L_x_1402:
        /* <DEDUP_REMOVED lines=34> */
.L_x_1406:
[----:B------:R-:W-:Y:S01]  /*0ff0*/  IMAD.MOV.U32 R8, RZ, RZ, R14 ;  /* 0x000000ffff087224 */ /* 0x000fe200078e000e */
[----:B------:R-:W-:Y:S01]  /*1000*/  MOV R7, R15 ;  /* 0x0000000f00077202 */ /* 0x000fe20000000f00 */
[----:B------:R-:W-:Y:S01]  /*1010*/  IMAD.U32 R5, RZ, RZ, UR10 ;  /* 0x0000000aff057e24 */ /* 0x000fe2000f8e00ff */
[----:B------:R-:W-:Y:S02]  /*1020*/  MOV R3, UR9 ;  /* 0x0000000900037c02 */ /* 0x000fe40008000f00 */
[----:B------:R-:W-:-:S07]  /*1030*/  MOV R4, 0x1050 ;  /* 0x0000105000047802 */ /* 0x000fce0000000f00 */
[----:B------:R-:W-:Y:S05]  /*1040*/  CALL.REL.NOINC `($__internal_46_$__cuda_sm20_div_s64) ;  /* 0x0000002000c47944 */ /* 0x000fea0003c00000 */
[----:B------:R-:W-:Y:S01]  /*1050*/  IMAD.MOV R15, RZ, RZ, -R2 ;  /* 0x000000ffff0f7224 */ /* 0x000fe200078e0a02 */
[----:B------:R-:W-:Y:S01]  /*1060*/  MOV R16, R2 ;  /* 0x0000000200107202 */ /* 0x000fe20000000f00 */
[----:B------:R-:W-:Y:S02]  /*1070*/  IMAD.MOV.U32 R17, RZ, RZ, R3 ;  /* 0x000000ffff117224 */ /* 0x000fe400078e0003 */
[----:B------:R-:W-:-:S07]  /*1080*/  IMAD R15, R15, UR10, R14 ;  /* 0x0000000a0f0f7c24 */ /* 0x000fce000f8e020e */
.L_x_1407:
[----:B------:R-:W-:Y:S05]  /*1090*/  BSYNC.RECONVERGENT B0 ;  /* 0x0000000000007941 */ /* 0x000fea0003800200 */
.L_x_1405:
        /* <DEDUP_REMOVED lines=34> */
.L_x_1409:
        /* <DEDUP_REMOVED lines=10> */
.L_x_1410:
[----:B------:R-:W-:Y:S05]  /*1360*/  BSYNC.RECONVERGENT B0 ;  /* 0x0000000000007941 */ /* 0x000fea0003800200 */
.L_x_1408:
        /* <DEDUP_REMOVED lines=34> */
.L_x_1412:
        /* <DEDUP_REMOVED lines=10> */
.L_x_1413:
[----:B------:R-:W-:Y:S05]  /*1630*/  BSYNC.RECONVERGENT B0 ;  /* 0x0000000000007941 */ /* 0x000fea0003800200 */
.L_x_1411:
        /* <DEDUP_REMOVED lines=34> */
.L_x_1415:
        /* <DEDUP_REMOVED lines=10> */
.L_x_1416:
[----:B------:R-:W-:Y:S05]  /*1900*/  BSYNC.RECONVERGENT B0 ;  /* 0x0000000000007941 */ /* 0x000fea0003800200 */
.L_x_1414:
        /* <DEDUP_REMOVED lines=34> */
.L_x_1418:
        /* <DEDUP_REMOVED lines=10> */
.L_x_1419:
[----:B------:R-:W-:Y:S05]  /*1bd0*/  BSYNC.RECONVERGENT B0 ;  /* 0x0000000000007941 */ /* 0x000fea0003800200 */
.L_x_1417:
        /* <DEDUP_REMOVED lines=33> */
.L_x_1421:
[----:B------:R-:W-:Y:S01]  /*1df0*/  IMAD.MOV.U32 R8, RZ, RZ, R16 ;  /* 0x000000ffff087224 */ /* 0x000fe200078e0010 */
[----:B------:R-:W-:Y:S01]  /*1e00*/  MOV R7, R17 ;  /* 0x0000001100077202 */ /* 0x000fe20000000f00 */
[----:B------:R-:W-:Y:S01]  /*1e10*/  IMAD.U32 R5, RZ, RZ, UR9 ;  /* 0x00000009ff057e24 */ /* 0x000fe2000f8e00ff */
[----:B------:R-:W-:Y:S02]  /*1e20*/  MOV R3, UR10 ;  /* 0x0000000a00037c02 */ /* 0x000fe40008000f00 */
[----:B------:R-:W-:-:S07]  /*1e30*/  MOV R4, 0x1e50 ;  /* 0x00001e5000047802 */ /* 0x000fce0000000f00 */
[----:B------:R-:W-:Y:S05]  /*1e40*/  CALL.REL.NOINC `($__internal_46_$__cuda_sm20_div_s64) ;  /* 0x0000001400447944 */ /* 0x000fea0003c00000 */
[----:B------:R-:W-:Y:S01]  /*1e50*/  IMAD.MOV R17, RZ, RZ, -R2 ;  /* 0x000000ffff117224 */ /* 0x000fe200078e0a02 */
[----:B------:R-:W-:-:S03]  /*1e60*/  MOV R14, R2 ;  /* 0x00000002000e7202 */ /* 0x000fc60000000f00 */
[----:B------:R-:W-:-:S07]  /*1e70*/  IMAD R17, R17, UR9, R16 ;  /* 0x0000000911117c24 */ /* 0x000fce000f8e0210 */
.L_x_1422:
[----:B------:R-:W-:Y:S05]  /*1e80*/  BSYNC.RECONVERGENT B0 ;  /* 0x0000000000007941 */ /* 0x000fea0003800200 */
.L_x_1420:
        /* <DEDUP_REMOVED lines=9> */
.L_x_1398:
        /* <DEDUP_REMOVED lines=34> */
.L_x_1426:
[----:B------:R-:W-:Y:S01]  /*2140*/  MOV R7, R3 ;  /* 0x0000000300077202 */ /* 0x000fe20000000f00 */
[----:B------:R-:W-:Y:S01]  /*2150*/  IMAD.MOV.U32 R8, RZ, RZ, R14 ;  /* 0x000000ffff087224 */ /* 0x000fe200078e000e */
[----:B------:R-:W-:Y:S01]  /*2160*/  MOV R5, UR6 ;  /* 0x0000000600057c02 */ /* 0x000fe20008000f00 */
[----:B------:R-:W-:Y:S01]  /*2170*/  IMAD.U32 R3, RZ, RZ, UR7 ;  /* 0x00000007ff037e24 */ /* 0x000fe2000f8e00ff */
[----:B------:R-:W-:-:S07]  /*2180*/  MOV R4, 0x21a0 ;  /* 0x000021a000047802 */ /* 0x000fce0000000f00 */
[----:B------:R-:W-:Y:S05]  /*2190*/  CALL.REL.NOINC `($__internal_46_$__cuda_sm20_div_s64) ;  /* 0x0000001000707944 */ /* 0x000fea0003c00000 */
[----:B------:R-:W-:Y:S01]  /*21a0*/  IADD3 R5, PT, PT, -R2, RZ, RZ ;  /* 0x000000ff02057210 */ /* 0x000fe20007ffe1ff */
[----:B------:R-:W-:Y:S01]  /*21b0*/  IMAD.MOV.U32 R16, RZ, RZ, R2 ;  /* 0x000000ffff107224 */ /* 0x000fe200078e0002 */
[----:B------:R-:W-:-:S03]  /*21c0*/  MOV R17, R3 ;  /* 0x0000000300117202 */ /* 0x000fc60000000f00 */
[----:B------:R-:W-:-:S07]  /*21d0*/  IMAD R5, R5, UR6, R14 ;  /* 0x0000000605057c24 */ /* 0x000fce000f8e020e */
.L_x_1427:
[----:B------:R-:W-:Y:S05]  /*21e0*/  BSYNC.RECONVERGENT B0 ;  /* 0x0000000000007941 */ /* 0x000fea0003800200 */
.L_x_1425:
        /* <DEDUP_REMOVED lines=34> */
.L_x_1429:
        /* <DEDUP_REMOVED lines=10> */
.L_x_1430:
[----:B------:R-:W-:Y:S05]  /*24b0*/  BSYNC.RECONVERGENT B0 ;  /* 0x0000000000007941 */ /* 0x000fea0003800200 */
.L_x_1428:
        /* <DEDUP_REMOVED lines=34> */
.L_x_1432:
        /* <DEDUP_REMOVED lines=10> */
.L_x_1433:
[----:B------:R-:W-:Y:S05]  /*2780*/  BSYNC.RECONVERGENT B0 ;  /* 0x0000000000007941 */ /* 0x000fea0003800200 */
.L_x_1431:
        /* <DEDUP_REMOVED lines=34> */
.L_x_1435:
[----:B------:R-:W-:Y:S01]  /*29b0*/  MOV R8, R16 ;  /* 0x0000001000087202 */ /* 0x000fe20000000f00 */
[----:B------:R-:W-:Y:S01]  /*29c0*/  IMAD.MOV.U32 R7, RZ, RZ, R17 ;  /* 0x000000ffff077224 */ /* 0x000fe200078e0011 */
[----:B------:R-:W-:Y:S01]  /*29d0*/  MOV R5, UR9 ;  /* 0x0000000900057c02 */ /* 0x000fe20008000f00 */
[----:B------:R-:W-:Y:S01]  /*29e0*/  IMAD.U32 R3, RZ, RZ, UR8 ;  /* 0x00000008ff037e24 */ /* 0x000fe2000f8e00ff */
[----:B------:R-:W-:-:S07]  /*29f0*/  MOV R4, 0x2a10 ;  /* 0x00002a1000047802 */ /* 0x000fce0000000f00 */
[----:B------:R-:W-:Y:S05]  /*2a00*/  CALL.REL.NOINC `($__internal_46_$__cuda_sm20_div_s64) ;  /* 0x0000000800547944 */ /* 0x000fea0003c00000 */
[----:B------:R-:W-:Y:S01]  /*2a10*/  IADD3 R17, PT, PT, -R2, RZ, RZ ;  /* 0x000000ff02117210 */ /* 0x000fe20007ffe1ff */
[----:B------:R-:W-:-:S04]  /*2a20*/  IMAD.MOV.U32 R14, RZ, RZ, R2 ;  /* 0x000000ffff0e7224 */ /* 0x000fc800078e0002 */
[----:B------:R-:W-:-:S07]  /*2a30*/  IMAD R17, R17, UR9, R16 ;  /* 0x0000000911117c24 */ /* 0x000fce000f8e0210 */
.L_x_1436:
[----:B------:R-:W-:Y:S05]  /*2a40*/  BSYNC.RECONVERGENT B0 ;  /* 0x0000000000007941 */ /* 0x000fea0003800200 */
.L_x_1434:
[----:B------:R-:W-:Y:S01]  /*2a50*/  UMOV UR6, 0x6c ;  /* 0x0000006c00067882 */ /* 0x000fe20000000000 */
[----:B------:R-:W-:Y:S02]  /*2a60*/  UIADD3 UR5, UPT, UPT, UR5, -0x4, URZ ;  /* 0xfffffffc05057890 */ /* 0x000fe4000fffe0ff */
[----:B------:R-:W-:-:S12]  /*2a70*/  ULEA UR6, UR7, UR6, 0x2 ;  /* 0x0000000607067291 */ /* 0x000fd8000f8e10ff */
[----:B------:R-:W0:Y:S02]  /*2a80*/  LDCU UR6, c[0x0][UR6+0x380] ;  /* 0x00007000060677ac */ /* 0x000e240008000800 */
[----:B0-----:R-:W-:-:S07]  /*2a90*/  IMAD R18, R17, UR6, R18 ;  /* 0x0000000611127c24 */ /* 0x001fce000f8e0212 */
.L_x_1424:
        /* <DEDUP_REMOVED lines=33> */
.L_x_1439:
        /* <DEDUP_REMOVED lines=10> */
.L_x_1440:
[----:B------:R-:W-:Y:S05]  /*2d50*/  BSYNC.RECONVERGENT B0 ;  /* 0x0000000000007941 */ /* 0x000fea0003800200 */
.L_x_1438:
        /* <DEDUP_REMOVED lines=34> */
.L_x_1442:
        /* <DEDUP_REMOVED lines=9> */
.L_x_1443:
[----:B------:R-:W-:Y:S05]  /*3010*/  BSYNC.RECONVERGENT B0 ;  /* 0x0000000000007941 */ /* 0x000fea0003800200 */
.L_x_1441:
[----:B------:R-:W-:Y:S01]  /*3020*/  UMOV UR6, 0x6c ;  /* 0x0000006c00067882 */ /* 0x000fe20000000000 */
[----:B------:R-:W-:Y:S02]  /*3030*/  UIADD3 UR5, UPT, UPT, UR5, -0x2, URZ ;  /* 0xfffffffe05057890 */ /* 0x000fe4000fffe0ff */
[----:B------:R-:W-:-:S12]  /*3040*/  ULEA UR6, UR8, UR6, 0x2 ;  /* 0x0000000608067291 */ /* 0x000fd8000f8e10ff */
[----:B------:R-:W0:Y:S02]  /*3050*/  LDCU UR6, c[0x0][UR6+0x380] ;  /* 0x00007000060677ac */ /* 0x000e240008000800 */
[----:B0-----:R-:W-:-:S07]  /*3060*/  IMAD R18, R17, UR6, R18 ;  /* 0x0000000611127c24 */ /* 0x001fce000f8e0212 */
.L_x_1437:
        /* <DEDUP_REMOVED lines=29> */
.L_x_1445:
[----:B------:R-:W-:Y:S01]  /*3240*/  IMAD.MOV.U32 R9, RZ, RZ, R3 ;  /* 0x000000ffff097224 */ /* 0x000fe200078e0003 */
[----:B------:R-:W-:Y:S01]  /*3250*/  MOV R8, UR6 ;  /* 0x0000000600087c02 */ /* 0x000fe20008000f00 */
[----:B------:R-:W-:Y:S01]  /*3260*/  IMAD.U32 R7, RZ, RZ, UR7 ;  /* 0x00000007ff077e24 */ /* 0x000fe2000f8e00ff */
[----:B------:R-:W-:-:S07]  /*3270*/  MOV R6, 0x3290 ;  /* 0x0000329000067802 */ /* 0x000fce0000000f00 */
[----:B------:R-:W-:Y:S05]  /*3280*/  CALL.REL.NOINC `($__internal_47_$__cuda_sm20_rem_s64) ;  /* 0x0000000400807944 */ /* 0x000fea0003c00000 */
.L_x_1446:
[----:B------:R-:W-:Y:S05]  /*3290*/  BSYNC.RECONVERGENT B0 ;  /* 0x0000000000007941 */ /* 0x000fea0003800200 */
.L_x_1444:
[----:B------:R-:W-:Y:S02]  /*32a0*/  UMOV UR6, 0x6c ;  /* 0x0000006c00067882 */ /* 0x000fe40000000000 */
[----:B------:R-:W-:-:S12]  /*32b0*/  ULEA UR6, UR5, UR6, 0x2 ;  /* 0x0000000605067291 */ /* 0x000fd8000f8e10ff */
[----:B------:R-:W0:Y:S02]  /*32c0*/  LDCU UR6, c[0x0][UR6+0x380] ;  /* 0x00007000060677ac */ /* 0x000e240008000800 */
[----:B0-----:R-:W-:-:S07]  /*32d0*/  IMAD R18, R14, UR6, R18 ;  /* 0x000000060e127c24 */ /* 0x001fce000f8e0212 */
.L_x_1397:
[----:B------:R-:W0:Y:S02]  /*32e0*/  LDCU UR6, c[0x0][UR4+0x45c] ;  /* 0x00008b80040677ac */ /* 0x000e240008000800 */
[----:B0-----:R-:W-:-:S13]  /*32f0*/  ISETP.LT.AND P0, PT, R0, UR6, PT ;  /* 0x0000000600007c0c */ /* 0x001fda000bf01270 */
[----:B------:R-:W-:Y:S05]  /*3300*/  @!P0 EXIT ;  /* 0x000000000000894d */ /* 0x000fea0003800000 */
[----:B------:R-:W0:Y:S01]  /*3310*/  LDC.64 R2, c[0x0][0x380] ;  /* 0x0000e000ff027b82 */ /* 0x000e220000000a00 */
[----:B------:R-:W1:Y:S01]  /*3320*/  LDCU.64 UR4, c[0x0][0x358] ;  /* 0x00006b00ff0477ac */ /* 0x000e620008000a00 */
[----:B0-----:R-:W-:-:S05]  /*3330*/  IMAD.WIDE R18, R18, 0x10, R2 ;  /* 0x0000001012127825 */ /* 0x001fca00078e0202 */
[----:B-1----:R-:W-:Y:S01]  /*3340*/  STG.E.128 desc[UR4][R18.64], RZ ;  /* 0x000000ff12007986 */ /* 0x002fe2000c101d04 */
[----:B------:R-:W-:Y:S05]  /*3350*/  EXIT ;  /* 0x000000000000794d */ /* 0x000fea0003800000 */
        .weak           $__internal_46_$__cuda_sm20_div_s64
        .type           $__internal_46_$__cuda_sm20_div_s64,@function
        .size           $__internal_46_$__cuda_sm20_div_s64,($__internal_47_$__cuda_sm20_rem_s64 - $__internal_46_$__cuda_sm20_div_s64)
$__internal_46_$__cuda_sm20_div_s64:
        /* <DEDUP_REMOVED lines=82> */
[----:B------:R-:W-:Y:S05]  /*3880*/  RET.REL.NODEC R4 `(_ZN2at6native16triu_tril_kernelIN3c107complexIdEEiLb1ELi1ELb1EEEvNS_4cuda6detail10TensorInfoIT_T0_EENS7_IKS8_S9_EEllS9_) ;  /* 0xffffffc404dc7950 */ /* 0x000fea0003c3ffff */
        .weak           $__internal_47_$__cuda_sm20_rem_s64
        .type           $__internal_47_$__cuda_sm20_rem_s64,@function
        .size           $__internal_47_$__cuda_sm20_rem_s64,(.L_x_6337 - $__internal_47_$__cuda_sm20_rem_s64)
$__internal_47_$__cuda_sm20_rem_s64:
        /* <DEDUP_REMOVED lines=71> */
[----:B------:R-:W-:Y:S06]  /*3d00*/  RET.REL.NODEC R6 `(_ZN2at6native16triu_tril_kernelIN3c107complexIdEEiLb1ELi1ELb1EEEvNS_4cuda6detail10TensorInfoIT_T0_EENS7_IKS8_S9_EEllS9_) ;  /* 0xffffffc006bc7950 */ /* 0x000fec0003c3ffff */
.L_x_1447:
        /* <DEDUP_REMOVED lines=15> */
.L_x_6337:


//--------------------- .text._ZN2at6native16triu_tril_kernelIflLb1ELi2ELb0EEEvNS_4cuda6detail10TensorInfoIT_T0_EENS4_IKS5_S6_EEllS6_ --------------------------
	.section	.text._ZN2at6native16triu_tril_kernelIflLb1ELi2ELb0EEEvNS_4cuda6detail10TensorInfoIT_T0_EENS4_IKS5_S6_EEllS6_,"ax",@progbits
	.align	128
        .global         _ZN2at6native16triu_tril_kernelIflLb1ELi2ELb0EEEvNS_4cuda6detail10TensorInfoIT_T0_EENS4_IKS5_S6_EEllS6_
        .type           _ZN2at6native16triu_tril_kernelIflLb1ELi2ELb0EEEvNS_4cuda6detail10TensorInfoIT_T0_EENS4_IKS5_S6_EEllS6_,@function
        .size           _ZN2at6native16triu_tril_kernelIflLb1ELi2ELb0EEEvNS_4cuda6detail10TensorInfoIT_T0_EENS4_IKS5_S6_EEllS6_,(.L_x_6339 - _ZN2at6native16triu_tril_kernelIflLb1ELi2ELb0EEEvNS_4cuda6detail10TensorInfoIT_T0_EENS4_IKS5_S6_EEllS6_)
        .other          _ZN2at6native16triu_tril_kernelIflLb1ELi2ELb0EEEvNS_4cuda6detail10TensorInfoIT_T0_EENS4_IKS5_S6_EEllS6_,@"STO_CUDA_ENTRY STV_DEFAULT"
_ZN2at6native16triu_tril_kernelIflLb1ELi2ELb0EEEvNS_4cuda6detail10TensorInfoIT_T0_EENS4_IKS5_S6_EEllS6_:
.text._ZN2at6native16triu_tril_kernelIflLb1ELi2ELb0EEEvNS_4cuda6detail10TensorInfoIT_T0_EENS4_IKS5_S6_EEllS6_:
        /* <DEDUP_REMOVED lines=41> */
.L_x_1449:
[----:B------:R-:W0:Y:S01]  /*0290*/  LDCU.64 UR4, c[0x0][0x6d0] ;  /* 0x0000da00ff0477ac */ /* 0x000e220008000a00 */
[----:B------:R-:W-:Y:S01]  /*02a0*/  MOV R21, R6 ;  /* 0x0000000600157202 */ /* 0x000fe20000000f00 */
[----:B------:R-:W-:Y:S01]  /*02b0*/  IMAD.MOV.U32 R24, RZ, RZ, R7 ;  /* 0x000000ffff187224 */ /* 0x000fe200078e0007 */
[----:B------:R-:W-:Y:S01]  /*02c0*/  MOV R8, 0x300 ;  /* 0x0000030000087802 */ /* 0x000fe20000000f00 */
[----:B0-----:R-:W-:Y:S01]  /*02d0*/  IMAD.U32 R5, RZ, RZ, UR4 ;  /* 0x00000004ff057e24 */ /* 0x001fe2000f8e00ff */
[----:B------:R-:W-:-:S07]  /*02e0*/  MOV R4, UR5 ;  /* 0x0000000500047c02 */ /* 0x000fce0008000f00 */
[----:B------:R-:W-:Y:S05]  /*02f0*/  CALL.REL.NOINC `($__internal_48_$__cuda_sm20_div_s64) ;  /* 0x0000004400647944 */ /* 0x000fea0003c00000 */
        /* <DEDUP_REMOVED lines=9> */
.L_x_1450:
[----:B------:R-:W-:Y:S05]  /*0390*/  BSYNC.RECONVERGENT B0 ;  /* 0x0000000000007941 */ /* 0x000fea0003800200 */
.L_x_1448:
        /* <DEDUP_REMOVED lines=31> */
.L_x_1452:
[----:B------:R-:W-:Y:S01]  /*0590*/  MOV R21, R14 ;  /* 0x0000000e00157202 */ /* 0x000fe20000000f00 */
[----:B------:R-:W-:Y:S01]  /*05a0*/  IMAD.MOV.U32 R24, RZ, RZ, R15 ;  /* 0x000000ffff187224 */ /* 0x000fe200078e000f */
[----:B------:R-:W-:Y:S01]  /*05b0*/  MOV R5, R12 ;  /* 0x0000000c00057202 */ /* 0x000fe20000000f00 */
[----:B------:R-:W-:Y:S01]  /*05c0*/  IMAD.MOV.U32 R4, RZ, RZ, R13 ;  /* 0x000000ffff047224 */ /* 0x000fe200078e000d */
[----:B------:R-:W-:-:S07]  /*05d0*/  MOV R8, 0x5f0 ;  /* 0x000005f000087802 */ /* 0x000fce0000000f00 */
[----:B------:R-:W-:Y:S05]  /*05e0*/  CALL.REL.NOINC `($__internal_48_$__cuda_sm20_div_s64) ;  /* 0x0000004000a87944 */ /* 0x000fea0003c00000 */
        /* <DEDUP_REMOVED lines=11> */
.L_x_1453:
[----:B------:R-:W-:Y:S05]  /*06a0*/  BSYNC.RECONVERGENT B0 ;  /* 0x0000000000007941 */ /* 0x000fea0003800200 */
.L_x_1451:
        /* <DEDUP_REMOVED lines=36> */
.L_x_1480:
        /* <DEDUP_REMOVED lines=28> */
.L_x_1457:
        /* <DEDUP_REMOVED lines=9> */
[----:B------:R-:W-:Y:S05]  /*0b40*/  CALL.REL.NOINC `($__internal_48_$__cuda_sm20_div_s64) ;  /* 0x0000003c00507944 */ /* 0x000fea0003c00000 */
        /* <DEDUP_REMOVED lines=9> */
.L_x_1458:
[----:B------:R-:W-:Y:S05]  /*0be0*/  BSYNC.RECONVERGENT B0 ;  /* 0x0000000000007941 */ /* 0x000fea0003800200 */
.L_x_1456:
        /* <DEDUP_REMOVED lines=43> */
.L_x_1460:
        /* <DEDUP_REMOVED lines=21> */
.L_x_1461:
[----:B------:R-:W-:Y:S05]  /*0ff0*/  BSYNC.RECONVERGENT B0 ;  /* 0x0000000000007941 */ /* 0x000fea0003800200 */
.L_x_1459:
        /* <DEDUP_REMOVED lines=40> */
.L_x_1463:
        /* <DEDUP_REMOVED lines=21> */
.L_x_1464:
[----:B------:R-:W-:Y:S05]  /*13d0*/  BSYNC.RECONVERGENT B0 ;  /* 0x0000000000007941 */ /* 0x000fea0003800200 */
.L_x_1462:
        /* <DEDUP_REMOVED lines=40> */
.L_x_1466:
        /* <DEDUP_REMOVED lines=21> */
.L_x_1467:
[----:B------:R-:W-:Y:S05]  /*17b0*/  BSYNC.RECONVERGENT B0 ;  /* 0x0000000000007941 */ /* 0x000fea0003800200 */
.L_x_1465:
        /* <DEDUP_REMOVED lines=40> */
.L_x_1469:
        /* <DEDUP_REMOVED lines=21> */
.L_x_1470:
[----:B------:R-:W-:Y:S05]  /*1b90*/  BSYNC.RECONVERGENT B0 ;  /* 0x0000000000007941 */ /* 0x000fea0003800200 */
.L_x_1468:
        /* <DEDUP_REMOVED lines=40> */
.L_x_1472:
        /* <DEDUP_REMOVED lines=21> */
.L_x_1473:
[----:B------:R-:W-:Y:S05]  /*1f70*/  BSYNC.RECONVERGENT B0 ;  /* 0x0000000000007941 */ /* 0x000fea0003800200 */
.L_x_1471:
        /* <DEDUP_REMOVED lines=40> */
.L_x_1475:
        /* <DEDUP_REMOVED lines=21> */
.L_x_1476:
[----:B------:R-:W-:Y:S05]  /*2350*/  BSYNC.RECONVERGENT B0 ;  /* 0x0000000000007941 */ /* 0x000fea0003800200 */
.L_x_1474:
        /* <DEDUP_REMOVED lines=41> */
.L_x_1478:
        /* <DEDUP_REMOVED lines=21> */
.L_x_1479:
[----:B------:R-:W-:Y:S05]  /*2740*/  BSYNC.RECONVERGENT B0 ;  /* 0x0000000000007941 */ /* 0x000fea0003800200 */
.L_x_1477:
        /* <DEDUP_REMOVED lines=24> */
.L_x_1455:
        /* <DEDUP_REMOVED lines=37> */
.L_x_1483:
        /* <DEDUP_REMOVED lines=19> */
.L_x_1484:
[----:B------:R-:W-:Y:S05]  /*2c50*/  BSYNC.RECONVERGENT B0 ;  /* 0x0000000000007941 */ /* 0x000fea0003800200 */
.L_x_1482:
        /* <DEDUP_REMOVED lines=43> */
.L_x_1486:
        /* <DEDUP_REMOVED lines=21> */
.L_x_1487:
[----:B------:R-:W-:Y:S05]  /*3060*/  BSYNC.RECONVERGENT B0 ;  /* 0x0000000000007941 */ /* 0x000fea0003800200 */
.L_x_1485:
        /* <DEDUP_REMOVED lines=40> */
.L_x_1489:
        /* <DEDUP_REMOVED lines=21> */
.L_x_1490:
[----:B------:R-:W-:Y:S05]  /*3440*/  BSYNC.RECONVERGENT B0 ;  /* 0x0000000000007941 */ /* 0x000fea0003800200 */
.L_x_1488:
        /* <DEDUP_REMOVED lines=41> */
.L_x_1492:
        /* <DEDUP_REMOVED lines=20> */
.L_x_1493:
[----:B------:R-:W-:Y:S05]  /*3820*/  BSYNC.RECONVERGENT B0 ;  /* 0x0000000000007941 */ /* 0x000fea0003800200 */
.L_x_1491:
        /* <DEDUP_REMOVED lines=15> */
.L_x_1481:
        /* <DEDUP_REMOVED lines=37> */
.L_x_1496:
        /* <DEDUP_REMOVED lines=9> */
[----:B------:R-:W-:Y:S05]  /*3c00*/  CALL.REL.NOINC `($__internal_48_$__cuda_sm20_div_s64) ;  /* 0x0000000c00207944 */ /* 0x000fea0003c00000 */
[----:B------:R-:W-:-:S05]  /*3c10*/  IADD3 R9, P0, PT, RZ, -R10, RZ ;  /* 0x8000000aff097210 */ /* 0x000fca0007f1e0ff */
[----:B------:R-:W-:Y:S02]  /*3c20*/  IMAD.X R8, RZ, RZ, ~R11, P0 ;  /* 0x000000ffff087224 */ /* 0x000fe400000e0e0b */
[----:B------:R-:W-:-:S04]  /*3c30*/  IMAD.WIDE.U32 R4, R9, UR8, R12 ;  /* 0x0000000809047c25 */ /* 0x000fc8000f8e000c */
[----:B------:R-:W-:Y:S02]  /*3c40*/  IMAD R8, R8, UR8, RZ ;  /* 0x0000000808087c24 */ /* 0x000fe4000f8e02ff */
[----:B------:R-:W-:Y:S02]  /*3c50*/  IMAD.MOV.U32 R12, RZ, RZ, R10 ;  /* 0x000000ffff0c7224 */ /* 0x000fe400078e000a */
[----:B------:R-:W-:Y:S01]  /*3c60*/  IMAD R13, R9, UR9, R8 ;  /* 0x00000009090d7c24 */ /* 0x000fe2000f8e0208 */
[----:B------:R-:W-:-:S04]  /*3c70*/  MOV R9, R4 ;  /* 0x0000000400097202 */ /* 0x000fc80000000f00 */
[----:B------:R-:W-:Y:S02]  /*3c80*/  IADD3 R4, PT, PT, R5, R13, RZ ;  /* 0x0000000d05047210 */ /* 0x000fe40007ffe0ff */
[----:B------:R-:W-:-:S07]  /*3c90*/  MOV R13, R11 ;  /* 0x0000000b000d7202 */ /* 0x000fce0000000f00 */
.L_x_1497:
[----:B------:R-:W-:Y:S05]  /*3ca0*/  BSYNC.RECONVERGENT B0 ;  /* 0x0000000000007941 */ /* 0x000fea0003800200 */
.L_x_1495:
        /* <DEDUP_REMOVED lines=46> */
.L_x_1499:
[----:B------:R-:W-:Y:S01]  /*3f90*/  IMAD.U32 R4, RZ, RZ, UR14 ;  /* 0x0000000eff047e24 */ /* 0x000fe2000f8e00ff */
[----:B------:R-:W-:Y:S01]  /*3fa0*/  MOV R5, UR15 ;  /* 0x0000000f00057c02 */ /* 0x000fe20008000f00 */
[----:B------:R-:W-:Y:S01]  /*3fb0*/  IMAD.U32 R9, RZ, RZ, UR15 ;  /* 0x0000000fff097e24 */ /* 0x000fe2000f8e00ff */
[----:B------:R-:W-:Y:S02]  /*3fc0*/  MOV R8, UR14 ;  /* 0x0000000e00087c02 */ /* 0x000fe40008000f00 */
[----:B------:R-:W-:Y:S01]  /*3fd0*/  MOV R5, R4 ;  /* 0x0000000400057202 */ /* 0x000fe20000000f00 */
[----:B------:R-:W-:Y:S01]  /*3fe0*/  IMAD.MOV.U32 R4, RZ, RZ, R9 ;  /* 0x000000ffff047224 */ /* 0x000fe200078e0009 */
[----:B------:R-:W-:Y:S02]  /*3ff0*/  MOV R21, R12 ;  /* 0x0000000c00157202 */ /* 0x000fe40000000f00 */
[----:B------:R-:W-:Y:S02]  /*4000*/  MOV R24, R13 ;  /* 0x0000000d00187202 */ /* 0x000fe40000000f00 */
[----:B------:R-:W-:-:S07]  /*4010*/  MOV R8, 0x4030 ;  /* 0x0000403000087802 */ /* 0x000fce0000000f00 */
[----:B------:R-:W-:Y:S05]  /*4020*/  CALL.REL.NOINC `($__internal_48_$__cuda_sm20_div_s64) ;  /* 0x0000000800187944 */ /* 0x000fea0003c00000 */
        /* <DEDUP_REMOVED lines=10> */
.L_x_1500:
[----:B------:R-:W-:Y:S05]  /*40d0*/  BSYNC.RECONVERGENT B0 ;  /* 0x0000000000007941 */ /* 0x000fea0003800200 */
.L_x_1498:
        /* <DEDUP_REMOVED lines=10> */
[C---:B------:R-:W-:Y:S02]  /*4180*/  IMAD R5, R8.reuse, UR8, R5 ;  /* 0x0000000808057c24 */ /* 0x040fe4000f8e0205 */
[----:B------:R-:W-:Y:S02]  /*4190*/  IMAD R9, R8, UR10, R9 ;  /* 0x0000000a08097c24 */ /* 0x000fe4000f8e0209 */
[----:B------:R-:W-:Y:S01]  /*41a0*/  IMAD.MOV.U32 R17, RZ, RZ, R26 ;  /* 0x000000ffff117224 */ /* 0x000fe200078e001a */
[----:B------:R-:W-:Y:S02]  /*41b0*/  IADD3 R14, PT, PT, R29, R5, RZ ;  /* 0x000000051d0e7210 */ /* 0x000fe40007ffe0ff */
[----:B------:R-:W-:-:S07]  /*41c0*/  IADD3 R16, PT, PT, R27, R9, RZ ;  /* 0x000000091b107210 */ /* 0x000fce0007ffe0ff */
.L_x_1494:
        /* <DEDUP_REMOVED lines=30> */
.L_x_1502:
[----:B------:R-:W-:-:S07]  /*43b0*/  MOV R10, 0x43d0 ;  /* 0x000043d0000a7802 */ /* 0x000fce0000000f00 */
[----:B------:R-:W-:Y:S05]  /*43c0*/  CALL.REL.NOINC `($__internal_49_$__cuda_sm20_rem_s64) ;  /* 0x00000008007c7944 */ /* 0x000fea0003c00000 */
.L_x_1503:
[----:B------:R-:W-:Y:S05]  /*43d0*/  BSYNC.RECONVERGENT B0 ;  /* 0x0000000000007941 */ /* 0x000fea0003800200 */
.L_x_1501:
        /* <DEDUP_REMOVED lines=14> */
[----:B------:R-:W-:Y:S02]  /*44c0*/  MOV R17, R10 ;  /* 0x0000000a00117202 */ /* 0x000fe40000000f00 */
[----:B------:R-:W-:-:S07]  /*44d0*/  IADD3 R16, PT, PT, R11, R5, RZ ;  /* 0x000000050b107210 */ /* 0x000fce0007ffe0ff */
.L_x_1454:
[----:B------:R-:W0:Y:S01]  /*44e0*/  LDCU.64 UR6, c[0x0][0x6c0] ;  /* 0x0000d800ff0677ac */ /* 0x000e220008000a00 */
[----:B------:R-:W-:Y:S01]  /*44f0*/  IADD3 R8, P0, PT, R6, -R0, RZ ;  /* 0x8000000006087210 */ /* 0x000fe20007f1e0ff */
[----:B------:R-:W-:Y:S01]  /*4500*/  BSSY.RECONVERGENT B0, `(.L_x_1504) ;  /* 0x0000026000007945 */ /* 0x000fe20003800200 */
[----:B------:R-:W-:Y:S01]  /*4510*/  HFMA2 R9, -RZ, RZ, 0, 0 ;  /* 0x00000000ff097431 */ /* 0x000fe200000001ff */
[----:B------:R-:W1:Y:S01]  /*4520*/  LDCU.64 UR4, c[0x0][0x358] ;  /* 0x00006b00ff0477ac */ /* 0x000e620008000a00 */
[----:B------:R-:W-:Y:S01]  /*4530*/  IADD3 R0, P1, PT, R8, 0x2, RZ ;  /* 0x0000000208007810 */ /* 0x000fe20007f3e0ff */
[----:B------:R-:W-:Y:S02]  /*4540*/  IMAD.X R2, R7, 0x1, ~R2, P0 ;  /* 0x0000000107027824 */ /* 0x000fe400000e0e02 */
[----:B------:R-:W-:Y:S01]  /*4550*/  IMAD.MOV.U32 R11, RZ, RZ, RZ ;  /* 0x000000ffff0b7224 */ /* 0x000fe200078e00ff */
[----:B0-----:R-:W-:Y:S02]  /*4560*/  ISETP.GE.U32.AND P0, PT, R0, UR6, PT ;  /* 0x0000000600007c0c */ /* 0x001fe4000bf06070 */
[----:B------:R-:W-:-:S04]  /*4570*/  IADD3.X R0, PT, PT, RZ, R2, RZ, P1, !PT ;  /* 0x00000002ff007210 */ /* 0x000fc80000ffe4ff */
[----:B------:R-:W-:-:S13]  /*4580*/  ISETP.GE.AND.EX P0, PT, R0, UR7, PT, P0 ;  /* 0x0000000700007c0c */ /* 0x000fda000bf06300 */
[----:B-1----:R-:W-:Y:S05]  /*4590*/  @!P0 BRA `(.L_x_1505) ;  /* 0x0000000000708947 */ /* 0x002fea0003800000 */
[----:B------:R-:W0:Y:S01]  /*45a0*/  LDC.64 R4, c[0x0][R3+0x520] ;  /* 0x0001480003047b82 */ /* 0x000e220000000a00 */
[C---:B------:R-:W-:Y:S01]  /*45b0*/  IADD3 R0, P3, PT, R8.reuse, 0x1, RZ ;  /* 0x0000000108007810 */ /* 0x040fe20007f7e0ff */
[----:B------:R-:W-:Y:S01]  /*45c0*/  BSSY.RECONVERGENT B1, `(.L_x_1506) ;  /* 0x0000017000017945 */ /* 0x000fe20003800200 */
[----:B------:R-:W-:Y:S01]  /*45d0*/  ISETP.GE.U32.AND P0, PT, R8, UR6, PT ;  /* 0x0000000608007c0c */ /* 0x000fe2000bf06070 */
[----:B------:R-:W-:Y:S01]  /*45e0*/  IMAD.MOV.U32 R11, RZ, RZ, RZ ;  /* 0x000000ffff0b7224 */ /* 0x000fe200078e00ff */
[----:B------:R-:W-:Y:S02]  /*45f0*/  ISETP.GE.U32.AND P1, PT, R0, UR6, PT ;  /* 0x0000000600007c0c */ /* 0x000fe4000bf26070 */
[----:B------:R-:W-:Y:S02]  /*4600*/  IADD3.X R0, PT, PT, RZ, R2, RZ, P3, !PT ;  /* 0x00000002ff007210 */ /* 0x000fe40001ffe4ff */
[----:B------:R-:W-:Y:S02]  /*4610*/  ISETP.GE.AND.EX P0, PT, R2, UR7, PT, P0 ;  /* 0x0000000702007c0c */ /* 0x000fe4000bf06300 */
[----:B------:R-:W-:-:S02]  /*4620*/  ISETP.GE.AND.EX P1, PT, R0, UR7, PT, P1 ;  /* 0x0000000700007c0c */ /* 0x000fc4000bf26310 */
[----:B------:R-:W-:Y:S02]  /*4630*/  MOV R0, RZ ;  /* 0x000000ff00007202 */ /* 0x000fe40000000f00 */
        /* <DEDUP_REMOVED lines=10> */
[----:B------:R-:W-:Y:S02]  /*46e0*/  LEA.HI.X R5, R15, UR9, R14, 0x2, P3 ;  /* 0x000000090f057c11 */ /* 0x000fe400098f140e */
[----:B0-----:R-:W-:-:S04]  /*46f0*/  @!P2 LEA R8, P3, R10, R4, 0x2 ;  /* 0x000000040a08a211 */ /* 0x001fc800078610ff */
[----:B------:R-:W-:Y:S02]  /*4700*/  @!P2 LEA.HI.X R9, R10, R5, R11, 0x2, P3 ;  /* 0x000000050a09a211 */ /* 0x000fe400018f140b */
[----:B------:R0:W5:Y:S04]  /*4710*/  LDG.E R11, desc[UR4][R4.64] ;  /* 0x00000004040b7981 */ /* 0x000168000c1e1900 */
[----:B------:R0:W5:Y:S03]  /*4720*/  @!P2 LDG.E R0, desc[UR4][R8.64] ;  /* 0x000000040800a981 */ /* 0x000166000c1e1900 */
.L_x_1507:
[----:B------:R-:W-:Y:S05]  /*4730*/  BSYNC.RECONVERGENT B1 ;  /* 0x0000000000017941 */ /* 0x000fea0003800200 */
.L_x_1506:
[----:B-----5:R-:W-:Y:S02]  /*4740*/  FSEL R11, R11, RZ, P0 ;  /* 0x000000ff0b0b7208 */ /* 0x020fe40000000000 */
[----:B0-----:R-:W-:-:S07]  /*4750*/  FSEL R9, R0, RZ, P1 ;  /* 0x000000ff00097208 */ /* 0x001fce0000800000 */
.L_x_1505:
[----:B------:R-:W-:Y:S05]  /*4760*/  BSYNC.RECONVERGENT B0 ;  /* 0x0000000000007941 */ /* 0x000fea0003800200 */
.L_x_1504:
        /* <DEDUP_REMOVED lines=13> */
[----:B------:R-:W0:Y:S02]  /*4840*/  LDC.64 R2, c[0x0][R3+0x448] ;  /* 0x0001120003027b82 */ /* 0x000e240000000a00 */
[----:B0-----:R-:W-:-:S04]  /*4850*/  LEA R4, P0, R2, R4, 0x2 ;  /* 0x0000000402047211 */ /* 0x001fc800078010ff */
[----:B------:R-:W-:-:S05]  /*4860*/  LEA.HI.X R5, R2, R5, R3, 0x2, P0 ;  /* 0x0000000502057211 */ /* 0x000fca00000f1403 */
[----:B------:R-:W-:Y:S01]  /*4870*/  STG.E desc[UR4][R4.64], R9 ;  /* 0x0000000904007986 */ /* 0x000fe2000c101904 */
[----:B------:R-:W-:Y:S05]  /*4880*/  EXIT ;  /* 0x000000000000794d */ /* 0x000fea0003800000 */
        .weak           $__internal_48_$__cuda_sm20_div_s64
        .type           $__internal_48_$__cuda_sm20_div_s64,@function
        .size           $__internal_48_$__cuda_sm20_div_s64,($__internal_49_$__cuda_sm20_rem_s64 - $__internal_48_$__cuda_sm20_div_s64)
$__internal_48_$__cuda_sm20_div_s64:
        /* <DEDUP_REMOVED lines=82> */
[----:B------:R-:W-:Y:S06]  /*4db0*/  RET.REL.NODEC R8 `(_ZN2at6native16triu_tril_kernelIflLb1ELi2ELb0EEEvNS_4cuda6detail10TensorInfoIT_T0_EENS4_IKS5_S6_EEllS6_) ;  /* 0xffffffb008907950 */ /* 0x000fec0003c3ffff */
        .weak           $__internal_49_$__cuda_sm20_rem_s64
        .type           $__internal_49_$__cuda_sm20_rem_s64,@function
        .size           $__internal_49_$__cuda_sm20_rem_s64,(.L_x_6339 - $__internal_49_$__cuda_sm20_rem_s64)
$__internal_49_$__cuda_sm20_rem_s64:
        /* <DEDUP_REMOVED lines=76> */
[----:B------:R-:W-:Y:S06]  /*5280*/  RET.REL.NODEC R10 `(_ZN2at6native16triu_tril_kernelIflLb1ELi2ELb0EEEvNS_4cuda6detail10TensorInfoIT_T0_EENS4_IKS5_S6_EEllS6_) ;  /* 0xffffffac0a5c7950 */ /* 0x000fec0003c3ffff */
.L_x_1508:
        /* <DEDUP_REMOVED lines=15> */
.L_x_6339:


//--------------------- .text._ZN2at6native16triu_tril_kernelIflLb1ELi2ELb1EEEvNS_4cuda6detail10TensorInfoIT_T0_EENS4_IKS5_S6_EEllS6_ --------------------------
	.section	.text._ZN2at6native16triu_tril_kernelIflLb1ELi2ELb1EEEvNS_4cuda6detail10TensorInfoIT_T0_EENS4_IKS5_S6_EEllS6_,"ax",@progbits
	.align	128
        .global         _ZN2at6native16triu_tril_kernelIflLb1ELi2ELb1EEEvNS_4cuda6detail10TensorInfoIT_T0_EENS4_IKS5_S6_EEllS6_
        .type           _ZN2at6native16triu_tril_kernelIflLb1ELi2ELb1EEEvNS_4cuda6detail10TensorInfoIT_T0_EENS4_IKS5_S6_EEllS6_,@function
        .size           _ZN2at6native16triu_tril_kernelIflLb1ELi2ELb1EEEvNS_4cuda6detail10TensorInfoIT_T0_EENS4_IKS5_S6_EEllS6_,(.L_x_6341 - _ZN2at6native16triu_tril_kernelIflLb1ELi2ELb1EEEvNS_4cuda6detail10TensorInfoIT_T0_EENS4_IKS5_S6_EEllS6_)
        .other          _ZN2at6native16triu_tril_kernelIflLb1ELi2ELb1EEEvNS_4cuda6detail10TensorInfoIT_T0_EENS4_IKS5_S6_EEllS6_,@"STO_CUDA_ENTRY STV_DEFAULT"
_ZN2at6native16triu_tril_kernelIflLb1ELi2ELb1EEEvNS_4cuda6detail10TensorInfoIT_T0_EENS4_IKS5_S6_EEllS6_:
.text._ZN2at6native16triu_tril_kernelIflLb1ELi2ELb1EEEvNS_4cuda6detail10TensorInfoIT_T0_EENS4_IKS5_S6_EEllS6_:
        /* <DEDUP_REMOVED lines=41> */
.L_x_1510:
[----:B------:R-:W0:Y:S01]  /*0290*/  LDCU.64 UR4, c[0x0][0x6d0] ;  /* 0x0000da00ff0477ac */ /* 0x000e220008000a00 */
[----:B------:R-:W-:Y:S01]  /*02a0*/  MOV R6, R10 ;  /* 0x0000000a00067202 */ /* 0x000fe20000000f00 */
[----:B------:R-:W-:Y:S01]  /*02b0*/  IMAD.MOV.U32 R23, RZ, RZ, R11 ;  /* 0x000000ffff177224 */ /* 0x000fe200078e000b */
[----:B------:R-:W-:Y:S01]  /*02c0*/  MOV R4, 0x300 ;  /* 0x0000030000047802 */ /* 0x000fe20000000f00 */
[----:B0-----:R-:W-:Y:S01]  /*02d0*/  IMAD.U32 R8, RZ, RZ, UR4 ;  /* 0x00000004ff087e24 */ /* 0x001fe2000f8e00ff */
[----:B------:R-:W-:-:S07]  /*02e0*/  MOV R7, UR5 ;  /* 0x0000000500077c02 */ /* 0x000fce0008000f00 */
[----:B------:R-:W-:Y:S05]  /*02f0*/  CALL.REL.NOINC `($__internal_50_$__cuda_sm20_div_s64) ;  /* 0x0000003800b87944 */ /* 0x000fea0003c00000 */
[----:B------:R-:W0:Y:S01]  /*0300*/  LDCU.64 UR4, c[0x0][0x6d0] ;  /* 0x0000da00ff0477ac */ /* 0x000e220008000a00 */
[----:B------:R-:W-:-:S04]  /*0310*/  IADD3 R5, P0, PT, RZ, -R20, RZ ;  /* 0x80000014ff057210 */ /* 0x000fc80007f1e0ff */
[----:B------:R-:W-:-:S05]  /*0320*/  IADD3.X R0, PT, PT, RZ, ~R21, RZ, P0, !PT ;  /* 0x80000015ff007210 */ /* 0x000fca00007fe4ff */
[----:B0-----:R-:W-:Y:S02]  /*0330*/  IMAD R0, R0, UR4, RZ ;  /* 0x0000000400007c24 */ /* 0x001fe4000f8e02ff */
[----:B------:R-:W-:-:S04]  /*0340*/  IMAD.WIDE.U32 R2, R5, UR4, R10 ;  /* 0x0000000405027c25 */ /* 0x000fc8000f8e000a */
[----:B------:R-:W-:-:S04]  /*0350*/  IMAD R5, R5, UR5, R0 ;  /* 0x0000000505057c24 */ /* 0x000fc8000f8e0200 */
[----:B------:R-:W-:-:S07]  /*0360*/  IMAD.IADD R0, R3, 0x1, R5 ;  /* 0x0000000103007824 */ /* 0x000fce00078e0205 */
.L_x_1511:
[----:B------:R-:W-:Y:S05]  /*0370*/  BSYNC.RECONVERGENT B0 ;  /* 0x0000000000007941 */ /* 0x000fea0003800200 */
.L_x_1509:
        /* <DEDUP_REMOVED lines=27> */
.L_x_1513:
[----:B------:R-:W-:Y:S01]  /*0530*/  IMAD.MOV.U32 R6, RZ, RZ, R20 ;  /* 0x000000ffff067224 */ /* 0x000fe200078e0014 */
[----:B------:R-:W-:Y:S01]  /*0540*/  MOV R23, R21 ;  /* 0x0000001500177202 */ /* 0x000fe20000000f00 */
[----:B------:R-:W-:Y:S01]  /*0550*/  IMAD.MOV.U32 R4, RZ, RZ, R8 ;  /* 0x000000ffff047224 */ /* 0x000fe200078e0008 */
[----:B------:R-:W-:Y:S02]  /*0560*/  MOV R3, R9 ;  /* 0x0000000900037202 */ /* 0x000fe40000000f00 */
[----:B------:R-:W-:-:S07]  /*0570*/  MOV R22, 0x590 ;  /* 0x0000059000167802 */ /* 0x000fce0000000f00 */
[----:B------:R-:W-:Y:S05]  /*0580*/  CALL.REL.NOINC `($__internal_51_$__cuda_sm20_rem_s64) ;  /* 0x0000003c00647944 */ /* 0x000fea0003c00000 */
[----:B------:R-:W-:Y:S01]  /*0590*/  IMAD.MOV.U32 R10, RZ, RZ, R6 ;  /* 0x000000ffff0a7224 */ /* 0x000fe200078e0006 */
[----:B------:R-:W-:-:S07]  /*05a0*/  MOV R11, R3 ;  /* 0x00000003000b7202 */ /* 0x000fce0000000f00 */
.L_x_1514:
[----:B------:R-:W-:Y:S05]  /*05b0*/  BSYNC.RECONVERGENT B0 ;  /* 0x0000000000007941 */ /* 0x000fea0003800200 */
.L_x_1512:
        /* <DEDUP_REMOVED lines=30> */
.L_x_1516:
[----:B------:R-:W-:Y:S01]  /*07a0*/  MOV R6, R20 ;  /* 0x0000001400067202 */ /* 0x000fe20000000f00 */
[----:B------:R-:W-:Y:S01]  /*07b0*/  IMAD.MOV.U32 R23, RZ, RZ, R21 ;  /* 0x000000ffff177224 */ /* 0x000fe200078e0015 */
[----:B------:R-:W-:Y:S02]  /*07c0*/  MOV R7, R9 ;  /* 0x0000000900077202 */ /* 0x000fe40000000f00 */
[----:B------:R-:W-:-:S07]  /*07d0*/  MOV R4, 0x7f0 ;  /* 0x000007f000047802 */ /* 0x000fce0000000f00 */
[----:B-1----:R-:W-:Y:S05]  /*07e0*/  CALL.REL.NOINC `($__internal_50_$__cuda_sm20_div_s64) ;  /* 0x00000034007c7944 */ /* 0x002fea0003c00000 */
[----:B------:R-:W-:Y:S01]  /*07f0*/  IMAD.MOV.U32 R6, RZ, RZ, R20 ;  /* 0x000000ffff067224 */ /* 0x000fe200078e0014 */
[----:B------:R-:W-:-:S07]  /*0800*/  MOV R23, R21 ;  /* 0x0000001500177202 */ /* 0x000fce0000000f00 */
.L_x_1517:
[----:B------:R-:W-:Y:S05]  /*0810*/  BSYNC.RECONVERGENT B0 ;  /* 0x0000000000007941 */ /* 0x000fea0003800200 */
.L_x_1515:
        /* <DEDUP_REMOVED lines=23> */
.L_x_1544:
        /* <DEDUP_REMOVED lines=28> */
.L_x_1521:
[----:B------:R-:W-:Y:S01]  /*0b50*/  MOV R13, UR9 ;  /* 0x00000009000d7c02 */ /* 0x000fe20008000f00 */
[----:B------:R-:W-:Y:S01]  /*0b60*/  IMAD.U32 R8, RZ, RZ, UR8 ;  /* 0x00000008ff087e24 */ /* 0x000fe2000f8e00ff */
[----:B------:R-:W-:Y:S01]  /*0b70*/  MOV R9, UR9 ;  /* 0x0000000900097c02 */ /* 0x000fe20008000f00 */
[----:B------:R-:W-:Y:S01]  /*0b80*/  IMAD.U32 R12, RZ, RZ, UR8 ;  /* 0x00000008ff0c7e24 */ /* 0x000fe2000f8e00ff */
[----:B------:R-:W-:Y:S01]  /*0b90*/  MOV R4, 0xbc0 ;  /* 0x00000bc000047802 */ /* 0x000fe20000000f00 */
[----:B------:R-:W-:-:S07]  /*0ba0*/  IMAD.MOV.U32 R7, RZ, RZ, R13 ;  /* 0x000000ffff077224 */ /* 0x000fce00078e000d */
[----:B------:R-:W-:Y:S05]  /*0bb0*/  CALL.REL.NOINC `($__internal_50_$__cuda_sm20_div_s64) ;  /* 0x0000003000887944 */ /* 0x000fea0003c00000 */
        /* <DEDUP_REMOVED lines=9> */
.L_x_1522:
[----:B------:R-:W-:Y:S05]  /*0c50*/  BSYNC.RECONVERGENT B0 ;  /* 0x0000000000007941 */ /* 0x000fea0003800200 */
.L_x_1520:
        /* <DEDUP_REMOVED lines=34> */
.L_x_1524:
[----:B------:R-:W-:Y:S01]  /*0e80*/  IMAD.U32 R6, RZ, RZ, UR14 ;  /* 0x0000000eff067e24 */ /* 0x000fe2000f8e00ff */
[----:B------:R-:W-:Y:S01]  /*0e90*/  MOV R9, UR15 ;  /* 0x0000000f00097c02 */ /* 0x000fe20008000f00 */
[----:B------:R-:W-:Y:S01]  /*0ea0*/  IMAD.U32 R8, RZ, RZ, UR14 ;  /* 0x0000000eff087e24 */ /* 0x000fe2000f8e00ff */
[----:B------:R-:W-:Y:S01]  /*0eb0*/  MOV R7, UR15 ;  /* 0x0000000f00077c02 */ /* 0x000fe20008000f00 */
[----:B------:R-:W-:Y:S01]  /*0ec0*/  IMAD.MOV.U32 R6, RZ, RZ, R16 ;  /* 0x000000ffff067224 */ /* 0x000fe200078e0010 */
[----:B------:R-:W-:Y:S02]  /*0ed0*/  MOV R23, R17 ;  /* 0x0000001100177202 */ /* 0x000fe40000000f00 */
[----:B------:R-:W-:-:S07]  /*0ee0*/  MOV R4, 0xf00 ;  /* 0x00000f0000047802 */ /* 0x000fce0000000f00 */
[----:B------:R-:W-:Y:S05]  /*0ef0*/  CALL.REL.NOINC `($__internal_50_$__cuda_sm20_div_s64) ;  /* 0x0000002c00b87944 */ /* 0x000fea0003c00000 */
        /* <DEDUP_REMOVED lines=10> */
.L_x_1525:
[----:B------:R-:W-:Y:S05]  /*0fa0*/  BSYNC.RECONVERGENT B0 ;  /* 0x0000000000007941 */ /* 0x000fea0003800200 */
.L_x_1523:
        /* <DEDUP_REMOVED lines=35> */
.L_x_1527:
[----:B------:R-:W-:Y:S01]  /*11e0*/  MOV R6, UR14 ;  /* 0x0000000e00067c02 */ /* 0x000fe20008000f00 */
[----:B------:R-:W-:Y:S01]  /*11f0*/  IMAD.U32 R9, RZ, RZ, UR15 ;  /* 0x0000000fff097e24 */ /* 0x000fe2000f8e00ff */
[----:B------:R-:W-:Y:S01]  /*1200*/  MOV R8, UR14 ;  /* 0x0000000e00087c02 */ /* 0x000fe20008000f00 */
[----:B------:R-:W-:Y:S01]  /*1210*/  IMAD.U32 R7, RZ, RZ, UR15 ;  /* 0x0000000fff077e24 */ /* 0x000fe2000f8e00ff */
[----:B------:R-:W-:Y:S01]  /*1220*/  MOV R6, R16 ;  /* 0x0000001000067202 */ /* 0x000fe20000000f00 */
[----:B------:R-:W-:Y:S01]  /*1230*/  IMAD.MOV.U32 R23, RZ, RZ, R17 ;  /* 0x000000ffff177224 */ /* 0x000fe200078e0011 */
[----:B------:R-:W-:-:S07]  /*1240*/  MOV R4, 0x1260 ;  /* 0x0000126000047802 */ /* 0x000fce0000000f00 */
[----:B------:R-:W-:Y:S05]  /*1250*/  CALL.REL.NOINC `($__internal_50_$__cuda_sm20_div_s64) ;  /* 0x0000002800e07944 */ /* 0x000fea0003c00000 */
        /* <DEDUP_REMOVED lines=10> */
.L_x_1528:
[----:B------:R-:W-:Y:S05]  /*1300*/  BSYNC.RECONVERGENT B0 ;  /* 0x0000000000007941 */ /* 0x000fea0003800200 */
.L_x_1526:
        /* <DEDUP_REMOVED lines=35> */
.L_x_1530:
        /* <DEDUP_REMOVED lines=18> */
.L_x_1531:
[----:B------:R-:W-:Y:S05]  /*1660*/  BSYNC.RECONVERGENT B0 ;  /* 0x0000000000007941 */ /* 0x000fea0003800200 */
.L_x_1529:
        /* <DEDUP_REMOVED lines=35> */
.L_x_1533:
        /* <DEDUP_REMOVED lines=18> */
.L_x_1534:
[----:B------:R-:W-:Y:S05]  /*19c0*/  BSYNC.RECONVERGENT B0 ;  /* 0x0000000000007941 */ /* 0x000fea0003800200 */
.L_x_1532:
        /* <DEDUP_REMOVED lines=35> */
.L_x_1536:
        /* <DEDUP_REMOVED lines=18> */
.L_x_1537:
[----:B------:R-:W-:Y:S05]  /*1d20*/  BSYNC.RECONVERGENT B0 ;  /* 0x0000000000007941 */ /* 0x000fea0003800200 */
.L_x_1535:
        /* <DEDUP_REMOVED lines=35> */
.L_x_1539:
        /* <DEDUP_REMOVED lines=18> */
.L_x_1540:
[----:B------:R-:W-:Y:S05]  /*2080*/  BSYNC.RECONVERGENT B0 ;  /* 0x0000000000007941 */ /* 0x000fea0003800200 */
.L_x_1538:
        /* <DEDUP_REMOVED lines=34> */
.L_x_1542:
        /* <DEDUP_REMOVED lines=18> */
.L_x_1543:
[----:B------:R-:W-:Y:S05]  /*23d0*/  BSYNC.RECONVERGENT B0 ;  /* 0x0000000000007941 */ /* 0x000fea0003800200 */
.L_x_1541:
        /* <DEDUP_REMOVED lines=14> */
.L_x_1519:
        /* <DEDUP_REMOVED lines=37> */
.L_x_1547:
[----:B------:R-:W-:Y:S01]  /*2710*/  IMAD.U32 R13, RZ, RZ, UR9 ;  /* 0x00000009ff0d7e24 */ /* 0x000fe2000f8e00ff */
[----:B------:R-:W-:Y:S01]  /*2720*/  MOV R8, UR8 ;  /* 0x0000000800087c02 */ /* 0x000fe20008000f00 */
[----:B------:R-:W-:Y:S01]  /*2730*/  IMAD.U32 R9, RZ, RZ, UR9 ;  /* 0x00000009ff097e24 */ /* 0x000fe2000f8e00ff */
[----:B------:R-:W-:Y:S02]  /*2740*/  MOV R12, UR8 ;  /* 0x00000008000c7c02 */ /* 0x000fe40008000f00 */
[----:B------:R-:W-:Y:S02]  /*2750*/  MOV R7, R13 ;  /* 0x0000000d00077202 */ /* 0x000fe40000000f00 */
[----:B------:R-:W-:-:S07]  /*2760*/  MOV R4, 0x2780 ;  /* 0x0000278000047802 */ /* 0x000fce0000000f00 */
[----:B------:R-:W-:Y:S05]  /*2770*/  CALL.REL.NOINC `($__internal_50_$__cuda_sm20_div_s64) ;  /* 0x0000001400987944 */ /* 0x000fea0003c00000 */
        /* <DEDUP_REMOVED lines=9> */
.L_x_1548:
[----:B------:R-:W-:Y:S05]  /*2810*/  BSYNC.RECONVERGENT B0 ;  /* 0x0000000000007941 */ /* 0x000fea0003800200 */
.L_x_1546:
        /* <DEDUP_REMOVED lines=34> */
.L_x_1550:
        /* <DEDUP_REMOVED lines=18> */
.L_x_1551:
[----:B------:R-:W-:Y:S05]  /*2b60*/  BSYNC.RECONVERGENT B0 ;  /* 0x0000000000007941 */ /* 0x000fea0003800200 */
.L_x_1549:
        /* <DEDUP_REMOVED lines=34> */
.L_x_1553:
        /* <DEDUP_REMOVED lines=18> */
.L_x_1554:
[----:B------:R-:W-:Y:S05]  /*2eb0*/  BSYNC.RECONVERGENT B0 ;  /* 0x0000000000007941 */ /* 0x000fea0003800200 */
.L_x_1552:
        /* <DEDUP_REMOVED lines=34> */
.L_x_1556:
        /* <DEDUP_REMOVED lines=18> */
.L_x_1557:
[----:B------:R-:W-:Y:S05]  /*3200*/  BSYNC.RECONVERGENT B0 ;  /* 0x0000000000007941 */ /* 0x000fea0003800200 */
.L_x_1555:
[----:B------:R-:W0:Y:S01]  /*3210*/  LDCU.64 UR8, c[0x0][UR7+0x438] ;  /* 0x00008700070877ac */ /* 0x000e220008000a00 */
[----:B------:R-:W-:Y:S01]  /*3220*/  IMAD.MOV.U32 R14, RZ, RZ, R12 ;  /* 0x000000ffff0e7224 */ /* 0x000fe200078e000c */
[----:B------:R-:W-:Y:S01]  /*3230*/  UIADD3 UR5, UPT, UPT, UR5, -0x4, URZ ;  /* 0xfffffffc05057890 */ /* 0x000fe2000fffe0ff */
[C---:B0-----:R-:W-:Y:S02]  /*3240*/  IMAD R4, R8.reuse, UR9, RZ ;  /* 0x0000000908047c24 */ /* 0x041fe4000f8e02ff */
[----:B------:R-:W-:-:S04]  /*3250*/  IMAD.WIDE.U32 R14, R8, UR8, R14 ;  /* 0x00000008080e7c25 */ /* 0x000fc8000f8e000e */
[----:B------:R-:W-:-:S05]  /*3260*/  IMAD R3, R3, UR8, R4 ;  /* 0x0000000803037c24 */ /* 0x000fca000f8e0204 */
[----:B------:R-:W-:-:S07]  /*3270*/  IADD3 R15, PT, PT, R15, R3, RZ ;  /* 0x000000030f0f7210 */ /* 0x000fce0007ffe0ff */
.L_x_1545:
        /* <DEDUP_REMOVED lines=37> */
.L_x_1560:
        /* <DEDUP_REMOVED lines=16> */
.L_x_1561:
[----:B------:R-:W-:Y:S05]  /*35d0*/  BSYNC.RECONVERGENT B0 ;  /* 0x0000000000007941 */ /* 0x000fea0003800200 */
.L_x_1559:
        /* <DEDUP_REMOVED lines=34> */
.L_x_1563:
        /* <DEDUP_REMOVED lines=18> */
.L_x_1564:
[----:B------:R-:W-:Y:S05]  /*3920*/  BSYNC.RECONVERGENT B0 ;  /* 0x0000000000007941 */ /* 0x000fea0003800200 */
.L_x_1562:
[----:B------:R-:W0:Y:S01]  /*3930*/  LDCU.64 UR8, c[0x0][UR7+0x448] ;  /* 0x00008900070877ac */ /* 0x000e220008000a00 */
[----:B------:R-:W-:Y:S01]  /*3940*/  MOV R16, R14 ;  /* 0x0000000e00107202 */ /* 0x000fe20000000f00 */
[----:B------:R-:W-:Y:S01]  /*3950*/  UIADD3 UR5, UPT, UPT, UR5, -0x2, URZ ;  /* 0xfffffffe05057890 */ /* 0x000fe2000fffe0ff */
[----:B0-----:R-:W-:-:S03]  /*3960*/  IMAD R4, R8, UR9, RZ ;  /* 0x0000000908047c24 */ /* 0x001fc6000f8e02ff */
[----:B------:R-:W-:-:S04]  /*3970*/  IMAD.WIDE.U32 R14, R8, UR8, R16 ;  /* 0x00000008080e7c25 */ /* 0x000fc8000f8e0010 */
[----:B------:R-:W-:-:S04]  /*3980*/  IMAD R3, R3, UR8, R4 ;  /* 0x0000000803037c24 */ /* 0x000fc8000f8e0204 */
[----:B------:R-:W-:-:S07]  /*3990*/  IMAD.IADD R15, R15, 0x1, R3 ;  /* 0x000000010f0f7824 */ /* 0x000fce00078e0203 */
.L_x_1558:
        /* <DEDUP_REMOVED lines=29> */
.L_x_1566:
[----:B------:R-:W-:Y:S01]  /*3b70*/  IMAD.U32 R8, RZ, RZ, UR12 ;  /* 0x0000000cff087e24 */ /* 0x000fe2000f8e00ff */
[----:B------:R-:W-:Y:S01]  /*3b80*/  MOV R13, UR13 ;  /* 0x0000000d000d7c02 */ /* 0x000fe20008000f00 */
[----:B------:R-:W-:Y:S01]  /*3b90*/  IMAD.U32 R12, RZ, RZ, UR12 ;  /* 0x0000000cff0c7e24 */ /* 0x000fe2000f8e00ff */
[----:B------:R-:W-:Y:S01]  /*3ba0*/  MOV R9, UR13 ;  /* 0x0000000d00097c02 */ /* 0x000fe20008000f00 */
[----:B------:R-:W-:Y:S01]  /*3bb0*/  IMAD.MOV.U32 R4, RZ, RZ, R8 ;  /* 0x000000ffff047224 */ /* 0x000fe200078e0008 */
[----:B------:R-:W-:Y:S02]  /*3bc0*/  MOV R3, R13 ;  /* 0x0000000d00037202 */ /* 0x000fe40000000f00 */
[----:B------:R-:W-:-:S07]  /*3bd0*/  MOV R22, 0x3bf0 ;  /* 0x00003bf000167802 */ /* 0x000fce0000000f00 */
[----:B------:R-:W-:Y:S05]  /*3be0*/  CALL.REL.NOINC `($__internal_51_$__cuda_sm20_rem_s64) ;  /* 0x0000000400cc7944 */ /* 0x000fea0003c00000 */
[----:B------:R-:W-:-:S07]  /*3bf0*/  IMAD.MOV.U32 R7, RZ, RZ, R3 ;  /* 0x000000ffff077224 */ /* 0x000fce00078e0003 */
.L_x_1567:
[----:B------:R-:W-:Y:S05]  /*3c00*/  BSYNC.RECONVERGENT B0 ;  /* 0x0000000000007941 */ /* 0x000fea0003800200 */
.L_x_1565:
[----:B------:R-:W0:Y:S02]  /*3c10*/  LDCU.64 UR8, c[0x0][UR8+0x450] ;  /* 0x00008a00080877ac */ /* 0x000e240008000a00 */
[C---:B0-----:R-:W-:Y:S02]  /*3c20*/  IMAD R3, R6.reuse, UR9, RZ ;  /* 0x0000000906037c24 */ /* 0x041fe4000f8e02ff */
[----:B------:R-:W-:-:S04]  /*3c30*/  IMAD.WIDE.U32 R14, R6, UR8, R14 ;  /* 0x00000008060e7c25 */ /* 0x000fc8000f8e000e */
[----:B------:R-:W-:-:S05]  /*3c40*/  IMAD R3, R7, UR8, R3 ;  /* 0x0000000807037c24 */ /* 0x000fca000f8e0203 */
[----:B------:R-:W-:-:S07]  /*3c50*/  IADD3 R15, PT, PT, R15, R3, RZ ;  /* 0x000000030f0f7210 */ /* 0x000fce0007ffe0ff */
.L_x_1518:
        /* <DEDUP_REMOVED lines=24> */
        .weak           $__internal_50_$__cuda_sm20_div_s64
        .type           $__internal_50_$__cuda_sm20_div_s64,@function
        .size           $__internal_50_$__cuda_sm20_div_s64,($__internal_51_$__cuda_sm20_rem_s64 - $__internal_50_$__cuda_sm20_div_s64)
$__internal_50_$__cuda_sm20_div_s64:
        /* <DEDUP_REMOVED lines=83> */
[----:B------:R-:W-:Y:S05]  /*4310*/  RET.REL.NODEC R8 `(_ZN2at6native16triu_tril_kernelIflLb1ELi2ELb1EEEvNS_4cuda6detail10TensorInfoIT_T0_EENS4_IKS5_S6_EEllS6_) ;  /* 0xffffffbc08387950 */ /* 0x000fea0003c3ffff */
        .weak           $__internal_51_$__cuda_sm20_rem_s64
        .type           $__internal_51_$__cuda_sm20_rem_s64,@function
        .size           $__internal_51_$__cuda_sm20_rem_s64,(.L_x_6341 - $__internal_51_$__cuda_sm20_rem_s64)
$__internal_51_$__cuda_sm20_rem_s64:
        /* <DEDUP_REMOVED lines=76> */
[----:B------:R-:W-:Y:S06]  /*47e0*/  RET.REL.NODEC R22 `(_ZN2at6native16triu_tril_kernelIflLb1ELi2ELb1EEEvNS_4cuda6detail10TensorInfoIT_T0_EENS4_IKS5_S6_EEllS6_) ;  /* 0xffffffb816047950 */ /* 0x000fec0003c3ffff */
.L_x_1568:
        /* <DEDUP_REMOVED lines=9> */
.L_x_6341:


//--------------------- .text._ZN2at6native16triu_tril_kernelIfiLb1ELi2ELb0EEEvNS_4cuda6detail10TensorInfoIT_T0_EENS4_IKS5_S6_EEllS6_ --------------------------
	.section	.text._ZN2at6native16triu_tril_kernelIfiLb1ELi2ELb0EEEvNS_4cuda6detail10TensorInfoIT_T0_EENS4_IKS5_S6_EEllS6_,"ax",@progbits
	.align	128
        .global         _ZN2at6native16triu_tril_kernelIfiLb1ELi2ELb0EEEvNS_4cuda6detail10TensorInfoIT_T0_EENS4_IKS5_S6_EEllS6_
        .type           _ZN2at6native16triu_tril_kernelIfiLb1ELi2ELb0EEEvNS_4cuda6detail10TensorInfoIT_T0_EENS4_IKS5_S6_EEllS6_,@function
        .size           _ZN2at6native16triu_tril_kernelIfiLb1ELi2ELb0EEEvNS_4cuda6detail10TensorInfoIT_T0_EENS4_IKS5_S6_EEllS6_,(.L_x_6343 - _ZN2at6native16triu_tril_kernelIfiLb1ELi2ELb0EEEvNS_4cuda6detail10TensorInfoIT_T0_EENS4_IKS5_S6_EEllS6_)
        .other          _ZN2at6native16triu_tril_kernelIfiLb1ELi2ELb0EEEvNS_4cuda6detail10TensorInfoIT_T0_EENS4_IKS5_S6_EEllS6_,@"STO_CUDA_ENTRY STV_DEFAULT"
_ZN2at6native16triu_tril_kernelIfiLb1ELi2ELb0EEEvNS_4cuda6detail10TensorInfoIT_T0_EENS4_IKS5_S6_EEllS6_:
.text._ZN2at6native16triu_tril_kernelIfiLb1ELi2ELb0EEEvNS_4cuda6detail10TensorInfoIT_T0_EENS4_IKS5_S6_EEllS6_:
        /* <DEDUP_REMOVED lines=40> */
.L_x_1570:
[----:B------:R-:W0:Y:S01]  /*0280*/  LDCU UR6, c[0x0][0x540] ;  /* 0x0000a800ff0677ac */ /* 0x000e220008000800 */
[----:B------:R-:W-:Y:S01]  /*0290*/  MOV R18, R4 ;  /* 0x0000000400127202 */ /* 0x000fe20000000f00 */
[----:B------:R-:W-:Y:S01]  /*02a0*/  IMAD.U32 R3, RZ, RZ, UR4 ;  /* 0x00000004ff037e24 */ /* 0x000fe2000f8e00ff */
[----:B------:R-:W-:Y:S01]  /*02b0*/  MOV R6, 0x2e0 ;  /* 0x000002e000067802 */ /* 0x000fe20000000f00 */
[----:B0-----:R-:W-:-:S07]  /*02c0*/  IMAD.U32 R2, RZ, RZ, UR6 ;  /* 0x00000006ff027e24 */ /* 0x001fce000f8e00ff */
[----:B------:R-:W-:Y:S05]  /*02d0*/  CALL.REL.NOINC `($__internal_52_$__cuda_sm20_div_s64) ;  /* 0x0000003000c47944 */ /* 0x000fea0003c00000 */
[----:B------:R-:W0:Y:S01]  /*02e0*/  LDCU UR6, c[0x0][0x540] ;  /* 0x0000a800ff0677ac */ /* 0x000e220008000800 */
[----:B------:R-:W-:Y:S01]  /*02f0*/  IADD3 R3, PT, PT, -R9, RZ, RZ ;  /* 0x000000ff09037210 */ /* 0x000fe20007ffe1ff */
[----:B------:R-:W-:Y:S02]  /*0300*/  IMAD.MOV.U32 R16, RZ, RZ, R9 ;  /* 0x000000ffff107224 */ /* 0x000fe400078e0009 */
[----:B------:R-:W-:Y:S02]  /*0310*/  IMAD.MOV.U32 R17, RZ, RZ, R8 ;  /* 0x000000ffff117224 */ /* 0x000fe400078e0008 */
[----:B0-----:R-:W-:-:S07]  /*0320*/  IMAD R4, R3, UR6, R4 ;  /* 0x0000000603047c24 */ /* 0x001fce000f8e0204 */
.L_x_1571:
[----:B------:R-:W-:Y:S05]  /*0330*/  BSYNC.RECONVERGENT B0 ;  /* 0x0000000000007941 */ /* 0x000fea0003800200 */
.L_x_1569:
        /* <DEDUP_REMOVED lines=30> */
.L_x_1573:
[----:B------:R-:W-:Y:S01]  /*0520*/  IMAD.MOV.U32 R18, RZ, RZ, R16 ;  /* 0x000000ffff127224 */ /* 0x000fe200078e0010 */
[----:B------:R-:W-:Y:S01]  /*0530*/  MOV R6, 0x560 ;  /* 0x0000056000067802 */ /* 0x000fe20000000f00 */
[----:B------:R-:W-:-:S07]  /*0540*/  IMAD.MOV.U32 R5, RZ, RZ, R17 ;  /* 0x000000ffff057224 */ /* 0x000fce00078e0011 */
[----:B------:R-:W-:Y:S05]  /*0550*/  CALL.REL.NOINC `($__internal_52_$__cuda_sm20_div_s64) ;  /* 0x0000003000247944 */ /* 0x000fea0003c00000 */
[----:B------:R-:W-:Y:S01]  /*0560*/  IADD3 R7, PT, PT, -R9, RZ, RZ ;  /* 0x000000ff09077210 */ /* 0x000fe20007ffe1ff */
[----:B------:R-:W-:-:S04]  /*0570*/  IMAD.MOV.U32 R12, RZ, RZ, R9 ;  /* 0x000000ffff0c7224 */ /* 0x000fc800078e0009 */
[----:B------:R-:W-:-:S07]  /*0580*/  IMAD R7, R2, R7, R16 ;  /* 0x0000000702077224 */ /* 0x000fce00078e0210 */
.L_x_1574:
[----:B------:R-:W-:Y:S05]  /*0590*/  BSYNC.RECONVERGENT B0 ;  /* 0x0000000000007941 */ /* 0x000fea0003800200 */
.L_x_1572:
        /* <DEDUP_REMOVED lines=18> */
.L_x_1601:
        /* <DEDUP_REMOVED lines=31> */
.L_x_1578:
[----:B------:R-:W-:Y:S01]  /*08b0*/  IMAD.MOV.U32 R5, RZ, RZ, R8 ;  /* 0x000000ffff057224 */ /* 0x000fe200078e0008 */
[----:B------:R-:W-:Y:S01]  /*08c0*/  MOV R18, R12 ;  /* 0x0000000c00127202 */ /* 0x000fe20000000f00 */
[----:B------:R-:W-:Y:S01]  /*08d0*/  IMAD.U32 R2, RZ, RZ, UR7 ;  /* 0x00000007ff027e24 */ /* 0x000fe2000f8e00ff */
[----:B------:R-:W-:Y:S01]  /*08e0*/  MOV R6, 0x910 ;  /* 0x0000091000067802 */ /* 0x000fe20000000f00 */
[----:B------:R-:W-:-:S07]  /*08f0*/  IMAD.U32 R3, RZ, RZ, UR8 ;  /* 0x00000008ff037e24 */ /* 0x000fce000f8e00ff */
[----:B------:R-:W-:Y:S05]  /*0900*/  CALL.REL.NOINC `($__internal_52_$__cuda_sm20_div_s64) ;  /* 0x0000002c00387944 */ /* 0x000fea0003c00000 */
[----:B------:R-:W-:Y:S01]  /*0910*/  IADD3 R3, PT, PT, -R9, RZ, RZ ;  /* 0x000000ff09037210 */ /* 0x000fe20007ffe1ff */
[----:B------:R-:W-:Y:S01]  /*0920*/  IMAD.MOV.U32 R16, RZ, RZ, R9 ;  /* 0x000000ffff107224 */ /* 0x000fe200078e0009 */
[----:B------:R-:W-:-:S03]  /*0930*/  MOV R17, R8 ;  /* 0x0000000800117202 */ /* 0x000fc60000000f00 */
[----:B------:R-:W-:-:S07]  /*0940*/  IMAD R3, R3, UR7, R12 ;  /* 0x0000000703037c24 */ /* 0x000fce000f8e020c */
.L_x_1579:
[----:B------:R-:W-:Y:S05]  /*0950*/  BSYNC.RECONVERGENT B0 ;  /* 0x0000000000007941 */ /* 0x000fea0003800200 */
.L_x_1577:
        /* <DEDUP_REMOVED lines=35> */
.L_x_1581:
[----:B------:R-:W-:Y:S01]  /*0b90*/  MOV R18, R16 ;  /* 0x0000001000127202 */ /* 0x000fe20000000f00 */
[----:B------:R-:W-:Y:S01]  /*0ba0*/  IMAD.MOV.U32 R5, RZ, RZ, R17 ;  /* 0x000000ffff057224 */ /* 0x000fe200078e0011 */
[----:B------:R-:W-:Y:S01]  /*0bb0*/  MOV R2, UR9 ;  /* 0x0000000900027c02 */ /* 0x000fe20008000f00 */
[----:B------:R-:W-:Y:S01]  /*0bc0*/  IMAD.U32 R3, RZ, RZ, UR10 ;  /* 0x0000000aff037e24 */ /* 0x000fe2000f8e00ff */
[----:B------:R-:W-:-:S07]  /*0bd0*/  MOV R6, 0xbf0 ;  /* 0x00000bf000067802 */ /* 0x000fce0000000f00 */
[----:B------:R-:W-:Y:S05]  /*0be0*/  CALL.REL.NOINC `($__internal_52_$__cuda_sm20_div_s64) ;  /* 0x0000002800807944 */ /* 0x000fea0003c00000 */
[----:B------:R-:W-:Y:S01]  /*0bf0*/  IADD3 R17, PT, PT, -R9, RZ, RZ ;  /* 0x000000ff09117210 */ /* 0x000fe20007ffe1ff */
[----:B------:R-:W-:Y:S01]  /*0c00*/  IMAD.MOV.U32 R12, RZ, RZ, R9 ;  /* 0x000000ffff0c7224 */ /* 0x000fe200078e0009 */
[----:B------:R-:W-:-:S03]  /*0c10*/  MOV R13, R8 ;  /* 0x00000008000d7202 */ /* 0x000fc60000000f00 */
[----:B------:R-:W-:-:S07]  /*0c20*/  IMAD R17, R17, UR9, R16 ;  /* 0x0000000911117c24 */ /* 0x000fce000f8e0210 */
.L_x_1582:
[----:B------:R-:W-:Y:S05]  /*0c30*/  BSYNC.RECONVERGENT B0 ;  /* 0x0000000000007941 */ /* 0x000fea0003800200 */
.L_x_1580:
        /* <DEDUP_REMOVED lines=34> */
.L_x_1584:
        /* <DEDUP_REMOVED lines=10> */
.L_x_1585:
[----:B------:R-:W-:Y:S05]  /*0f00*/  BSYNC.RECONVERGENT B0 ;  /* 0x0000000000007941 */ /* 0x000fea0003800200 */
.L_x_1583:
        /* <DEDUP_REMOVED lines=35> */
.L_x_1587:
        /* <DEDUP_REMOVED lines=10> */
.L_x_1588:
[----:B------:R-:W-:Y:S05]  /*11e0*/  BSYNC.RECONVERGENT B0 ;  /* 0x0000000000007941 */ /* 0x000fea0003800200 */
.L_x_1586:
        /* <DEDUP_REMOVED lines=35> */
.L_x_1590:
        /* <DEDUP_REMOVED lines=10> */
.L_x_1591:
[----:B------:R-:W-:Y:S05]  /*14c0*/  BSYNC.RECONVERGENT B0 ;  /* 0x0000000000007941 */ /* 0x000fea0003800200 */
.L_x_1589:
        /* <DEDUP_REMOVED lines=35> */
.L_x_1593:
        /* <DEDUP_REMOVED lines=10> */
.L_x_1594:
[----:B------:R-:W-:Y:S05]  /*17a0*/  BSYNC.RECONVERGENT B0 ;  /* 0x0000000000007941 */ /* 0x000fea0003800200 */
.L_x_1592:
        /* <DEDUP_REMOVED lines=35> */
.L_x_1596:
        /* <DEDUP_REMOVED lines=10> */
.L_x_1597:
[----:B------:R-:W-:Y:S05]  /*1a80*/  BSYNC.RECONVERGENT B0 ;  /* 0x0000000000007941 */ /* 0x000fea0003800200 */
.L_x_1595:
        /* <DEDUP_REMOVED lines=35> */
.L_x_1599:
[----:B------:R-:W-:Y:S01]  /*1cc0*/  MOV R18, R16 ;  /* 0x0000001000127202 */ /* 0x000fe20000000f00 */
[----:B------:R-:W-:Y:S01]  /*1cd0*/  IMAD.MOV.U32 R5, RZ, RZ, R17 ;  /* 0x000000ffff057224 */ /* 0x000fe200078e0011 */
[----:B------:R-:W-:Y:S01]  /*1ce0*/  MOV R2, UR9 ;  /* 0x0000000900027c02 */ /* 0x000fe20008000f00 */
[----:B------:R-:W-:Y:S01]  /*1cf0*/  IMAD.U32 R3, RZ, RZ, UR10 ;  /* 0x0000000aff037e24 */ /* 0x000fe2000f8e00ff */
[----:B------:R-:W-:-:S07]  /*1d00*/  MOV R6, 0x1d20 ;  /* 0x00001d2000067802 */ /* 0x000fce0000000f00 */
[----:B------:R-:W-:Y:S05]  /*1d10*/  CALL.REL.NOINC `($__internal_52_$__cuda_sm20_div_s64) ;  /* 0x0000001800347944 */ /* 0x000fea0003c00000 */
[----:B------:R-:W-:Y:S01]  /*1d20*/  IADD3 R17, PT, PT, -R9, RZ, RZ ;  /* 0x000000ff09117210 */ /* 0x000fe20007ffe1ff */
[----:B------:R-:W-:-:S04]  /*1d30*/  IMAD.MOV.U32 R12, RZ, RZ, R9 ;  /* 0x000000ffff0c7224 */ /* 0x000fc800078e0009 */
[----:B------:R-:W-:-:S07]  /*1d40*/  IMAD R17, R17, UR9, R16 ;  /* 0x0000000911117c24 */ /* 0x000fce000f8e0210 */
.L_x_1600:
[----:B------:R-:W-:Y:S05]  /*1d50*/  BSYNC.RECONVERGENT B0 ;  /* 0x0000000000007941 */ /* 0x000fea0003800200 */
.L_x_1598:
        /* <DEDUP_REMOVED lines=9> */
.L_x_1576:
        /* <DEDUP_REMOVED lines=37> */
.L_x_1604:
[----:B------:R-:W-:Y:S01]  /*2040*/  IMAD.MOV.U32 R5, RZ, RZ, R8 ;  /* 0x000000ffff057224 */ /* 0x000fe200078e0008 */
[----:B------:R-:W-:Y:S01]  /*2050*/  MOV R18, R12 ;  /* 0x0000000c00127202 */ /* 0x000fe20000000f00 */
[----:B------:R-:W-:Y:S01]  /*2060*/  IMAD.U32 R2, RZ, RZ, UR7 ;  /* 0x00000007ff027e24 */ /* 0x000fe2000f8e00ff */
[----:B------:R-:W-:Y:S02]  /*2070*/  MOV R3, UR8 ;  /* 0x0000000800037c02 */ /* 0x000fe40008000f00 */
[----:B------:R-:W-:-:S07]  /*2080*/  MOV R6, 0x20a0 ;  /* 0x000020a000067802 */ /* 0x000fce0000000f00 */
[----:B------:R-:W-:Y:S05]  /*2090*/  CALL.REL.NOINC `($__internal_52_$__cuda_sm20_div_s64) ;  /* 0x0000001400547944 */ /* 0x000fea0003c00000 */
[----:B------:R-:W-:Y:S01]  /*20a0*/  IMAD.MOV R3, RZ, RZ, -R9 ;  /* 0x000000ffff037224 */ /* 0x000fe200078e0a09 */
[----:B------:R-:W-:Y:S01]  /*20b0*/  MOV R16, R9 ;  /* 0x0000000900107202 */ /* 0x000fe20000000f00 */
[----:B------:R-:W-:Y:S02]  /*20c0*/  IMAD.MOV.U32 R17, RZ, RZ, R8 ;  /* 0x000000ffff117224 */ /* 0x000fe400078e0008 */
[----:B------:R-:W-:-:S07]  /*20d0*/  IMAD R3, R3, UR7, R12 ;  /* 0x0000000703037c24 */ /* 0x000fce000f8e020c */
.L_x_1605:
[----:B------:R-:W-:Y:S05]  /*20e0*/  BSYNC.RECONVERGENT B0 ;  /* 0x0000000000007941 */ /* 0x000fea0003800200 */
.L_x_1603:
        /* <DEDUP_REMOVED lines=37> */
.L_x_1607:
        /* <DEDUP_REMOVED lines=10> */
.L_x_1608:
[----:B------:R-:W-:Y:S05]  /*23e0*/  BSYNC.RECONVERGENT B0 ;  /* 0x0000000000007941 */ /* 0x000fea0003800200 */
.L_x_1606:
        /* <DEDUP_REMOVED lines=37> */
.L_x_1610:
        /* <DEDUP_REMOVED lines=10> */
.L_x_1611:
[----:B------:R-:W-:Y:S05]  /*26e0*/  BSYNC.RECONVERGENT B0 ;  /* 0x0000000000007941 */ /* 0x000fea0003800200 */
.L_x_1609:
        /* <DEDUP_REMOVED lines=37> */
.L_x_1613:
[----:B------:R-:W-:Y:S01]  /*2940*/  IMAD.MOV.U32 R18, RZ, RZ, R16 ;  /* 0x000000ffff127224 */ /* 0x000fe200078e0010 */
[----:B------:R-:W-:Y:S01]  /*2950*/  MOV R5, R17 ;  /* 0x0000001100057202 */ /* 0x000fe20000000f00 */
[----:B------:R-:W-:Y:S01]  /*2960*/  IMAD.U32 R2, RZ, RZ, UR11 ;  /* 0x0000000bff027e24 */ /* 0x000fe2000f8e00ff */
[----:B------:R-:W-:Y:S02]  /*2970*/  MOV R3, UR10 ;  /* 0x0000000a00037c02 */ /* 0x000fe40008000f00 */
[----:B------:R-:W-:-:S07]  /*2980*/  MOV R6, 0x29a0 ;  /* 0x000029a000067802 */ /* 0x000fce0000000f00 */
[----:B------:R-:W-:Y:S05]  /*2990*/  CALL.REL.NOINC `($__internal_52_$__cuda_sm20_div_s64) ;  /* 0x0000000c00147944 */ /* 0x000fea0003c00000 */
[----:B------:R-:W-:Y:S01]  /*29a0*/  IMAD.MOV R17, RZ, RZ, -R9 ;  /* 0x000000ffff117224 */ /* 0x000fe200078e0a09 */
[----:B------:R-:W-:-:S03]  /*29b0*/  MOV R12, R9 ;  /* 0x00000009000c7202 */ /* 0x000fc60000000f00 */
[----:B------:R-:W-:-:S07]  /*29c0*/  IMAD R17, R17, UR11, R16 ;  /* 0x0000000b11117c24 */ /* 0x000fce000f8e0210 */
.L_x_1614:
[----:B------:R-:W-:Y:S05]  /*29d0*/  BSYNC.RECONVERGENT B0 ;  /* 0x0000000000007941 */ /* 0x000fea0003800200 */
.L_x_1612:
[----:B------:R-:W-:Y:S01]  /*29e0*/  UMOV UR6, 0x6c ;  /* 0x0000006c00067882 */ /* 0x000fe20000000000 */
[----:B------:R-:W0:Y:S01]  /*29f0*/  LDCU UR8, c[0x0][UR8+0x3ec] ;  /* 0x00007d80080877ac */ /* 0x000e220008000800 */
[----:B------:R-:W-:Y:S02]  /*2a00*/  ULEA UR6, UR9, UR6, 0x2 ;  /* 0x0000000609067291 */ /* 0x000fe4000f8e10ff */
[----:B------:R-:W-:-:S10]  /*2a10*/  UIADD3 UR4, UPT, UPT, UR4, -0x4, URZ ;  /* 0xfffffffc04047890 */ /* 0x000fd4000fffe0ff */
[----:B------:R-:W1:Y:S01]  /*2a20*/  LDCU UR6, c[0x0][UR6+0x380] ;  /* 0x00007000060677ac */ /* 0x000e620008000800 */
[C---:B0-----:R-:W-:Y:S02]  /*2a30*/  IMAD R20, R17.reuse, UR8, R20 ;  /* 0x0000000811147c24 */ /* 0x041fe4000f8e0214 */
[----:B-1----:R-:W-:-:S07]  /*2a40*/  IMAD R22, R17, UR6, R22 ;  /* 0x0000000611167c24 */ /* 0x002fce000f8e0216 */
.L_x_1602:
        /* <DEDUP_REMOVED lines=34> */
.L_x_1617:
        /* <DEDUP_REMOVED lines=10> */
.L_x_1618:
[----:B------:R-:W-:Y:S05]  /*2d10*/  BSYNC.RECONVERGENT B0 ;  /* 0x0000000000007941 */ /* 0x000fea0003800200 */
.L_x_1616:
        /* <DEDUP_REMOVED lines=36> */
.L_x_1620:
        /* <DEDUP_REMOVED lines=9> */
.L_x_1621:
[----:B------:R-:W-:Y:S05]  /*2ff0*/  BSYNC.RECONVERGENT B0 ;  /* 0x0000000000007941 */ /* 0x000fea0003800200 */
.L_x_1619:
[----:B------:R-:W-:Y:S01]  /*3000*/  UMOV UR5, 0x6c ;  /* 0x0000006c00057882 */ /* 0x000fe20000000000 */
[----:B------:R-:W0:Y:S01]  /*3010*/  LDCU UR6, c[0x0][UR6+0x4c4] ;  /* 0x00009880060677ac */ /* 0x000e220008000800 */
[----:B------:R-:W-:Y:S02]  /*3020*/  ULEA UR5, UR8, UR5, 0x2 ;  /* 0x0000000508057291 */ /* 0x000fe4000f8e10ff */
[----:B------:R-:W-:-:S10]  /*3030*/  UIADD3 UR4, UPT, UPT, UR4, -0x2, URZ ;  /* 0xfffffffe04047890 */ /* 0x000fd4000fffe0ff */
[----:B------:R-:W1:Y:S01]  /*3040*/  LDCU UR5, c[0x0][UR5+0x380] ;  /* 0x00007000050577ac */ /* 0x000e620008000800 */
[C---:B0-----:R-:W-:Y:S02]  /*3050*/  IMAD R20, R17.reuse, UR6, R20 ;  /* 0x0000000611147c24 */ /* 0x041fe4000f8e0214 */
[----:B-1----:R-:W-:-:S07]  /*3060*/  IMAD R22, R17, UR5, R22 ;  /* 0x0000000511167c24 */ /* 0x002fce000f8e0216 */
.L_x_1615:
        /* <DEDUP_REMOVED lines=29> */
.L_x_1623:
[----:B------:R-:W-:Y:S02]  /*3240*/  MOV R3, R8 ;  /* 0x0000000800037202 */ /* 0x000fe40000000f00 */
[----:B------:R-:W-:-:S07]  /*3250*/  MOV R2, 0x3270 ;  /* 0x0000327000027802 */ /* 0x000fce0000000f00 */
[----:B------:R-:W-:Y:S05]  /*3260*/  CALL.REL.NOINC `($__internal_53_$__cuda_sm20_rem_s64) ;  /* 0x0000000800307944 */ /* 0x000fea0003c00000 */
.L_x_1624:
[----:B------:R-:W-:Y:S05]  /*3270*/  BSYNC.RECONVERGENT B0 ;  /* 0x0000000000007941 */ /* 0x000fea0003800200 */
.L_x_1622:
[----:B------:R-:W0:Y:S01]  /*3280*/  LDCU UR4, c[0x0][UR6+0x4c4] ;  /* 0x00009880060477ac */ /* 0x000e220008000800 */
[----:B------:R-:W1:Y:S01]  /*3290*/  LDCU UR6, c[0x0][UR6+0x3ec] ;  /* 0x00007d80060677ac */ /* 0x000e620008000800 */
[C---:B0-----:R-:W-:Y:S02]  /*32a0*/  IMAD R20, R12.reuse, UR4, R20 ;  /* 0x000000040c147c24 */ /* 0x041fe4000f8e0214 */
[----:B-1----:R-:W-:-:S07]  /*32b0*/  IMAD R22, R12, UR6, R22 ;  /* 0x000000060c167c24 */ /* 0x002fce000f8e0216 */
.L_x_1575:
[----:B------:R-:W0:Y:S01]  /*32c0*/  LDCU.64 UR6, c[0x0][0x530] ;  /* 0x0000a600ff0677ac */ /* 0x000e220008000a00 */
[----:B------:R-:W-:Y:S01]  /*32d0*/  IADD3 R2, PT, PT, R4, 0x2, -R7 ;  /* 0x0000000204027810 */ /* 0x000fe20007ffe807 */
[----:B------:R-:W-:Y:S01]  /*32e0*/  BSSY.RECONVERGENT B0, `(.L_x_1625) ;  /* 0x0000022000007945 */ /* 0x000fe20003800200 */
[----:B------:R-:W-:Y:S01]  /*32f0*/  HFMA2 R9, -RZ, RZ, 0, 0 ;  /* 0x00000000ff097431 */ /* 0x000fe200000001ff */
[----:B------:R-:W1:Y:S01]  /*3300*/  LDCU.64 UR4, c[0x0][0x358] ;  /* 0x00006b00ff0477ac */ /* 0x000e620008000a00 */
[----:B------:R-:W-:Y:S01]  /*3310*/  IMAD.MOV.U32 R5, RZ, RZ, RZ ;  /* 0x000000ffff057224 */ /* 0x000fe200078e00ff */
[----:B0-----:R-:W-:Y:S02]  /*3320*/  ISETP.GE.U32.AND P0, PT, R2, UR6, PT ;  /* 0x0000000602007c0c */ /* 0x001fe4000bf06070 */
[----:B------:R-:W-:-:S04]  /*3330*/  SHF.R.S32.HI R2, RZ, 0x1f, R2 ;  /* 0x0000001fff027819 */ /* 0x000fc80000011402 */
[----:B------:R-:W-:-:S13]  /*3340*/  ISETP.GE.AND.EX P0, PT, R2, UR7, PT, P0 ;  /* 0x0000000702007c0c */ /* 0x000fda000bf06300 */
[----:B-1----:R-:W-:Y:S05]  /*3350*/  @!P0 BRA `(.L_x_1626) ;  /* 0x0000000000688947 */ /* 0x002fea0003800000 */
[----:B------:R-:W0:Y:S01]  /*3360*/  LDC R3, c[0x0][R0+0x45c] ;  /* 0x0001170000037b82 */ /* 0x000e220000000800 */
[----:B------:R-:W-:Y:S01]  /*3370*/  IMAD.IADD R7, R4, 0x1, -R7 ;  /* 0x0000000104077824 */ /* 0x000fe200078e0a07 */
[----:B------:R-:W-:Y:S01]  /*3380*/  BSSY.RECONVERGENT B1, `(.L_x_1627) ;  /* 0x0000015000017945 */ /* 0x000fe20003800200 */
[----:B------:R-:W-:Y:S01]  /*3390*/  MOV R5, RZ ;  /* 0x000000ff00057202 */ /* 0x000fe20000000f00 */
[----:B------:R-:W-:Y:S02]  /*33a0*/  IMAD.MOV.U32 R9, RZ, RZ, RZ ;  /* 0x000000ffff097224 */ /* 0x000fe400078e00ff */
[C---:B------:R-:W-:Y:S02]  /*33b0*/  IADD3 R2, PT, PT, R7.reuse, 0x1, RZ ;  /* 0x0000000107027810 */ /* 0x040fe40007ffe0ff */
[----:B------:R-:W-:Y:S02]  /*33c0*/  ISETP.GE.U32.AND P0, PT, R7, UR6, PT ;  /* 0x0000000607007c0c */ /* 0x000fe4000bf06070 */
[----:B------:R-:W-:-:S02]  /*33d0*/  ISETP.GE.U32.AND P1, PT, R2, UR6, PT ;  /* 0x0000000602007c0c */ /* 0x000fc4000bf26070 */
[----:B------:R-:W-:Y:S02]  /*33e0*/  SHF.R.S32.HI R7, RZ, 0x1f, R7 ;  /* 0x0000001fff077819 */ /* 0x000fe40000011407 */
[----:B------:R-:W-:Y:S02]  /*33f0*/  SHF.R.S32.HI R2, RZ, 0x1f, R2 ;  /* 0x0000001fff027819 */ /* 0x000fe40000011402 */
[----:B------:R-:W-:Y:S02]  /*3400*/  ISETP.GE.AND.EX P0, PT, R7, UR7, PT, P0 ;  /* 0x0000000707007c0c */ /* 0x000fe4000bf06300 */
[----:B------:R-:W-:Y:S02]  /*3410*/  ISETP.GE.AND.EX P1, PT, R2, UR7, PT, P1 ;  /* 0x0000000702007c0c */ /* 0x000fe4000bf26310 */
[----:B0-----:R-:W-:-:S05]  /*3420*/  VIMNMX R3, PT, PT, R3, R4, !PT ;  /* 0x0000000403037248 */ /* 0x001fca0007fe0100 */
[----:B------:R-:W-:-:S05]  /*3430*/  IMAD.IADD R3, R3, 0x1, -R4 ;  /* 0x0000000103037824 */ /* 0x000fca00078e0a04 */
[----:B------:R-:W-:-:S13]  /*3440*/  ISETP.NE.AND P2, PT, R3, RZ, PT ;  /* 0x000000ff0300720c */ /* 0x000fda0003f45270 */
[----:B------:R-:W-:Y:S05]  /*3450*/  @!P2 BRA `(.L_x_1628) ;  /* 0x00000000001ca947 */ /* 0x000fea0003800000 */
[----:B------:R-:W-:Y:S02]  /*3460*/  ISETP.NE.AND P2, PT, R3, 0x1, PT ;  /* 0x000000010300780c */ /* 0x000fe40003f45270 */
[----:B------:R-:W0:Y:S11]  /*3470*/  LDC.64 R2, c[0x0][0x458] ;  /* 0x00011600ff027b82 */ /* 0x000e360000000a00 */
[----:B------:R-:W1:Y:S01]  /*3480*/  @P2 LDC R7, c[0x0][R0+0x4c0] ;  /* 0x0001300000072b82 */ /* 0x000e620000000800 */
[----:B0-----:R-:W-:-:S05]  /*3490*/  IMAD.WIDE R20, R20, 0x4, R2 ;  /* 0x0000000414147825 */ /* 0x001fca00078e0202 */
[----:B------:R0:W5:Y:S01]  /*34a0*/  LDG.E R9, desc[UR4][R20.64] ;  /* 0x0000000414097981 */ /* 0x000162000c1e1900 */
[----:B-1----:R-:W-:-:S05]  /*34b0*/  @P2 IMAD.WIDE R2, R7, 0x4, R20 ;  /* 0x0000000407022825 */ /* 0x002fca00078e0214 */
[----:B------:R0:W5:Y:S02]  /*34c0*/  @P2 LDG.E R5, desc[UR4][R2.64] ;  /* 0x0000000402052981 */ /* 0x000164000c1e1900 */
.L_x_1628:
[----:B------:R-:W-:Y:S05]  /*34d0*/  BSYNC.RECONVERGENT B1 ;  /* 0x0000000000017941 */ /* 0x000fea0003800200 */
.L_x_1627:
[----:B-----5:R-:W-:Y:S02]  /*34e0*/  FSEL R9, R9, RZ, P0 ;  /* 0x000000ff09097208 */ /* 0x020fe40000000000 */
[----:B------:R-:W-:-:S07]  /*34f0*/  FSEL R5, R5, RZ, P1 ;  /* 0x000000ff05057208 */ /* 0x000fce0000800000 */
.L_x_1626:
[----:B------:R-:W-:Y:S05]  /*3500*/  BSYNC.RECONVERGENT B0 ;  /* 0x0000000000007941 */ /* 0x000fea0003800200 */
.L_x_1625:
[----:B0-----:R-:W0:Y:S02]  /*3510*/  LDC R3, c[0x0][R0+0x45c] ;  /* 0x0001170000037b82 */ /* 0x001e240000000800 */
        /* <DEDUP_REMOVED lines=9> */
[----:B------:R-:W0:Y:S02]  /*35b0*/  LDC R7, c[0x0][R0+0x3e8] ;  /* 0x0000fa0000077b82 */ /* 0x000e240000000800 */
[----:B0-----:R-:W-:-:S05]  /*35c0*/  IMAD.WIDE R2, R7, 0x4, R2 ;  /* 0x0000000407027825 */ /* 0x001fca00078e0202 */
[----:B------:R-:W-:Y:S01]  /*35d0*/  STG.E desc[UR4][R2.64], R5 ;  /* 0x0000000502007986 */ /* 0x000fe2000c101904 */
[----:B------:R-:W-:Y:S05]  /*35e0*/  EXIT ;  /* 0x000000000000794d */ /* 0x000fea0003800000 */
        .weak           $__internal_52_$__cuda_sm20_div_s64
        .type           $__internal_52_$__cuda_sm20_div_s64,@function
        .size           $__internal_52_$__cuda_sm20_div_s64,($__internal_53_$__cuda_sm20_rem_s64 - $__internal_52_$__cuda_sm20_div_s64)
$__internal_52_$__cuda_sm20_div_s64:
        /* <DEDUP_REMOVED lines=83> */
[----:B------:R-:W-:Y:S06]  /*3b20*/  RET.REL.NODEC R10 `(_ZN2at6native16triu_tril_kernelIfiLb1ELi2ELb0EEEvNS_4cuda6detail10TensorInfoIT_T0_EENS4_IKS5_S6_EEllS6_) ;  /* 0xffffffc40a347950 */ /* 0x000fec0003c3ffff */
        .weak           $__internal_53_$__cuda_sm20_rem_s64
        .type           $__internal_53_$__cuda_sm20_rem_s64,@function
        .size           $__internal_53_$__cuda_sm20_rem_s64,(.L_x_6343 - $__internal_53_$__cuda_sm20_rem_s64)
$__internal_53_$__cuda_sm20_rem_s64:
        /* <DEDUP_REMOVED lines=71> */
[----:B------:R-:W-:Y:S06]  /*3fa0*/  RET.REL.NODEC R2 `(_ZN2at6native16triu_tril_kernelIfiLb1ELi2ELb0EEEvNS_4cuda6detail10TensorInfoIT_T0_EENS4_IKS5_S6_EEllS6_) ;  /* 0xffffffc002147950 */ /* 0x000fec0003c3ffff */
.L_x_1629:
        /* <DEDUP_REMOVED lines=13> */
.L_x_6343:


//--------------------- .text._ZN2at6native16triu_tril_kernelIfiLb1ELi2ELb1EEEvNS_4cuda6detail10TensorInfoIT_T0_EENS4_IKS5_S6_EEllS6_ --------------------------
	.section	.text._ZN2at6native16triu_tril_kernelIfiLb1ELi2ELb1EEEvNS_4cuda6detail10TensorInfoIT_T0_EENS4_IKS5_S6_EEllS6_,"ax",@progbits
	.align	128
        .global         _ZN2at6native16triu_tril_kernelIfiLb1ELi2ELb1EEEvNS_4cuda6detail10TensorInfoIT_T0_EENS4_IKS5_S6_EEllS6_
        .type           _ZN2at6native16triu_tril_kernelIfiLb1ELi2ELb1EEEvNS_4cuda6detail10TensorInfoIT_T0_EENS4_IKS5_S6_EEllS6_,@function
        .size           _ZN2at6native16triu_tril_kernelIfiLb1ELi2ELb1EEEvNS_4cuda6detail10TensorInfoIT_T0_EENS4_IKS5_S6_EEllS6_,(.L_x_6345 - _ZN2at6native16triu_tril_kernelIfiLb1ELi2ELb1EEEvNS_4cuda6detail10TensorInfoIT_T0_EENS4_IKS5_S6_EEllS6_)
        .other          _ZN2at6native16triu_tril_kernelIfiLb1ELi2ELb1EEEvNS_4cuda6detail10TensorInfoIT_T0_EENS4_IKS5_S6_EEllS6_,@"STO_CUDA_ENTRY STV_DEFAULT"
_ZN2at6native16triu_tril_kernelIfiLb1ELi2ELb1EEEvNS_4cuda6detail10TensorInfoIT_T0_EENS4_IKS5_S6_EEllS6_:
.text._ZN2at6native16triu_tril_kernelIfiLb1ELi2ELb1EEEvNS_4cuda6detail10TensorInfoIT_T0_EENS4_IKS5_S6_EEllS6_:
        /* <DEDUP_REMOVED lines=40> */
.L_x_1631:
[----:B------:R-:W0:Y:S01]  /*0280*/  LDCU UR6, c[0x0][0x540] ;  /* 0x0000a800ff0677ac */ /* 0x000e220008000800 */
[----:B------:R-:W-:Y:S01]  /*0290*/  MOV R18, R7 ;  /* 0x0000000700127202 */ /* 0x000fe20000000f00 */
[----:B------:R-:W-:Y:S01]  /*02a0*/  IMAD.U32 R4, RZ, RZ, UR4 ;  /* 0x00000004ff047e24 */ /* 0x000fe2000f8e00ff */
[----:B------:R-:W-:Y:S01]  /*02b0*/  MOV R6, 0x2e0 ;  /* 0x000002e000067802 */ /* 0x000fe20000000f00 */
[----:B0-----:R-:W-:-:S07]  /*02c0*/  IMAD.U32 R3, RZ, RZ, UR6 ;  /* 0x00000006ff037e24 */ /* 0x001fce000f8e00ff */
[----:B------:R-:W-:Y:S05]  /*02d0*/  CALL.REL.NOINC `($__internal_54_$__cuda_sm20_div_s64) ;  /* 0x0000003000447944 */ /* 0x000fea0003c00000 */
[----:B------:R-:W0:Y:S01]  /*02e0*/  LDCU UR6, c[0x0][0x540] ;  /* 0x0000a800ff0677ac */ /* 0x000e220008000800 */
[----:B------:R-:W-:-:S05]  /*02f0*/  IADD3 R0, PT, PT, -R4, RZ, RZ ;  /* 0x000000ff04007210 */ /* 0x000fca0007ffe1ff */
[----:B0-----:R-:W-:-:S07]  /*0300*/  IMAD R7, R0, UR6, R7 ;  /* 0x0000000600077c24 */ /* 0x001fce000f8e0207 */
.L_x_1632:
[----:B------:R-:W-:Y:S05]  /*0310*/  BSYNC.RECONVERGENT B0 ;  /* 0x0000000000007941 */ /* 0x000fea0003800200 */
.L_x_1630:
        /* <DEDUP_REMOVED lines=26> */
.L_x_1634:
[----:B------:R-:W-:Y:S01]  /*04c0*/  IMAD.MOV.U32 R14, RZ, RZ, R4 ;  /* 0x000000ffff0e7224 */ /* 0x000fe200078e0004 */
[----:B------:R-:W-:Y:S02]  /*04d0*/  MOV R6, R5 ;  /* 0x0000000500067202 */ /* 0x000fe40000000f00 */
[----:B------:R-:W-:-:S07]  /*04e0*/  MOV R18, 0x500 ;  /* 0x0000050000127802 */ /* 0x000fce0000000f00 */
[----:B------:R-:W-:Y:S05]  /*04f0*/  CALL.REL.NOINC `($__internal_55_$__cuda_sm20_rem_s64) ;  /* 0x00000034000c7944 */ /* 0x000fea0003c00000 */
[----:B------:R-:W-:-:S07]  /*0500*/  IMAD.MOV.U32 R0, RZ, RZ, R13 ;  /* 0x000000ffff007224 */ /* 0x000fce00078e000d */
.L_x_1635:
[----:B------:R-:W-:Y:S05]  /*0510*/  BSYNC.RECONVERGENT B0 ;  /* 0x0000000000007941 */ /* 0x000fea0003800200 */
.L_x_1633:
        /* <DEDUP_REMOVED lines=30> */
.L_x_1637:
[----:B------:R-:W-:Y:S01]  /*0700*/  IMAD.MOV.U32 R18, RZ, RZ, R4 ;  /* 0x000000ffff127224 */ /* 0x000fe200078e0004 */
[----:B------:R-:W-:Y:S02]  /*0710*/  MOV R4, R15 ;  /* 0x0000000f00047202 */ /* 0x000fe40000000f00 */
[----:B------:R-:W-:-:S07]  /*0720*/  MOV R6, 0x740 ;  /* 0x0000074000067802 */ /* 0x000fce0000000f00 */
[----:B-1----:R-:W-:Y:S05]  /*0730*/  CALL.REL.NOINC `($__internal_54_$__cuda_sm20_div_s64) ;  /* 0x0000002c002c7944 */ /* 0x002fea0003c00000 */
[----:B------:R-:W-:-:S07]  /*0740*/  IMAD.MOV.U32 R13, RZ, RZ, R4 ;  /* 0x000000ffff0d7224 */ /* 0x000fce00078e0004 */
.L_x_1638:
[----:B------:R-:W-:Y:S05]  /*0750*/  BSYNC.RECONVERGENT B0 ;  /* 0x0000000000007941 */ /* 0x000fea0003800200 */
.L_x_1636:
        /* <DEDUP_REMOVED lines=14> */
.L_x_1665:
        /* <DEDUP_REMOVED lines=30> */
.L_x_1642:
[----:B------:R-:W-:Y:S01]  /*0a20*/  IMAD.MOV.U32 R18, RZ, RZ, R13 ;  /* 0x000000ffff127224 */ /* 0x000fe200078e000d */
[----:B------:R-:W-:Y:S01]  /*0a30*/  MOV R3, UR6 ;  /* 0x0000000600037c02 */ /* 0x000fe20008000f00 */
[----:B------:R-:W-:Y:S01]  /*0a40*/  IMAD.U32 R4, RZ, RZ, UR8 ;  /* 0x00000008ff047e24 */ /* 0x000fe2000f8e00ff */
[----:B------:R-:W-:-:S07]  /*0a50*/  MOV R6, 0xa70 ;  /* 0x00000a7000067802 */ /* 0x000fce0000000f00 */
[----:B------:R-:W-:Y:S05]  /*0a60*/  CALL.REL.NOINC `($__internal_54_$__cuda_sm20_div_s64) ;  /* 0x0000002800607944 */ /* 0x000fea0003c00000 */
[----:B------:R-:W-:Y:S01]  /*0a70*/  IMAD.MOV R6, RZ, RZ, -R4 ;  /* 0x000000ffff067224 */ /* 0x000fe200078e0a04 */
[----:B------:R-:W-:Y:S01]  /*0a80*/  MOV R22, R4 ;  /* 0x0000000400167202 */ /* 0x000fe20000000f00 */
[----:B------:R-:W-:Y:S02]  /*0a90*/  IMAD.MOV.U32 R23, RZ, RZ, R5 ;  /* 0x000000ffff177224 */ /* 0x000fe400078e0005 */
[----:B------:R-:W-:-:S07]  /*0aa0*/  IMAD R13, R6, UR6, R13 ;  /* 0x00000006060d7c24 */ /* 0x000fce000f8e020d */
.L_x_1643:
[----:B------:R-:W-:Y:S05]  /*0ab0*/  BSYNC.RECONVERGENT B0 ;  /* 0x0000000000007941 */ /* 0x000fea0003800200 */
.L_x_1641:
        /* <DEDUP_REMOVED lines=34> */
.L_x_1645:
[----:B------:R-:W-:Y:S01]  /*0ce0*/  IMAD.MOV.U32 R18, RZ, RZ, R22 ;  /* 0x000000ffff127224 */ /* 0x000fe200078e0016 */
[----:B------:R-:W-:Y:S01]  /*0cf0*/  MOV R5, R23 ;  /* 0x0000001700057202 */ /* 0x000fe20000000f00 */
[----:B------:R-:W-:Y:S01]  /*0d00*/  IMAD.U32 R3, RZ, RZ, UR9 ;  /* 0x00000009ff037e24 */ /* 0x000fe2000f8e00ff */
[----:B------:R-:W-:Y:S01]  /*0d10*/  MOV R6, 0xd40 ;  /* 0x00000d4000067802 */ /* 0x000fe20000000f00 */
[----:B------:R-:W-:-:S07]  /*0d20*/  IMAD.U32 R4, RZ, RZ, UR7 ;  /* 0x00000007ff047e24 */ /* 0x000fce000f8e00ff */
[----:B------:R-:W-:Y:S05]  /*0d30*/  CALL.REL.NOINC `($__internal_54_$__cuda_sm20_div_s64) ;  /* 0x0000002400ac7944 */ /* 0x000fea0003c00000 */
[----:B------:R-:W-:Y:S01]  /*0d40*/  IADD3 R23, PT, PT, -R4, RZ, RZ ;  /* 0x000000ff04177210 */ /* 0x000fe20007ffe1ff */
[----:B------:R-:W-:Y:S02]  /*0d50*/  IMAD.MOV.U32 R16, RZ, RZ, R4 ;  /* 0x000000ffff107224 */ /* 0x000fe400078e0004 */
[----:B------:R-:W-:Y:S02]  /*0d60*/  IMAD.MOV.U32 R17, RZ, RZ, R5 ;  /* 0x000000ffff117224 */ /* 0x000fe400078e0005 */
[----:B------:R-:W-:-:S07]  /*0d70*/  IMAD R23, R23, UR9, R22 ;  /* 0x0000000917177c24 */ /* 0x000fce000f8e0216 */
.L_x_1646:
[----:B------:R-:W-:Y:S05]  /*0d80*/  BSYNC.RECONVERGENT B0 ;  /* 0x0000000000007941 */ /* 0x000fea0003800200 */
.L_x_1644:
        /* <DEDUP_REMOVED lines=35> */
.L_x_1648:
[----:B------:R-:W-:Y:S01]  /*0fc0*/  MOV R18, R16 ;  /* 0x0000001000127202 */ /* 0x000fe20000000f00 */
[----:B------:R-:W-:Y:S01]  /*0fd0*/  IMAD.MOV.U32 R5, RZ, RZ, R17 ;  /* 0x000000ffff057224 */ /* 0x000fe200078e0011 */
[----:B------:R-:W-:Y:S01]  /*0fe0*/  MOV R4, UR8 ;  /* 0x0000000800047c02 */ /* 0x000fe20008000f00 */
[----:B------:R-:W-:Y:S01]  /*0ff0*/  IMAD.U32 R3, RZ, RZ, UR9 ;  /* 0x00000009ff037e24 */ /* 0x000fe2000f8e00ff */
[----:B------:R-:W-:-:S07]  /*1000*/  MOV R6, 0x1020 ;  /* 0x0000102000067802 */ /* 0x000fce0000000f00 */
[----:B------:R-:W-:Y:S05]  /*1010*/  CALL.REL.NOINC `($__internal_54_$__cuda_sm20_div_s64) ;  /* 0x0000002000f47944 */ /* 0x000fea0003c00000 */
[--C-:B------:R-:W-:Y:S01]  /*1020*/  IMAD.MOV R17, RZ, RZ, -R4.reuse ;  /* 0x000000ffff117224 */ /* 0x100fe200078e0a04 */
[----:B------:R-:W-:Y:S01]  /*1030*/  MOV R13, R5 ;  /* 0x00000005000d7202 */ /* 0x000fe20000000f00 */
[----:B------:R-:W-:Y:S02]  /*1040*/  IMAD.MOV.U32 R12, RZ, RZ, R4 ;  /* 0x000000ffff0c7224 */ /* 0x000fe400078e0004 */
[----:B------:R-:W-:-:S07]  /*1050*/  IMAD R17, R17, UR9, R16 ;  /* 0x0000000911117c24 */ /* 0x000fce000f8e0210 */
.L_x_1649:
[----:B------:R-:W-:Y:S05]  /*1060*/  BSYNC.RECONVERGENT B0 ;  /* 0x0000000000007941 */ /* 0x000fea0003800200 */
.L_x_1647:
        /* <DEDUP_REMOVED lines=34> */
.L_x_1651:
[----:B------:R-:W-:Y:S01]  /*1290*/  IMAD.MOV.U32 R18, RZ, RZ, R12 ;  /* 0x000000ffff127224 */ /* 0x000fe200078e000c */
[----:B------:R-:W-:Y:S01]  /*12a0*/  MOV R3, UR9 ;  /* 0x0000000900037c02 */ /* 0x000fe20008000f00 */
[----:B------:R-:W-:Y:S01]  /*12b0*/  IMAD.MOV.U32 R5, RZ, RZ, R13 ;  /* 0x000000ffff057224 */ /* 0x000fe200078e000d */
[----:B------:R-:W-:Y:S01]  /*12c0*/  MOV R6, 0x12f0 ;  /* 0x000012f000067802 */ /* 0x000fe20000000f00 */
[----:B------:R-:W-:-:S07]  /*12d0*/  IMAD.U32 R4, RZ, RZ, UR10 ;  /* 0x0000000aff047e24 */ /* 0x000fce000f8e00ff */
[----:B------:R-:W-:Y:S05]  /*12e0*/  CALL.REL.NOINC `($__internal_54_$__cuda_sm20_div_s64) ;  /* 0x0000002000407944 */ /* 0x000fea0003c00000 */
[----:B------:R-:W-:Y:S01]  /*12f0*/  IADD3 R13, PT, PT, -R4, RZ, RZ ;  /* 0x000000ff040d7210 */ /* 0x000fe20007ffe1ff */
[----:B------:R-:W-:Y:S01]  /*1300*/  IMAD.MOV.U32 R16, RZ, RZ, R4 ;  /* 0x000000ffff107224 */ /* 0x000fe200078e0004 */
[----:B------:R-:W-:-:S03]  /*1310*/  MOV R17, R5 ;  /* 0x0000000500117202 */ /* 0x000fc60000000f00 */
[----:B------:R-:W-:-:S07]  /*1320*/  IMAD R13, R13, UR9, R12 ;  /* 0x000000090d0d7c24 */ /* 0x000fce000f8e020c */
.L_x_1652:
[----:B------:R-:W-:Y:S05]  /*1330*/  BSYNC.RECONVERGENT B0 ;  /* 0x0000000000007941 */ /* 0x000fea0003800200 */
.L_x_1650:
        /* <DEDUP_REMOVED lines=34> */
.L_x_1654:
[----:B------:R-:W-:Y:S01]  /*1560*/  MOV R18, R16 ;  /* 0x0000001000127202 */ /* 0x000fe20000000f00 */
[----:B------:R-:W-:Y:S01]  /*1570*/  IMAD.MOV.U32 R5, RZ, RZ, R17 ;  /* 0x000000ffff057224 */ /* 0x000fe200078e0011 */
[----:B------:R-:W-:Y:S01]  /*1580*/  MOV R3, UR10 ;  /* 0x0000000a00037c02 */ /* 0x000fe20008000f00 */
[----:B------:R-:W-:Y:S01]  /*1590*/  IMAD.U32 R4, RZ, RZ, UR8 ;  /* 0x00000008ff047e24 */ /* 0x000fe2000f8e00ff */
[----:B------:R-:W-:-:S07]  /*15a0*/  MOV R6, 0x15c0 ;  /* 0x000015c000067802 */ /* 0x000fce0000000f00 */
[----:B------:R-:W-:Y:S05]  /*15b0*/  CALL.REL.NOINC `($__internal_54_$__cuda_sm20_div_s64) ;  /* 0x0000001c008c7944 */ /* 0x000fea0003c00000 */
[----:B------:R-:W-:Y:S01]  /*15c0*/  IADD3 R17, PT, PT, -R4, RZ, RZ ;  /* 0x000000ff04117210 */ /* 0x000fe20007ffe1ff */
[----:B------:R-:W-:Y:S01]  /*15d0*/  IMAD.MOV.U32 R12, RZ, RZ, R4 ;  /* 0x000000ffff0c7224 */ /* 0x000fe200078e0004 */
[----:B------:R-:W-:-:S03]  /*15e0*/  MOV R13, R5 ;  /* 0x00000005000d7202 */ /* 0x000fc60000000f00 */
[----:B------:R-:W-:-:S07]  /*15f0*/  IMAD R17, R17, UR10, R16 ;  /* 0x0000000a11117c24 */ /* 0x000fce000f8e0210 */
.L_x_1655:
[----:B------:R-:W-:Y:S05]  /*1600*/  BSYNC.RECONVERGENT B0 ;  /* 0x0000000000007941 */ /* 0x000fea0003800200 */
.L_x_1653:
        /* <DEDUP_REMOVED lines=34> */
.L_x_1657:
        /* <DEDUP_REMOVED lines=10> */
.L_x_1658:
[----:B------:R-:W-:Y:S05]  /*18d0*/  BSYNC.RECONVERGENT B0 ;  /* 0x0000000000007941 */ /* 0x000fea0003800200 */
.L_x_1656:
        /* <DEDUP_REMOVED lines=34> */
.L_x_1660:
        /* <DEDUP_REMOVED lines=10> */
.L_x_1661:
[----:B------:R-:W-:Y:S05]  /*1ba0*/  BSYNC.RECONVERGENT B0 ;  /* 0x0000000000007941 */ /* 0x000fea0003800200 */
.L_x_1659:
        /* <DEDUP_REMOVED lines=33> */
.L_x_1663:
[----:B------:R-:W-:Y:S01]  /*1dc0*/  MOV R18, R12 ;  /* 0x0000000c00127202 */ /* 0x000fe20000000f00 */
[----:B------:R-:W-:Y:S01]  /*1dd0*/  IMAD.MOV.U32 R5, RZ, RZ, R13 ;  /* 0x000000ffff057224 */ /* 0x000fe200078e000d */
[----:B------:R-:W-:Y:S01]  /*1de0*/  MOV R3, UR8 ;  /* 0x0000000800037c02 */ /* 0x000fe20008000f00 */
[----:B------:R-:W-:Y:S01]  /*1df0*/  IMAD.U32 R4, RZ, RZ, UR9 ;  /* 0x00000009ff047e24 */ /* 0x000fe2000f8e00ff */
[----:B------:R-:W-:-:S07]  /*1e00*/  MOV R6, 0x1e20 ;  /* 0x00001e2000067802 */ /* 0x000fce0000000f00 */
[----:B------:R-:W-:Y:S05]  /*1e10*/  CALL.REL.NOINC `($__internal_54_$__cuda_sm20_div_s64) ;  /* 0x0000001400747944 */ /* 0x000fea0003c00000 */
[----:B------:R-:W-:Y:S01]  /*1e20*/  IADD3 R3, PT, PT, -R4, RZ, RZ ;  /* 0x000000ff04037210 */ /* 0x000fe20007ffe1ff */
[----:B------:R-:W-:-:S04]  /*1e30*/  IMAD.MOV.U32 R13, RZ, RZ, R4 ;  /* 0x000000ffff0d7224 */ /* 0x000fc800078e0004 */
[----:B------:R-:W-:-:S07]  /*1e40*/  IMAD R3, R3, UR8, R12 ;  /* 0x0000000803037c24 */ /* 0x000fce000f8e020c */
.L_x_1664:
[----:B------:R-:W-:Y:S05]  /*1e50*/  BSYNC.RECONVERGENT B0 ;  /* 0x0000000000007941 */ /* 0x000fea0003800200 */
.L_x_1662:
        /* <DEDUP_REMOVED lines=9> */
.L_x_1640:
        /* <DEDUP_REMOVED lines=34> */
.L_x_1668:
        /* <DEDUP_REMOVED lines=9> */
.L_x_1669:
[----:B------:R-:W-:Y:S05]  /*21a0*/  BSYNC.RECONVERGENT B0 ;  /* 0x0000000000007941 */ /* 0x000fea0003800200 */
.L_x_1667:
        /* <DEDUP_REMOVED lines=34> */
.L_x_1671:
        /* <DEDUP_REMOVED lines=10> */
.L_x_1672:
[----:B------:R-:W-:Y:S05]  /*2470*/  BSYNC.RECONVERGENT B0 ;  /* 0x0000000000007941 */ /* 0x000fea0003800200 */
.L_x_1670:
        /* <DEDUP_REMOVED lines=34> */
.L_x_1674:
        /* <DEDUP_REMOVED lines=10> */
.L_x_1675:
[----:B------:R-:W-:Y:S05]  /*2740*/  BSYNC.RECONVERGENT B0 ;  /* 0x0000000000007941 */ /* 0x000fea0003800200 */
.L_x_1673:
        /* <DEDUP_REMOVED lines=34> */
.L_x_1677:
        /* <DEDUP_REMOVED lines=9> */
.L_x_1678:
[----:B------:R-:W-:Y:S05]  /*2a00*/  BSYNC.RECONVERGENT B0 ;  /* 0x0000000000007941 */ /* 0x000fea0003800200 */
.L_x_1676:
[----:B------:R-:W-:Y:S01]  /*2a10*/  UMOV UR5, 0x6c ;  /* 0x0000006c00057882 */ /* 0x000fe20000000000 */
[----:B------:R-:W-:Y:S02]  /*2a20*/  UIADD3 UR4, UPT, UPT, UR4, -0x4, URZ ;  /* 0xfffffffc04047890 */ /* 0x000fe4000fffe0ff */
[----:B------:R-:W-:-:S12]  /*2a30*/  ULEA UR5, UR6, UR5, 0x2 ;  /* 0x0000000506057291 */ /* 0x000fd8000f8e10ff */
[----:B------:R-:W0:Y:S02]  /*2a40*/  LDCU UR5, c[0x0][UR5+0x380] ;  /* 0x00007000050577ac */ /* 0x000e240008000800 */
[----:B0-----:R-:W-:-:S07]  /*2a50*/  IMAD R20, R17, UR5, R20 ;  /* 0x0000000511147c24 */ /* 0x001fce000f8e0214 */
.L_x_1666:
        /* <DEDUP_REMOVED lines=33> */
.L_x_1681:
        /* <DEDUP_REMOVED lines=9> */
.L_x_1682:
[----:B------:R-:W-:Y:S05]  /*2d00*/  BSYNC.RECONVERGENT B0 ;  /* 0x0000000000007941 */ /* 0x000fea0003800200 */
.L_x_1680:
        /* <DEDUP_REMOVED lines=34> */
.L_x_1684:
        /* <DEDUP_REMOVED lines=9> */
.L_x_1685:
[----:B------:R-:W-:Y:S05]  /*2fc0*/  BSYNC.RECONVERGENT B0 ;  /* 0x0000000000007941 */ /* 0x000fea0003800200 */
.L_x_1683:
[----:B------:R-:W-:Y:S01]  /*2fd0*/  UMOV UR5, 0x6c ;  /* 0x0000006c00057882 */ /* 0x000fe20000000000 */
[----:B------:R-:W-:Y:S02]  /*2fe0*/  UIADD3 UR4, UPT, UPT, UR4, -0x2, URZ ;  /* 0xfffffffe04047890 */ /* 0x000fe4000fffe0ff */
[----:B------:R-:W-:-:S12]  /*2ff0*/  ULEA UR5, UR7, UR5, 0x2 ;  /* 0x0000000507057291 */ /* 0x000fd8000f8e10ff */
[----:B------:R-:W0:Y:S02]  /*3000*/  LDCU UR5, c[0x0][UR5+0x380] ;  /* 0x00007000050577ac */ /* 0x000e240008000800 */
[----:B0-----:R-:W-:-:S07]  /*3010*/  IMAD R20, R17, UR5, R20 ;  /* 0x0000000511147c24 */ /* 0x001fce000f8e0214 */
.L_x_1679:
        /* <DEDUP_REMOVED lines=29> */
.L_x_1687:
[----:B------:R-:W-:Y:S01]  /*31f0*/  MOV R14, R13 ;  /* 0x0000000d000e7202 */ /* 0x000fe20000000f00 */
[----:B------:R-:W-:Y:S01]  /*3200*/  IMAD.MOV.U32 R6, RZ, RZ, R5 ;  /* 0x000000ffff067224 */ /* 0x000fe200078e0005 */
[----:B------:R-:W-:Y:S01]  /*3210*/  MOV R3, UR5 ;  /* 0x0000000500037c02 */ /* 0x000fe20008000f00 */
[----:B------:R-:W-:Y:S01]  /*3220*/  IMAD.U32 R15, RZ, RZ, UR6 ;  /* 0x00000006ff0f7e24 */ /* 0x000fe2000f8e00ff */
[----:B------:R-:W-:-:S07]  /*3230*/  MOV R18, 0x3250 ;  /* 0x0000325000127802 */ /* 0x000fce0000000f00 */
[----:B------:R-:W-:Y:S05]  /*3240*/  CALL.REL.NOINC `($__internal_55_$__cuda_sm20_rem_s64) ;  /* 0x0000000400b87944 */ /* 0x000fea0003c00000 */
.L_x_1688:
[----:B------:R-:W-:Y:S05]  /*3250*/  BSYNC.RECONVERGENT B0 ;  /* 0x0000000000007941 */ /* 0x000fea0003800200 */
.L_x_1686:
[----:B------:R-:W-:Y:S02]  /*3260*/  UMOV UR5, 0x6c ;  /* 0x0000006c00057882 */ /* 0x000fe40000000000 */
[----:B------:R-:W-:-:S12]  /*3270*/  ULEA UR5, UR4, UR5, 0x2 ;  /* 0x0000000504057291 */ /* 0x000fd8000f8e10ff */
[----:B------:R-:W0:Y:S02]  /*3280*/  LDCU UR5, c[0x0][UR5+0x380] ;  /* 0x00007000050577ac */ /* 0x000e240008000800 */
[----:B0-----:R-:W-:-:S07]  /*3290*/  IMAD R20, R13, UR5, R20 ;  /* 0x000000050d147c24 */ /* 0x001fce000f8e0214 */
.L_x_1639:
        /* <DEDUP_REMOVED lines=21> */
        .weak           $__internal_54_$__cuda_sm20_div_s64
        .type           $__internal_54_$__cuda_sm20_div_s64,@function
        .size           $__internal_54_$__cuda_sm20_div_s64,($__internal_55_$__cuda_sm20_rem_s64 - $__internal_54_$__cuda_sm20_div_s64)
$__internal_54_$__cuda_sm20_div_s64:
        /* <DEDUP_REMOVED lines=83> */
[----:B------:R-:W-:Y:S06]  /*3920*/  RET.REL.NODEC R8 `(_ZN2at6native16triu_tril_kernelIfiLb1ELi2ELb1EEEvNS_4cuda6detail10TensorInfoIT_T0_EENS4_IKS5_S6_EEllS6_) ;  /* 0xffffffc408b47950 */ /* 0x000fec0003c3ffff */
        .weak           $__internal_55_$__cuda_sm20_rem_s64
        .type           $__internal_55_$__cuda_sm20_rem_s64,@function
        .size           $__internal_55_$__cuda_sm20_rem_s64,(.L_x_6345 - $__internal_55_$__cuda_sm20_rem_s64)
$__internal_55_$__cuda_sm20_rem_s64:
        /* <DEDUP_REMOVED lines=71> */
[----:B------:R-:W-:Y:S06]  /*3da0*/  RET.REL.NODEC R18 `(_ZN2at6native16triu_tril_kernelIfiLb1ELi2ELb1EEEvNS_4cuda6detail10TensorInfoIT_T0_EENS4_IKS5_S6_EEllS6_) ;  /* 0xffffffc012947950 */ /* 0x000fec0003c3ffff */
.L_x_1689:
        /* <DEDUP_REMOVED lines=13> */
.L_x_6345:


//--------------------- .text._ZN2at6native16triu_tril_kernelIdlLb1ELi1ELb0EEEvNS_4cuda6detail10TensorInfoIT_T0_EENS4_IKS5_S6_EEllS6_ --------------------------
	.section	.text._ZN2at6native16triu_tril_kernelIdlLb1ELi1ELb0EEEvNS_4cuda6detail10TensorInfoIT_T0_EENS4_IKS5_S6_EEllS6_,"ax",@progbits
	.align	128
        .global         _ZN2at6native16triu_tril_kernelIdlLb1ELi1ELb0EEEvNS_4cuda6detail10TensorInfoIT_T0_EENS4_IKS5_S6_EEllS6_
        .type           _ZN2at6native16triu_tril_kernelIdlLb1ELi1ELb0EEEvNS_4cuda6detail10TensorInfoIT_T0_EENS4_IKS5_S6_EEllS6_,@function
        .size           _ZN2at6native16triu_tril_kernelIdlLb1ELi1ELb0EEEvNS_4cuda6detail10TensorInfoIT_T0_EENS4_IKS5_S6_EEllS6_,(.L_x_6347 - _ZN2at6native16triu_tril_kernelIdlLb1ELi1ELb0EEEvNS_4cuda6detail10TensorInfoIT_T0_EENS4_IKS5_S6_EEllS6_)
        .other          _ZN2at6native16triu_tril_kernelIdlLb1ELi1ELb0EEEvNS_4cuda6detail10TensorInfoIT_T0_EENS4_IKS5_S6_EEllS6_,@"STO_CUDA_ENTRY STV_DEFAULT"
_ZN2at6native16triu_tril_kernelIdlLb1ELi1ELb0EEEvNS_4cuda6detail10TensorInfoIT_T0_EENS4_IKS5_S6_EEllS6_:
.text._ZN2at6native16triu_tril_kernelIdlLb1ELi1ELb0EEEvNS_4cuda6detail10TensorInfoIT_T0_EENS4_IKS5_S6_EEllS6_:
        /* <DEDUP_REMOVED lines=39> */
.L_x_1691:
[----:B------:R-:W0:Y:S01]  /*0270*/  LDCU.64 UR4, c[0x0][0x6d0] ;  /* 0x0000da00ff0477ac */ /* 0x000e220008000a00 */
[----:B------:R-:W-:Y:S01]  /*0280*/  IMAD.MOV.U32 R22, RZ, RZ, R2 ;  /* 0x000000ffff167224 */ /* 0x000fe200078e0002 */
[----:B------:R-:W-:Y:S02]  /*0290*/  MOV R29, R3 ;  /* 0x00000003001d7202 */ /* 0x000fe40000000f00 */
[----:B------:R-:W-:Y:S02]  /*02a0*/  MOV R4, 0x2e0 ;  /* 0x000002e000047802 */ /* 0x000fe40000000f00 */
[----:B0-----:R-:W-:Y:S01]  /*02b0*/  MOV R6, UR4 ;  /* 0x0000000400067c02 */ /* 0x001fe20008000f00 */
[----:B------:R-:W-:-:S07]  /*02c0*/  IMAD.U32 R7, RZ, RZ, UR5 ;  /* 0x00000005ff077e24 */ /* 0x000fce000f8e00ff */
[----:B------:R-:W-:Y:S05]  /*02d0*/  CALL.REL.NOINC `($__internal_56_$__cuda_sm20_div_s64) ;  /* 0x0000004000607944 */ /* 0x000fea0003c00000 */
        /* <DEDUP_REMOVED lines=9> */
.L_x_1692:
[----:B------:R-:W-:Y:S05]  /*0370*/  BSYNC.RECONVERGENT B0 ;  /* 0x0000000000007941 */ /* 0x000fea0003800200 */
.L_x_1690:
        /* <DEDUP_REMOVED lines=31> */
.L_x_1694:
        /* <DEDUP_REMOVED lines=8> */
[----:B------:R-:W-:Y:S05]  /*05f0*/  CALL.REL.NOINC `($__internal_56_$__cuda_sm20_div_s64) ;  /* 0x0000003c00987944 */ /* 0x000fea0003c00000 */
        /* <DEDUP_REMOVED lines=11> */
.L_x_1695:
[----:B------:R-:W-:Y:S05]  /*06b0*/  BSYNC.RECONVERGENT B0 ;  /* 0x0000000000007941 */ /* 0x000fea0003800200 */
.L_x_1693:
        /* <DEDUP_REMOVED lines=34> */
.L_x_1722:
        /* <DEDUP_REMOVED lines=29> */
.L_x_1699:
        /* <DEDUP_REMOVED lines=8> */
[----:B------:R-:W-:Y:S05]  /*0b30*/  CALL.REL.NOINC `($__internal_56_$__cuda_sm20_div_s64) ;  /* 0x0000003800487944 */ /* 0x000fea0003c00000 */
        /* <DEDUP_REMOVED lines=8> */
.L_x_1700:
[----:B------:R-:W-:Y:S05]  /*0bc0*/  BSYNC.RECONVERGENT B0 ;  /* 0x0000000000007941 */ /* 0x000fea0003800200 */
.L_x_1698:
        /* <DEDUP_REMOVED lines=39> */
.L_x_1702:
        /* <DEDUP_REMOVED lines=19> */
.L_x_1703:
[----:B------:R-:W-:Y:S05]  /*0f70*/  BSYNC.RECONVERGENT B0 ;  /* 0x0000000000007941 */ /* 0x000fea0003800200 */
.L_x_1701:
        /* <DEDUP_REMOVED lines=41> */
.L_x_1705:
        /* <DEDUP_REMOVED lines=19> */
.L_x_1706:
[----:B------:R-:W-:Y:S05]  /*1340*/  BSYNC.RECONVERGENT B0 ;  /* 0x0000000000007941 */ /* 0x000fea0003800200 */
.L_x_1704:
        /* <DEDUP_REMOVED lines=41> */
.L_x_1708:
        /* <DEDUP_REMOVED lines=19> */
.L_x_1709:
[----:B------:R-:W-:Y:S05]  /*1710*/  BSYNC.RECONVERGENT B0 ;  /* 0x0000000000007941 */ /* 0x000fea0003800200 */
.L_x_1707:
        /* <DEDUP_REMOVED lines=41> */
.L_x_1711:
        /* <DEDUP_REMOVED lines=19> */
.L_x_1712:
[----:B------:R-:W-:Y:S05]  /*1ae0*/  BSYNC.RECONVERGENT B0 ;  /* 0x0000000000007941 */ /* 0x000fea0003800200 */
.L_x_1710:
        /* <DEDUP_REMOVED lines=41> */
.L_x_1714:
        /* <DEDUP_REMOVED lines=19> */
.L_x_1715:
[----:B------:R-:W-:Y:S05]  /*1eb0*/  BSYNC.RECONVERGENT B0 ;  /* 0x0000000000007941 */ /* 0x000fea0003800200 */
.L_x_1713:
        /* <DEDUP_REMOVED lines=41> */
.L_x_1717:
        /* <DEDUP_REMOVED lines=19> */
.L_x_1718:
[----:B------:R-:W-:Y:S05]  /*2280*/  BSYNC.RECONVERGENT B0 ;  /* 0x0000000000007941 */ /* 0x000fea0003800200 */
.L_x_1716:
        /* <DEDUP_REMOVED lines=41> */
.L_x_1720:
        /* <DEDUP_REMOVED lines=19> */
.L_x_1721:
[----:B------:R-:W-:Y:S05]  /*2650*/  BSYNC.RECONVERGENT B0 ;  /* 0x0000000000007941 */ /* 0x000fea0003800200 */
.L_x_1719:
        /* <DEDUP_REMOVED lines=20> */
.L_x_1697:
        /* <DEDUP_REMOVED lines=38> */
.L_x_1725:
        /* <DEDUP_REMOVED lines=17> */
.L_x_1726:
[----:B------:R-:W-:Y:S05]  /*2b10*/  BSYNC.RECONVERGENT B0 ;  /* 0x0000000000007941 */ /* 0x000fea0003800200 */
.L_x_1724:
        /* <DEDUP_REMOVED lines=40> */
.L_x_1728:
        /* <DEDUP_REMOVED lines=19> */
.L_x_1729:
[----:B------:R-:W-:Y:S05]  /*2ed0*/  BSYNC.RECONVERGENT B0 ;  /* 0x0000000000007941 */ /* 0x000fea0003800200 */
.L_x_1727:
        /* <DEDUP_REMOVED lines=41> */
.L_x_1731:
        /* <DEDUP_REMOVED lines=19> */
.L_x_1732:
[----:B------:R-:W-:Y:S05]  /*32a0*/  BSYNC.RECONVERGENT B0 ;  /* 0x0000000000007941 */ /* 0x000fea0003800200 */
.L_x_1730:
        /* <DEDUP_REMOVED lines=41> */
.L_x_1734:
        /* <DEDUP_REMOVED lines=8> */
[----:B------:R-:W-:Y:S05]  /*35c0*/  CALL.REL.NOINC `($__internal_56_$__cuda_sm20_div_s64) ;  /* 0x0000000c00a47944 */ /* 0x000fea0003c00000 */
        /* <DEDUP_REMOVED lines=10> */
.L_x_1735:
[----:B------:R-:W-:Y:S05]  /*3670*/  BSYNC.RECONVERGENT B0 ;  /* 0x0000000000007941 */ /* 0x000fea0003800200 */
.L_x_1733:
        /* <DEDUP_REMOVED lines=13> */
.L_x_1723:
        /* <DEDUP_REMOVED lines=38> */
.L_x_1738:
        /* <DEDUP_REMOVED lines=17> */
.L_x_1739:
[----:B------:R-:W-:Y:S05]  /*3ac0*/  BSYNC.RECONVERGENT B0 ;  /* 0x0000000000007941 */ /* 0x000fea0003800200 */
.L_x_1737:
        /* <DEDUP_REMOVED lines=39> */
.L_x_1741:
        /* <DEDUP_REMOVED lines=19> */
.L_x_1742:
[----:B------:R-:W-:Y:S05]  /*3e70*/  BSYNC.RECONVERGENT B0 ;  /* 0x0000000000007941 */ /* 0x000fea0003800200 */
.L_x_1740:
        /* <DEDUP_REMOVED lines=13> */
.L_x_1736:
        /* <DEDUP_REMOVED lines=30> */
.L_x_1744:
[----:B------:R-:W-:-:S07]  /*4130*/  MOV R4, 0x4150 ;  /* 0x0000415000047802 */ /* 0x000fce0000000f00 */
[----:B------:R-:W-:Y:S05]  /*4140*/  CALL.REL.NOINC `($__internal_57_$__cuda_sm20_rem_s64) ;  /* 0x0000000800147944 */ /* 0x000fea0003c00000 */
[----:B------:R-:W-:Y:S02]  /*4150*/  MOV R6, R8 ;  /* 0x0000000800067202 */ /* 0x000fe40000000f00 */
[----:B------:R-:W-:-:S07]  /*4160*/  MOV R7, R9 ;  /* 0x0000000900077202 */ /* 0x000fce0000000f00 */
.L_x_1745:
[----:B------:R-:W-:Y:S05]  /*4170*/  BSYNC.RECONVERGENT B0 ;  /* 0x0000000000007941 */ /* 0x000fea0003800200 */
.L_x_1743:
        /* <DEDUP_REMOVED lines=10> */
.L_x_1696:
        /* <DEDUP_REMOVED lines=23> */
.L_x_1749:
[----:B------:R-:W-:Y:S05]  /*4390*/  BSYNC.RECONVERGENT B1 ;  /* 0x0000000000017941 */ /* 0x000fea0003800200 */
.L_x_1748:
[----:B-----5:R-:W-:Y:S02]  /*43a0*/  FSEL R4, R4, RZ, P1 ;  /* 0x000000ff04047208 */ /* 0x020fe40000800000 */
[----:B------:R-:W-:-:S07]  /*43b0*/  FSEL R5, R5, RZ, P1 ;  /* 0x000000ff05057208 */ /* 0x000fce0000800000 */
.L_x_1747:
[----:B------:R-:W-:Y:S05]  /*43c0*/  BSYNC.RECONVERGENT B0 ;  /* 0x0000000000007941 */ /* 0x000fea0003800200 */
.L_x_1746:
        /* <DEDUP_REMOVED lines=9> */
        .weak           $__internal_56_$__cuda_sm20_div_s64
        .type           $__internal_56_$__cuda_sm20_div_s64,@function
        .size           $__internal_56_$__cuda_sm20_div_s64,($__internal_57_$__cuda_sm20_rem_s64 - $__internal_56_$__cuda_sm20_div_s64)
$__internal_56_$__cuda_sm20_div_s64:
        /* <DEDUP_REMOVED lines=83> */
[----:B------:R-:W-:Y:S05]  /*4990*/  RET.REL.NODEC R8 `(_ZN2at6native16triu_tril_kernelIdlLb1ELi1ELb0EEEvNS_4cuda6detail10TensorInfoIT_T0_EENS4_IKS5_S6_EEllS6_) ;  /* 0xffffffb408987950 */ /* 0x000fea0003c3ffff */
        .weak           $__internal_57_$__cuda_sm20_rem_s64
        .type           $__internal_57_$__cuda_sm20_rem_s64,@function
        .size           $__internal_57_$__cuda_sm20_rem_s64,(.L_x_6347 - $__internal_57_$__cuda_sm20_rem_s64)
$__internal_57_$__cuda_sm20_rem_s64:
        /* <DEDUP_REMOVED lines=77> */
[----:B------:R-:W-:Y:S06]  /*4e70*/  RET.REL.NODEC R6 `(_ZN2at6native16triu_tril_kernelIdlLb1ELi1ELb0EEEvNS_4cuda6detail10TensorInfoIT_T0_EENS4_IKS5_S6_EEllS6_) ;  /* 0xffffffb006607950 */ /* 0x000fec0003c3ffff */
.L_x_1750:
        /* <DEDUP_REMOVED lines=16> */
.L_x_6347:


//--------------------- .text._ZN2at6native16triu_tril_kernelIdlLb1ELi1ELb1EEEvNS_4cuda6detail10TensorInfoIT_T0_EENS4_IKS5_S6_EEllS6_ --------------------------
	.section	.text._ZN2at6native16triu_tril_kernelIdlLb1ELi1ELb1EEEvNS_4cuda6detail10TensorInfoIT_T0_EENS4_IKS5_S6_EEllS6_,"ax",@progbits
	.align	128
        .global         _ZN2at6native16triu_tril_kernelIdlLb1ELi1ELb1EEEvNS_4cuda6detail10TensorInfoIT_T0_EENS4_IKS5_S6_EEllS6_
        .type           _ZN2at6native16triu_tril_kernelIdlLb1ELi1ELb1EEEvNS_4cuda6detail10TensorInfoIT_T0_EENS4_IKS5_S6_EEllS6_,@function
        .size           _ZN2at6native16triu_tril_kernelIdlLb1ELi1ELb1EEEvNS_4cuda6detail10TensorInfoIT_T0_EENS4_IKS5_S6_EEllS6_,(.L_x_6349 - _ZN2at6native16triu_tril_kernelIdlLb1ELi1ELb1EEEvNS_4cuda6detail10TensorInfoIT_T0_EENS4_IKS5_S6_EEllS6_)
        .other          _ZN2at6native16triu_tril_kernelIdlLb1ELi1ELb1EEEvNS_4cuda6detail10TensorInfoIT_T0_EENS4_IKS5_S6_EEllS6_,@"STO_CUDA_ENTRY STV_DEFAULT"
_ZN2at6native16triu_tril_kernelIdlLb1ELi1ELb1EEEvNS_4cuda6detail10TensorInfoIT_T0_EENS4_IKS5_S6_EEllS6_:
.text._ZN2at6native16triu_tril_kernelIdlLb1ELi1ELb1EEEvNS_4cuda6detail10TensorInfoIT_T0_EENS4_IKS5_S6_EEllS6_:
        /* <DEDUP_REMOVED lines=39> */
.L_x_1752:
[----:B------:R-:W0:Y:S01]  /*0270*/  LDCU.64 UR4, c[0x0][0x6d0] ;  /* 0x0000da00ff0477ac */ /* 0x000e220008000a00 */
[----:B------:R-:W-:Y:S01]  /*0280*/  IMAD.MOV.U32 R20, RZ, RZ, R12 ;  /* 0x000000ffff147224 */ /* 0x000fe200078e000c */
[----:B------:R-:W-:Y:S02]  /*0290*/  MOV R9, R13 ;  /* 0x0000000d00097202 */ /* 0x000fe40000000f00 */
[----:B------:R-:W-:Y:S02]  /*02a0*/  MOV R4, 0x2e0 ;  /* 0x000002e000047802 */ /* 0x000fe40000000f00 */
[----:B0-----:R-:W-:Y:S01]  /*02b0*/  MOV R6, UR4 ;  /* 0x0000000400067c02 */ /* 0x001fe20008000f00 */
[----:B------:R-:W-:-:S07]  /*02c0*/  IMAD.U32 R3, RZ, RZ, UR5 ;  /* 0x00000005ff037e24 */ /* 0x000fce000f8e00ff */
[----:B------:R-:W-:Y:S05]  /*02d0*/  CALL.REL.NOINC `($__internal_58_$__cuda_sm20_div_s64) ;  /* 0x0000003800c47944 */ /* 0x000fea0003c00000 */
[----:B------:R-:W0:Y:S01]  /*02e0*/  LDCU.64 UR4, c[0x0][0x6d0] ;  /* 0x0000da00ff0477ac */ /* 0x000e220008000a00 */
[----:B------:R-:W-:-:S05]  /*02f0*/  IADD3 R5, P0, PT, RZ, -R6, RZ ;  /* 0x80000006ff057210 */ /* 0x000fca0007f1e0ff */
[----:B------:R-:W-:-:S04]  /*0300*/  IMAD.X R0, RZ, RZ, ~R7, P0 ;  /* 0x000000ffff007224 */ /* 0x000fc800000e0e07 */
[----:B0-----:R-:W-:Y:S02]  /*0310*/  IMAD R0, R0, UR4, RZ ;  /* 0x0000000400007c24 */ /* 0x001fe4000f8e02ff */
[----:B------:R-:W-:-:S04]  /*0320*/  IMAD.WIDE.U32 R2, R5, UR4, R12 ;  /* 0x0000000405027c25 */ /* 0x000fc8000f8e000c */
[----:B------:R-:W-:-:S05]  /*0330*/  IMAD R5, R5, UR5, R0 ;  /* 0x0000000505057c24 */ /* 0x000fca000f8e0200 */
[----:B------:R-:W-:-:S07]  /*0340*/  IADD3 R0, PT, PT, R3, R5, RZ ;  /* 0x0000000503007210 */ /* 0x000fce0007ffe0ff */
.L_x_1753:
[----:B------:R-:W-:Y:S05]  /*0350*/  BSYNC.RECONVERGENT B0 ;  /* 0x0000000000007941 */ /* 0x000fea0003800200 */
.L_x_1751:
        /* <DEDUP_REMOVED lines=26> */
.L_x_1755:
        /* <DEDUP_REMOVED lines=8> */
[----:B------:R-:W-:Y:S05]  /*0580*/  CALL.REL.NOINC `($__internal_59_$__cuda_sm20_rem_s64) ;  /* 0x0000003c00647944 */ /* 0x000fea0003c00000 */
[----:B------:R-:W-:Y:S01]  /*0590*/  IMAD.MOV.U32 R12, RZ, RZ, R4 ;  /* 0x000000ffff0c7224 */ /* 0x000fe200078e0004 */
[----:B------:R-:W-:-:S07]  /*05a0*/  MOV R13, R5 ;  /* 0x00000005000d7202 */ /* 0x000fce0000000f00 */
.L_x_1756:
[----:B------:R-:W-:Y:S05]  /*05b0*/  BSYNC.RECONVERGENT B0 ;  /* 0x0000000000007941 */ /* 0x000fea0003800200 */
.L_x_1754:
        /* <DEDUP_REMOVED lines=30> */
.L_x_1758:
        /* <DEDUP_REMOVED lines=9> */
[----:B0-----:R-:W-:Y:S05]  /*0830*/  CALL.REL.NOINC `($__internal_58_$__cuda_sm20_div_s64) ;  /* 0x00000034006c7944 */ /* 0x001fea0003c00000 */
[----:B------:R-:W-:Y:S01]  /*0840*/  MOV R22, R6 ;  /* 0x0000000600167202 */ /* 0x000fe20000000f00 */
[----:B------:R-:W-:-:S07]  /*0850*/  IMAD.MOV.U32 R9, RZ, RZ, R7 ;  /* 0x000000ffff097224 */ /* 0x000fce00078e0007 */
.L_x_1759:
[----:B0-----:R-:W-:Y:S05]  /*0860*/  BSYNC.RECONVERGENT B0 ;  /* 0x0000000000007941 */ /* 0x001fea0003800200 */
.L_x_1757:
        /* <DEDUP_REMOVED lines=24> */
.L_x_1786:
        /* <DEDUP_REMOVED lines=28> */
.L_x_1763:
[----:B------:R-:W-:Y:S01]  /*0bb0*/  IMAD.U32 R5, RZ, RZ, UR13 ;  /* 0x0000000dff057e24 */ /* 0x000fe2000f8e00ff */
[----:B------:R-:W-:Y:S01]  /*0bc0*/  MOV R4, UR12 ;  /* 0x0000000c00047c02 */ /* 0x000fe20008000f00 */
[----:B------:R-:W-:Y:S01]  /*0bd0*/  IMAD.U32 R7, RZ, RZ, UR13 ;  /* 0x0000000dff077e24 */ /* 0x000fe2000f8e00ff */
[----:B------:R-:W-:Y:S01]  /*0be0*/  MOV R6, UR12 ;  /* 0x0000000c00067c02 */ /* 0x000fe20008000f00 */
[----:B------:R-:W-:Y:S01]  /*0bf0*/  IMAD.MOV.U32 R3, RZ, RZ, R5 ;  /* 0x000000ffff037224 */ /* 0x000fe200078e0005 */
[----:B------:R-:W-:Y:S02]  /*0c00*/  MOV R20, R22 ;  /* 0x0000001600147202 */ /* 0x000fe40000000f00 */
[----:B------:R-:W-:-:S07]  /*0c10*/  MOV R4, 0xc30 ;  /* 0x00000c3000047802 */ /* 0x000fce0000000f00 */
[----:B------:R-:W-:Y:S05]  /*0c20*/  CALL.REL.NOINC `($__internal_58_$__cuda_sm20_div_s64) ;  /* 0x0000003000707944 */ /* 0x000fea0003c00000 */
        /* <DEDUP_REMOVED lines=9> */
.L_x_1764:
[----:B------:R-:W-:Y:S05]  /*0cc0*/  BSYNC.RECONVERGENT B0 ;  /* 0x0000000000007941 */ /* 0x000fea0003800200 */
.L_x_1762:
        /* <DEDUP_REMOVED lines=34> */
.L_x_1766:
        /* <DEDUP_REMOVED lines=8> */
[----:B------:R-:W-:Y:S05]  /*0f70*/  CALL.REL.NOINC `($__internal_58_$__cuda_sm20_div_s64) ;  /* 0x0000002c009c7944 */ /* 0x000fea0003c00000 */
        /* <DEDUP_REMOVED lines=10> */
.L_x_1767:
[----:B------:R-:W-:Y:S05]  /*1020*/  BSYNC.RECONVERGENT B0 ;  /* 0x0000000000007941 */ /* 0x000fea0003800200 */
.L_x_1765:
        /* <DEDUP_REMOVED lines=35> */
.L_x_1769:
        /* <DEDUP_REMOVED lines=19> */
.L_x_1770:
[----:B------:R-:W-:Y:S05]  /*1390*/  BSYNC.RECONVERGENT B0 ;  /* 0x0000000000007941 */ /* 0x000fea0003800200 */
.L_x_1768:
        /* <DEDUP_REMOVED lines=35> */
.L_x_1772:
        /* <DEDUP_REMOVED lines=19> */
.L_x_1773:
[----:B------:R-:W-:Y:S05]  /*1700*/  BSYNC.RECONVERGENT B0 ;  /* 0x0000000000007941 */ /* 0x000fea0003800200 */
.L_x_1771:
        /* <DEDUP_REMOVED lines=35> */
.L_x_1775:
        /* <DEDUP_REMOVED lines=19> */
.L_x_1776:
[----:B------:R-:W-:Y:S05]  /*1a70*/  BSYNC.RECONVERGENT B0 ;  /* 0x0000000000007941 */ /* 0x000fea0003800200 */
.L_x_1774:
        /* <DEDUP_REMOVED lines=34> */
.L_x_1778:
        /* <DEDUP_REMOVED lines=8> */
[----:B------:R-:W-:Y:S05]  /*1d20*/  CALL.REL.NOINC `($__internal_58_$__cuda_sm20_div_s64) ;  /* 0x0000002000307944 */ /* 0x000fea0003c00000 */
        /* <DEDUP_REMOVED lines=10> */
.L_x_1779:
[----:B------:R-:W-:Y:S05]  /*1dd0*/  BSYNC.RECONVERGENT B0 ;  /* 0x0000000000007941 */ /* 0x000fea0003800200 */
.L_x_1777:
        /* <DEDUP_REMOVED lines=34> */
.L_x_1781:
        /* <DEDUP_REMOVED lines=19> */
.L_x_1782:
[----:B------:R-:W-:Y:S05]  /*2130*/  BSYNC.RECONVERGENT B0 ;  /* 0x0000000000007941 */ /* 0x000fea0003800200 */
.L_x_1780:
        /* <DEDUP_REMOVED lines=34> */
.L_x_1784:
        /* <DEDUP_REMOVED lines=19> */
.L_x_1785:
[----:B------:R-:W-:Y:S05]  /*2490*/  BSYNC.RECONVERGENT B0 ;  /* 0x0000000000007941 */ /* 0x000fea0003800200 */
.L_x_1783:
        /* <DEDUP_REMOVED lines=14> */
.L_x_1761:
        /* <DEDUP_REMOVED lines=36> */
.L_x_1789:
[----:B------:R-:W-:Y:S01]  /*27c0*/  MOV R5, UR13 ;  /* 0x0000000d00057c02 */ /* 0x000fe20008000f00 */
[----:B------:R-:W-:Y:S01]  /*27d0*/  IMAD.U32 R4, RZ, RZ, UR12 ;  /* 0x0000000cff047e24 */ /* 0x000fe2000f8e00ff */
[----:B------:R-:W-:Y:S01]  /*27e0*/  MOV R7, UR13 ;  /* 0x0000000d00077c02 */ /* 0x000fe20008000f00 */
[----:B------:R-:W-:Y:S01]  /*27f0*/  IMAD.U32 R6, RZ, RZ, UR12 ;  /* 0x0000000cff067e24 */ /* 0x000fe2000f8e00ff */
[----:B------:R-:W-:Y:S01]  /*2800*/  MOV R3, R5 ;  /* 0x0000000500037202 */ /* 0x000fe20000000f00 */
[----:B------:R-:W-:Y:S01]  /*2810*/  IMAD.MOV.U32 R20, RZ, RZ, R22 ;  /* 0x000000ffff147224 */ /* 0x000fe200078e0016 */
[----:B------:R-:W-:-:S07]  /*2820*/  MOV R4, 0x2840 ;  /* 0x0000284000047802 */ /* 0x000fce0000000f00 */
[----:B------:R-:W-:Y:S05]  /*2830*/  CALL.REL.NOINC `($__internal_58_$__cuda_sm20_div_s64) ;  /* 0x00000014006c7944 */ /* 0x000fea0003c00000 */
        /* <DEDUP_REMOVED lines=9> */
.L_x_1790:
[----:B------:R-:W-:Y:S05]  /*28d0*/  BSYNC.RECONVERGENT B0 ;  /* 0x0000000000007941 */ /* 0x000fea0003800200 */
.L_x_1788:
        /* <DEDUP_REMOVED lines=33> */
.L_x_1792:
        /* <DEDUP_REMOVED lines=19> */
.L_x_1793:
[----:B------:R-:W-:Y:S05]  /*2c20*/  BSYNC.RECONVERGENT B0 ;  /* 0x0000000000007941 */ /* 0x000fea0003800200 */
.L_x_1791:
        /* <DEDUP_REMOVED lines=34> */
.L_x_1795:
        /* <DEDUP_REMOVED lines=19> */
.L_x_1796:
[----:B------:R-:W-:Y:S05]  /*2f80*/  BSYNC.RECONVERGENT B0 ;  /* 0x0000000000007941 */ /* 0x000fea0003800200 */
.L_x_1794:
        /* <DEDUP_REMOVED lines=34> */
.L_x_1798:
        /* <DEDUP_REMOVED lines=19> */
.L_x_1799:
[----:B------:R-:W-:Y:S05]  /*32e0*/  BSYNC.RECONVERGENT B0 ;  /* 0x0000000000007941 */ /* 0x000fea0003800200 */
.L_x_1797:
[----:B------:R-:W0:Y:S01]  /*32f0*/  LDCU.64 UR8, c[0x0][UR4+0x438] ;  /* 0x00008700040877ac */ /* 0x000e220008000a00 */
[----:B------:R-:W-:Y:S01]  /*3300*/  MOV R14, R12 ;  /* 0x0000000c000e7202 */ /* 0x000fe20000000f00 */
[----:B------:R-:W-:Y:S01]  /*3310*/  UIADD3 UR7, UPT, UPT, UR7, -0x4, URZ ;  /* 0xfffffffc07077890 */ /* 0x000fe2000fffe0ff */
[----:B0-----:R-:W-:-:S03]  /*3320*/  IMAD R6, R4, UR9, RZ ;  /* 0x0000000904067c24 */ /* 0x001fc6000f8e02ff */
[----:B------:R-:W-:-:S04]  /*3330*/  IMAD.WIDE.U32 R14, R4, UR8, R14 ;  /* 0x00000008040e7c25 */ /* 0x000fc8000f8e000e */
[----:B------:R-:W-:-:S04]  /*3340*/  IMAD R3, R3, UR8, R6 ;  /* 0x0000000803037c24 */ /* 0x000fc8000f8e0206 */
[----:B------:R-:W-:-:S07]  /*3350*/  IMAD.IADD R15, R15, 0x1, R3 ;  /* 0x000000010f0f7824 */ /* 0x000fce00078e0203 */
.L_x_1787:
        /* <DEDUP_REMOVED lines=37> */
.L_x_1802:
        /* <DEDUP_REMOVED lines=17> */
.L_x_1803:
[----:B------:R-:W-:Y:S05]  /*36c0*/  BSYNC.RECONVERGENT B0 ;  /* 0x0000000000007941 */ /* 0x000fea0003800200 */
.L_x_1801:
        /* <DEDUP_REMOVED lines=33> */
.L_x_1805:
        /* <DEDUP_REMOVED lines=19> */
.L_x_1806:
[----:B------:R-:W-:Y:S05]  /*3a10*/  BSYNC.RECONVERGENT B0 ;  /* 0x0000000000007941 */ /* 0x000fea0003800200 */
.L_x_1804:
[----:B------:R-:W0:Y:S01]  /*3a20*/  LDCU.64 UR8, c[0x0][UR4+0x448] ;  /* 0x00008900040877ac */ /* 0x000e220008000a00 */
[----:B------:R-:W-:Y:S01]  /*3a30*/  IMAD.MOV.U32 R16, RZ, RZ, R14 ;  /* 0x000000ffff107224 */ /* 0x000fe200078e000e */
[----:B------:R-:W-:Y:S01]  /*3a40*/  UIADD3 UR7, UPT, UPT, UR7, -0x2, URZ ;  /* 0xfffffffe07077890 */ /* 0x000fe2000fffe0ff */
[C---:B0-----:R-:W-:Y:S02]  /*3a50*/  IMAD R6, R4.reuse, UR9, RZ ;  /* 0x0000000904067c24 */ /* 0x041fe4000f8e02ff */
[----:B------:R-:W-:-:S04]  /*3a60*/  IMAD.WIDE.U32 R14, R4, UR8, R16 ;  /* 0x00000008040e7c25 */ /* 0x000fc8000f8e0010 */
[----:B------:R-:W-:-:S05]  /*3a70*/  IMAD R3, R3, UR8, R6 ;  /* 0x0000000803037c24 */ /* 0x000fca000f8e0206 */
[----:B------:R-:W-:-:S07]  /*3a80*/  IADD3 R15, PT, PT, R15, R3, RZ ;  /* 0x000000030f0f7210 */ /* 0x000fce0007ffe0ff */
.L_x_1800:
        /* <DEDUP_REMOVED lines=30> */
.L_x_1808:
[----:B------:R-:W-:Y:S01]  /*3c70*/  MOV R5, UR13 ;  /* 0x0000000d00057c02 */ /* 0x000fe20008000f00 */
[----:B------:R-:W-:Y:S01]  /*3c80*/  IMAD.U32 R10, RZ, RZ, UR12 ;  /* 0x0000000cff0a7e24 */ /* 0x000fe2000f8e00ff */
[----:B------:R-:W-:Y:S01]  /*3c90*/  MOV R11, UR13 ;  /* 0x0000000d000b7c02 */ /* 0x000fe20008000f00 */
[----:B------:R-:W-:Y:S01]  /*3ca0*/  IMAD.U32 R4, RZ, RZ, UR12 ;  /* 0x0000000cff047e24 */ /* 0x000fe2000f8e00ff */
[----:B------:R-:W-:Y:S01]  /*3cb0*/  MOV R11, R9 ;  /* 0x00000009000b7202 */ /* 0x000fe20000000f00 */
[----:B------:R-:W-:Y:S01]  /*3cc0*/  IMAD.MOV.U32 R3, RZ, RZ, R5 ;  /* 0x000000ffff037224 */ /* 0x000fe200078e0005 */
[----:B------:R-:W-:-:S07]  /*3cd0*/  MOV R16, 0x3cf0 ;  /* 0x00003cf000107802 */ /* 0x000fce0000000f00 */
[----:B------:R-:W-:Y:S05]  /*3ce0*/  CALL.REL.NOINC `($__internal_59_$__cuda_sm20_rem_s64) ;  /* 0x00000004008c7944 */ /* 0x000fea0003c00000 */
.L_x_1809:
[----:B------:R-:W-:Y:S05]  /*3cf0*/  BSYNC.RECONVERGENT B0 ;  /* 0x0000000000007941 */ /* 0x000fea0003800200 */
.L_x_1807:
[----:B------:R-:W0:Y:S02]  /*3d00*/  LDCU.64 UR8, c[0x0][UR8+0x450] ;  /* 0x00008a00080877ac */ /* 0x000e240008000a00 */
[C---:B0-----:R-:W-:Y:S02]  /*3d10*/  IMAD R3, R4.reuse, UR9, RZ ;  /* 0x0000000904037c24 */ /* 0x041fe4000f8e02ff */
[----:B------:R-:W-:-:S04]  /*3d20*/  IMAD.WIDE.U32 R14, R4, UR8, R14 ;  /* 0x00000008040e7c25 */ /* 0x000fc8000f8e000e */
[----:B------:R-:W-:-:S05]  /*3d30*/  IMAD R3, R5, UR8, R3 ;  /* 0x0000000805037c24 */ /* 0x000fca000f8e0203 */
[----:B------:R-:W-:-:S07]  /*3d40*/  IADD3 R15, PT, PT, R15, R3, RZ ;  /* 0x000000030f0f7210 */ /* 0x000fce0007ffe0ff */
.L_x_1760:
        /* <DEDUP_REMOVED lines=10> */
        .weak           $__internal_58_$__cuda_sm20_div_s64
        .type           $__internal_58_$__cuda_sm20_div_s64,@function
        .size           $__internal_58_$__cuda_sm20_div_s64,($__internal_59_$__cuda_sm20_rem_s64 - $__internal_58_$__cuda_sm20_div_s64)
$__internal_58_$__cuda_sm20_div_s64:
        /* <DEDUP_REMOVED lines=82> */
[----:B------:R-:W-:Y:S05]  /*4310*/  RET.REL.NODEC R4 `(_ZN2at6native16triu_tril_kernelIdlLb1ELi1ELb1EEEvNS_4cuda6detail10TensorInfoIT_T0_EENS4_IKS5_S6_EEllS6_) ;  /* 0xffffffbc04387950 */ /* 0x000fea0003c3ffff */
        .weak           $__internal_59_$__cuda_sm20_rem_s64
        .type           $__internal_59_$__cuda_sm20_rem_s64,@function
        .size           $__internal_59_$__cuda_sm20_rem_s64,(.L_x_6349 - $__internal_59_$__cuda_sm20_rem_s64)
$__internal_59_$__cuda_sm20_rem_s64:
        /* <DEDUP_REMOVED lines=76> */
[----:B------:R-:W-:Y:S06]  /*47e0*/  RET.REL.NODEC R16 `(_ZN2at6native16triu_tril_kernelIdlLb1ELi1ELb1EEEvNS_4cuda6detail10TensorInfoIT_T0_EENS4_IKS5_S6_EEllS6_) ;  /* 0xffffffb810047950 */ /* 0x000fec0003c3ffff */
.L_x_1810:
        /* <DEDUP_REMOVED lines=9> */
.L_x_6349:


//--------------------- .text._ZN2at6native16triu_tril_kernelIdiLb1ELi1ELb0EEEvNS_4cuda6detail10TensorInfoIT_T0_EENS4_IKS5_S6_EEllS6_ --------------------------
	.section	.text._ZN2at6native16triu_tril_kernelIdiLb1ELi1ELb0EEEvNS_4cuda6detail10TensorInfoIT_T0_EENS4_IKS5_S6_EEllS6_,"ax",@progbits
	.align	128
        .global         _ZN2at6native16triu_tril_kernelIdiLb1ELi1ELb0EEEvNS_4cuda6detail10TensorInfoIT_T0_EENS4_IKS5_S6_EEllS6_
        .type           _ZN2at6native16triu_tril_kernelIdiLb1ELi1ELb0EEEvNS_4cuda6detail10TensorInfoIT_T0_EENS4_IKS5_S6_EEllS6_,@function
        .size           _ZN2at6native16triu_tril_kernelIdiLb1ELi1ELb0EEEvNS_4cuda6detail10TensorInfoIT_T0_EENS4_IKS5_S6_EEllS6_,(.L_x_6351 - _ZN2at6native16triu_tril_kernelIdiLb1ELi1ELb0EEEvNS_4cuda6detail10TensorInfoIT_T0_EENS4_IKS5_S6_EEllS6_)
        .other          _ZN2at6native16triu_tril_kernelIdiLb1ELi1ELb0EEEvNS_4cuda6detail10TensorInfoIT_T0_EENS4_IKS5_S6_EEllS6_,@"STO_CUDA_ENTRY STV_DEFAULT"
_ZN2at6native16triu_tril_kernelIdiLb1ELi1ELb0EEEvNS_4cuda6detail10TensorInfoIT_T0_EENS4_IKS5_S6_EEllS6_:
.text._ZN2at6native16triu_tril_kernelIdiLb1ELi1ELb0EEEvNS_4cuda6detail10TensorInfoIT_T0_EENS4_IKS5_S6_EEllS6_:
        /* <DEDUP_REMOVED lines=38> */
.L_x_1812:
[----:B------:R-:W0:Y:S01]  /*0260*/  LDCU UR6, c[0x0][0x540] ;  /* 0x0000a800ff0677ac */ /* 0x000e220008000800 */
[----:B------:R-:W-:Y:S01]  /*0270*/  IMAD.MOV.U32 R10, RZ, RZ, R12 ;  /* 0x000000ffff0a7224 */ /* 0x000fe200078e000c */
[----:B------:R-:W-:Y:S01]  /*0280*/  MOV R7, R13 ;  /* 0x0000000d00077202 */ /* 0x000fe20000000f00 */
[----:B------:R-:W-:Y:S01]  /*0290*/  IMAD.U32 R4, RZ, RZ, UR4 ;  /* 0x00000004ff047e24 */ /* 0x000fe2000f8e00ff */
[----:B------:R-:W-:Y:S01]  /*02a0*/  MOV R2, 0x2d0 ;  /* 0x000002d000027802 */ /* 0x000fe20000000f00 */
[----:B0-----:R-:W-:-:S07]  /*02b0*/  IMAD.U32 R5, RZ, RZ, UR6 ;  /* 0x00000006ff057e24 */ /* 0x001fce000f8e00ff */
[----:B------:R-:W-:Y:S05]  /*02c0*/  CALL.REL.NOINC `($__internal_60_$__cuda_sm20_div_s64) ;  /* 0x00000030004c7944 */ /* 0x000fea0003c00000 */
[----:B------:R-:W0:Y:S01]  /*02d0*/  LDCU UR6, c[0x0][0x540] ;  /* 0x0000a800ff0677ac */ /* 0x000e220008000800 */
[----:B------:R-:W-:Y:S01]  /*02e0*/  IADD3 R3, PT, PT, -R9, RZ, RZ ;  /* 0x000000ff09037210 */ /* 0x000fe20007ffe1ff */
[----:B------:R-:W-:Y:S02]  /*02f0*/  IMAD.MOV.U32 R16, RZ, RZ, R9 ;  /* 0x000000ffff107224 */ /* 0x000fe400078e0009 */
[----:B------:R-:W-:Y:S02]  /*0300*/  IMAD.MOV.U32 R17, RZ, RZ, R4 ;  /* 0x000000ffff117224 */ /* 0x000fe400078e0004 */
[----:B0-----:R-:W-:-:S07]  /*0310*/  IMAD R0, R3, UR6, R12 ;  /* 0x0000000603007c24 */ /* 0x001fce000f8e020c */
.L_x_1813:
[----:B------:R-:W-:Y:S05]  /*0320*/  BSYNC.RECONVERGENT B0 ;  /* 0x0000000000007941 */ /* 0x000fea0003800200 */
.L_x_1811:
        /* <DEDUP_REMOVED lines=30> */
.L_x_1815:
[----:B------:R-:W-:Y:S01]  /*0510*/  MOV R10, R16 ;  /* 0x00000010000a7202 */ /* 0x000fe20000000f00 */
[----:B------:R-:W-:Y:S01]  /*0520*/  IMAD.MOV.U32 R7, RZ, RZ, R17 ;  /* 0x000000ffff077224 */ /* 0x000fe200078e0011 */
[----:B------:R-:W-:Y:S01]  /*0530*/  MOV R5, UR5 ;  /* 0x0000000500057c02 */ /* 0x000fe20008000f00 */
[----:B------:R-:W-:Y:S01]  /*0540*/  IMAD.U32 R4, RZ, RZ, UR6 ;  /* 0x00000006ff047e24 */ /* 0x000fe2000f8e00ff */
[----:B------:R-:W-:-:S07]  /*0550*/  MOV R2, 0x570 ;  /* 0x0000057000027802 */ /* 0x000fce0000000f00 */
[----:B------:R-:W-:Y:S05]  /*0560*/  CALL.REL.NOINC `($__internal_60_$__cuda_sm20_div_s64) ;  /* 0x0000002c00a47944 */ /* 0x000fea0003c00000 */
[----:B------:R-:W-:Y:S01]  /*0570*/  IADD3 R3, PT, PT, -R9, RZ, RZ ;  /* 0x000000ff09037210 */ /* 0x000fe20007ffe1ff */
[----:B------:R-:W-:-:S04]  /*0580*/  IMAD.MOV.U32 R12, RZ, RZ, R9 ;  /* 0x000000ffff0c7224 */ /* 0x000fc800078e0009 */
[----:B------:R-:W-:-:S07]  /*0590*/  IMAD R3, R3, UR5, R16 ;  /* 0x0000000503037c24 */ /* 0x000fce000f8e0210 */
.L_x_1816:
[----:B------:R-:W-:Y:S05]  /*05a0*/  BSYNC.RECONVERGENT B0 ;  /* 0x0000000000007941 */ /* 0x000fea0003800200 */
.L_x_1814:
        /* <DEDUP_REMOVED lines=19> */
.L_x_1843:
        /* <DEDUP_REMOVED lines=30> */
.L_x_1820:
[----:B------:R-:W-:Y:S01]  /*08c0*/  IMAD.MOV.U32 R7, RZ, RZ, R4 ;  /* 0x000000ffff077224 */ /* 0x000fe200078e0004 */
[----:B------:R-:W-:Y:S01]  /*08d0*/  MOV R10, R12 ;  /* 0x0000000c000a7202 */ /* 0x000fe20000000f00 */
[----:B------:R-:W-:Y:S01]  /*08e0*/  IMAD.U32 R5, RZ, RZ, UR8 ;  /* 0x00000008ff057e24 */ /* 0x000fe2000f8e00ff */
[----:B------:R-:W-:Y:S02]  /*08f0*/  MOV R4, UR10 ;  /* 0x0000000a00047c02 */ /* 0x000fe40008000f00 */
[----:B------:R-:W-:-:S07]  /*0900*/  MOV R2, 0x920 ;  /* 0x0000092000027802 */ /* 0x000fce0000000f00 */
[----:B------:R-:W-:Y:S05]  /*0910*/  CALL.REL.NOINC `($__internal_60_$__cuda_sm20_div_s64) ;  /* 0x0000002800b87944 */ /* 0x000fea0003c00000 */
[----:B------:R-:W-:Y:S01]  /*0920*/  IMAD.MOV R5, RZ, RZ, -R9 ;  /* 0x000000ffff057224 */ /* 0x000fe200078e0a09 */
[----:B------:R-:W-:Y:S01]  /*0930*/  MOV R16, R9 ;  /* 0x0000000900107202 */ /* 0x000fe20000000f00 */
[----:B------:R-:W-:Y:S02]  /*0940*/  IMAD.MOV.U32 R17, RZ, RZ, R4 ;  /* 0x000000ffff117224 */ /* 0x000fe400078e0004 */
[----:B------:R-:W-:-:S07]  /*0950*/  IMAD R5, R5, UR8, R12 ;  /* 0x0000000805057c24 */ /* 0x000fce000f8e020c */
.L_x_1821:
[----:B------:R-:W-:Y:S05]  /*0960*/  BSYNC.RECONVERGENT B0 ;  /* 0x0000000000007941 */ /* 0x000fea0003800200 */
.L_x_1819:
        /* <DEDUP_REMOVED lines=34> */
.L_x_1823:
        /* <DEDUP_REMOVED lines=10> */
.L_x_1824:
[----:B------:R-:W-:Y:S05]  /*0c30*/  BSYNC.RECONVERGENT B0 ;  /* 0x0000000000007941 */ /* 0x000fea0003800200 */
.L_x_1822:
        /* <DEDUP_REMOVED lines=35> */
.L_x_1826:
        /* <DEDUP_REMOVED lines=10> */
.L_x_1827:
[----:B------:R-:W-:Y:S05]  /*0f10*/  BSYNC.RECONVERGENT B0 ;  /* 0x0000000000007941 */ /* 0x000fea0003800200 */
.L_x_1825:
        /* <DEDUP_REMOVED lines=35> */
.L_x_1829:
        /* <DEDUP_REMOVED lines=10> */
.L_x_1830:
[----:B------:R-:W-:Y:S05]  /*11f0*/  BSYNC.RECONVERGENT B0 ;  /* 0x0000000000007941 */ /* 0x000fea0003800200 */
.L_x_1828:
        /* <DEDUP_REMOVED lines=35> */
.L_x_1832:
        /* <DEDUP_REMOVED lines=10> */
.L_x_1833:
[----:B------:R-:W-:Y:S05]  /*14d0*/  BSYNC.RECONVERGENT B0 ;  /* 0x0000000000007941 */ /* 0x000fea0003800200 */
.L_x_1831:
        /* <DEDUP_REMOVED lines=35> */
.L_x_1835:
        /* <DEDUP_REMOVED lines=10> */
.L_x_1836:
[----:B------:R-:W-:Y:S05]  /*17b0*/  BSYNC.RECONVERGENT B0 ;  /* 0x0000000000007941 */ /* 0x000fea0003800200 */
.L_x_1834:
        /* <DEDUP_REMOVED lines=35> */
.L_x_1838:
        /* <DEDUP_REMOVED lines=10> */
.L_x_1839:
[----:B------:R-:W-:Y:S05]  /*1a90*/  BSYNC.RECONVERGENT B0 ;  /* 0x0000000000007941 */ /* 0x000fea0003800200 */
.L_x_1837:
        /* <DEDUP_REMOVED lines=32> */
.L_x_1841:
        /* <DEDUP_REMOVED lines=9> */
.L_x_1842:
[----:B------:R-:W-:Y:S05]  /*1d30*/  BSYNC.RECONVERGENT B0 ;  /* 0x0000000000007941 */ /* 0x000fea0003800200 */
.L_x_1840:
        /* <DEDUP_REMOVED lines=9> */
.L_x_1818:
        /* <DEDUP_REMOVED lines=34> */
.L_x_1846:
        /* <DEDUP_REMOVED lines=10> */
.L_x_1847:
[----:B------:R-:W-:Y:S05]  /*2090*/  BSYNC.RECONVERGENT B0 ;  /* 0x0000000000007941 */ /* 0x000fea0003800200 */
.L_x_1845:
        /* <DEDUP_REMOVED lines=36> */
.L_x_1849:
        /* <DEDUP_REMOVED lines=10> */
.L_x_1850:
[----:B------:R-:W-:Y:S05]  /*2380*/  BSYNC.RECONVERGENT B0 ;  /* 0x0000000000007941 */ /* 0x000fea0003800200 */
.L_x_1848:
        /* <DEDUP_REMOVED lines=36> */
.L_x_1852:
        /* <DEDUP_REMOVED lines=10> */
.L_x_1853:
[----:B------:R-:W-:Y:S05]  /*2670*/  BSYNC.RECONVERGENT B0 ;  /* 0x0000000000007941 */ /* 0x000fea0003800200 */
.L_x_1851:
        /* <DEDUP_REMOVED lines=35> */
.L_x_1855:
        /* <DEDUP_REMOVED lines=9> */
.L_x_1856:
[----:B------:R-:W-:Y:S05]  /*2940*/  BSYNC.RECONVERGENT B0 ;  /* 0x0000000000007941 */ /* 0x000fea0003800200 */
.L_x_1854:
[----:B------:R-:W-:Y:S01]  /*2950*/  UMOV UR7, 0x6c ;  /* 0x0000006c00077882 */ /* 0x000fe20000000000 */
[----:B------:R-:W0:Y:S01]  /*2960*/  LDCU UR9, c[0x0][UR9+0x4c4] ;  /* 0x00009880090977ac */ /* 0x000e220008000800 */
[----:B------:R-:W-:Y:S02]  /*2970*/  ULEA UR7, UR10, UR7, 0x2 ;  /* 0x000000070a077291 */ /* 0x000fe4000f8e10ff */
[----:B------:R-:W-:-:S10]  /*2980*/  UIADD3 UR5, UPT, UPT, UR5, -0x4, URZ ;  /* 0xfffffffc05057890 */ /* 0x000fd4000fffe0ff */
[----:B------:R-:W1:Y:S01]  /*2990*/  LDCU UR7, c[0x0][UR7+0x380] ;  /* 0x00007000070777ac */ /* 0x000e620008000800 */
[C---:B0-----:R-:W-:Y:S02]  /*29a0*/  IMAD R20, R17.reuse, UR9, R20 ;  /* 0x0000000911147c24 */ /* 0x041fe4000f8e0214 */
[----:B-1----:R-:W-:-:S07]  /*29b0*/  IMAD R22, R17, UR7, R22 ;  /* 0x0000000711167c24 */ /* 0x002fce000f8e0216 */
.L_x_1844:
        /* <DEDUP_REMOVED lines=33> */
.L_x_1859:
        /* <DEDUP_REMOVED lines=10> */
.L_x_1860:
[----:B------:R-:W-:Y:S05]  /*2c70*/  BSYNC.RECONVERGENT B0 ;  /* 0x0000000000007941 */ /* 0x000fea0003800200 */
.L_x_1858:
        /* <DEDUP_REMOVED lines=35> */
.L_x_1862:
        /* <DEDUP_REMOVED lines=9> */
.L_x_1863:
[----:B------:R-:W-:Y:S05]  /*2f40*/  BSYNC.RECONVERGENT B0 ;  /* 0x0000000000007941 */ /* 0x000fea0003800200 */
.L_x_1861:
[----:B------:R-:W-:Y:S01]  /*2f50*/  UMOV UR6, 0x6c ;  /* 0x0000006c00067882 */ /* 0x000fe20000000000 */
[----:B------:R-:W0:Y:S01]  /*2f60*/  LDCU UR8, c[0x0][UR8+0x4c4] ;  /* 0x00009880080877ac */ /* 0x000e220008000800 */
[----:B------:R-:W-:Y:S02]  /*2f70*/  ULEA UR6, UR9, UR6, 0x2 ;  /* 0x0000000609067291 */ /* 0x000fe4000f8e10ff */
[----:B------:R-:W-:-:S10]  /*2f80*/  UIADD3 UR5, UPT, UPT, UR5, -0x2, URZ ;  /* 0xfffffffe05057890 */ /* 0x000fd4000fffe0ff */
[----:B------:R-:W1:Y:S01]  /*2f90*/  LDCU UR6, c[0x0][UR6+0x380] ;  /* 0x00007000060677ac */ /* 0x000e620008000800 */
[C---:B0-----:R-:W-:Y:S02]  /*2fa0*/  IMAD R20, R17.reuse, UR8, R20 ;  /* 0x0000000811147c24 */ /* 0x041fe4000f8e0214 */
[----:B-1----:R-:W-:-:S07]  /*2fb0*/  IMAD R22, R17, UR6, R22 ;  /* 0x0000000611167c24 */ /* 0x002fce000f8e0216 */
.L_x_1857:
        /* <DEDUP_REMOVED lines=29> */
.L_x_1865:
[----:B------:R-:W-:-:S07]  /*3190*/  MOV R2, 0x31b0 ;  /* 0x000031b000027802 */ /* 0x000fce0000000f00 */
[----:B------:R-:W-:Y:S05]  /*31a0*/  CALL.REL.NOINC `($__internal_61_$__cuda_sm20_rem_s64) ;  /* 0x0000000400e47944 */ /* 0x000fea0003c00000 */
.L_x_1866:
[----:B------:R-:W-:Y:S05]  /*31b0*/  BSYNC.RECONVERGENT B0 ;  /* 0x0000000000007941 */ /* 0x000fea0003800200 */
.L_x_1864:
[----:B------:R-:W0:Y:S01]  /*31c0*/  LDCU UR6, c[0x0][UR5+0x4c4] ;  /* 0x00009880050677ac */ /* 0x000e220008000800 */
[----:B------:R-:W1:Y:S01]  /*31d0*/  LDCU UR5, c[0x0][UR5+0x3ec] ;  /* 0x00007d80050577ac */ /* 0x000e620008000800 */
[C---:B0-----:R-:W-:Y:S02]  /*31e0*/  IMAD R20, R12.reuse, UR6, R20 ;  /* 0x000000060c147c24 */ /* 0x041fe4000f8e0214 */
[----:B-1----:R-:W-:-:S07]  /*31f0*/  IMAD R22, R12, UR5, R22 ;  /* 0x000000050c167c24 */ /* 0x002fce000f8e0216 */
.L_x_1817:
[----:B------:R-:W0:Y:S01]  /*3200*/  LDCU.64 UR8, c[0x0][0x530] ;  /* 0x0000a600ff0877ac */ /* 0x000e220008000a00 */
[----:B------:R-:W-:Y:S01]  /*3210*/  IADD3 R4, PT, PT, R0, -R3, RZ ;  /* 0x8000000300047210 */ /* 0x000fe20007ffe0ff */
[----:B------:R-:W-:Y:S01]  /*3220*/  BSSY.RECONVERGENT B0, `(.L_x_1867) ;  /* 0x0000016000007945 */ /* 0x000fe20003800200 */
[----:B------:R-:W1:Y:S03]  /*3230*/  LDCU.64 UR6, c[0x0][0x358] ;  /* 0x00006b00ff0677ac */ /* 0x000e660008000a00 */
[----:B------:R-:W-:-:S05]  /*3240*/  VIADD R2, R4, 0x1 ;  /* 0x0000000104027836 */ /* 0x000fca0000000000 */
[----:B0-----:R-:W-:Y:S02]  /*3250*/  ISETP.GE.U32.AND P0, PT, R2, UR8, PT ;  /* 0x0000000802007c0c */ /* 0x001fe4000bf06070 */
[----:B------:R-:W-:-:S04]  /*3260*/  SHF.R.S32.HI R2, RZ, 0x1f, R2 ;  /* 0x0000001fff027819 */ /* 0x000fc80000011402 */
[----:B------:R-:W-:Y:S02]  /*3270*/  ISETP.GE.AND.EX P0, PT, R2, UR9, PT, P0 ;  /* 0x0000000902007c0c */ /* 0x000fe4000bf06300 */
[----:B------:R-:W-:-:S11]  /*3280*/  CS2R R2, SRZ ;  /* 0x0000000000027805 */ /* 0x000fd6000001ff00 */
[----:B-1----:R-:W-:Y:S05]  /*3290*/  @!P0 BRA `(.L_x_1868) ;  /* 0x0000000000388947 */ /* 0x002fea0003800000 */
[----:B------:R-:W0:Y:S01]  /*32a0*/  LDCU UR5, c[0x0][UR4+0x45c] ;  /* 0x00008b80040577ac */ /* 0x000e220008000800 */
[----:B------:R-:W-:Y:S01]  /*32b0*/  ISETP.GE.U32.AND P0, PT, R4, UR8, PT ;  /* 0x0000000804007c0c */ /* 0x000fe2000bf06070 */
[----:B------:R-:W-:Y:S01]  /*32c0*/  BSSY.RECONVERGENT B1, `(.L_x_1869) ;  /* 0x0000009000017945 */ /* 0x000fe20003800200 */
[----:B------:R-:W-:-:S04]  /*32d0*/  SHF.R.S32.HI R2, RZ, 0x1f, R4 ;  /* 0x0000001fff027819 */ /* 0x000fc80000011404 */
[----:B------:R-:W-:Y:S02]  /*32e0*/  ISETP.GE.AND.EX P0, PT, R2, UR9, PT, P0 ;  /* 0x0000000902007c0c */ /* 0x000fe4000bf06300 */
[----:B------:R-:W-:Y:S02]  /*32f0*/  CS2R R2, SRZ ;  /* 0x0000000000027805 */ /* 0x000fe4000001ff00 */
[----:B0-----:R-:W-:-:S13]  /*3300*/  ISETP.LT.AND P1, PT, R0, UR5, PT ;  /* 0x0000000500007c0c */ /* 0x001fda000bf21270 */
[----:B------:R-:W-:Y:S05]  /*3310*/  @!P1 BRA `(.L_x_1870) ;  /* 0x00000000000c9947 */ /* 0x000fea0003800000 */
[----:B------:R-:W0:Y:S02]  /*3320*/  LDC.64 R2, c[0x0][0x458] ;  /* 0x00011600ff027b82 */ /* 0x000e240000000a00 */
[----:B0-----:R-:W-:-:S06]  /*3330*/  IMAD.WIDE R2, R20, 0x8, R2 ;  /* 0x0000000814027825 */ /* 0x001fcc00078e0202 */
[----:B------:R-:W5:Y:S02]  /*3340*/  LDG.E.64 R2, desc[UR6][R2.64] ;  /* 0x0000000602027981 */ /* 0x000f64000c1e1b00 */
.L_x_1870:
[----:B------:R-:W-:Y:S05]  /*3350*/  BSYNC.RECONVERGENT B1 ;  /* 0x0000000000017941 */ /* 0x000fea0003800200 */
.L_x_1869:
[----:B-----5:R-:W-:Y:S02]  /*3360*/  FSEL R2, R2, RZ, P0 ;  /* 0x000000ff02027208 */ /* 0x020fe40000000000 */
[----:B------:R-:W-:-:S07]  /*3370*/  FSEL R3, R3, RZ, P0 ;  /* 0x000000ff03037208 */ /* 0x000fce0000000000 */
.L_x_1868:
[----:B------:R-:W-:Y:S05]  /*3380*/  BSYNC.RECONVERGENT B0 ;  /* 0x0000000000007941 */ /* 0x000fea0003800200 */
.L_x_1867:
[----:B------:R-:W0:Y:S02]  /*3390*/  LDCU UR5, c[0x0][UR4+0x45c] ;  /* 0x00008b80040577ac */ /* 0x000e240008000800 */
[----:B0-----:R-:W-:-:S13]  /*33a0*/  ISETP.LT.AND P0, PT, R0, UR5, PT ;  /* 0x0000000500007c0c */ /* 0x001fda000bf01270 */
[----:B------:R-:W-:Y:S05]  /*33b0*/  @!P0 EXIT ;  /* 0x000000000000894d */ /* 0x000fea0003800000 */
[----:B------:R-:W0:Y:S02]  /*33c0*/  LDC.64 R4, c[0x0][0x380] ;  /* 0x0000e000ff047b82 */ /* 0x000e240000000a00 */
[----:B0-----:R-:W-:-:S05]  /*33d0*/  IMAD.WIDE R22, R22, 0x8, R4 ;  /* 0x0000000816167825 */ /* 0x001fca00078e0204 */
[----:B------:R-:W-:Y:S01]  /*33e0*/  STG.E.64 desc[UR6][R22.64], R2 ;  /* 0x0000000216007986 */ /* 0x000fe2000c101b06 */
[----:B------:R-:W-:Y:S05]  /*33f0*/  EXIT ;  /* 0x000000000000794d */ /* 0x000fea0003800000 */
        .weak           $__internal_60_$__cuda_sm20_div_s64
        .type           $__internal_60_$__cuda_sm20_div_s64,@function
        .size           $__internal_60_$__cuda_sm20_div_s64,($__internal_61_$__cuda_sm20_rem_s64 - $__internal_60_$__cuda_sm20_div_s64)
$__internal_60_$__cuda_sm20_div_s64:
        /* <DEDUP_REMOVED lines=83> */
[----:B------:R-:W-:Y:S06]  /*3930*/  RET.REL.NODEC R6 `(_ZN2at6native16triu_tril_kernelIdiLb1ELi1ELb0EEEvNS_4cuda6detail10TensorInfoIT_T0_EENS4_IKS5_S6_EEllS6_) ;  /* 0xffffffc406b07950 */ /* 0x000fec0003c3ffff */
        .weak           $__internal_61_$__cuda_sm20_rem_s64
        .type           $__internal_61_$__cuda_sm20_rem_s64,@function
        .size           $__internal_61_$__cuda_sm20_rem_s64,(.L_x_6351 - $__internal_61_$__cuda_sm20_rem_s64)
$__internal_61_$__cuda_sm20_rem_s64:
        /* <DEDUP_REMOVED lines=72> */
[----:B------:R-:W-:Y:S06]  /*3dc0*/  RET.REL.NODEC R4 `(_ZN2at6native16triu_tril_kernelIdiLb1ELi1ELb0EEEvNS_4cuda6detail10TensorInfoIT_T0_EENS4_IKS5_S6_EEllS6_) ;  /* 0xffffffc0048c7950 */ /* 0x000fec0003c3ffff */
.L_x_1871:
        /* <DEDUP_REMOVED lines=11> */
.L_x_6351:


//--------------------- .text._ZN2at6native16triu_tril_kernelIdiLb1ELi1ELb1EEEvNS_4cuda6detail10TensorInfoIT_T0_EENS4_IKS5_S6_EEllS6_ --------------------------
	.section	.text._ZN2at6native16triu_tril_kernelIdiLb1ELi1ELb1EEEvNS_4cuda6detail10TensorInfoIT_T0_EENS4_IKS5_S6_EEllS6_,"ax",@progbits
	.align	128
        .global         _ZN2at6native16triu_tril_kernelIdiLb1ELi1ELb1EEEvNS_4cuda6detail10TensorInfoIT_T0_EENS4_IKS5_S6_EEllS6_
        .type           _ZN2at6native16triu_tril_kernelIdiLb1ELi1ELb1EEEvNS_4cuda6detail10TensorInfoIT_T0_EENS4_IKS5_S6_EEllS6_,@function
        .size           _ZN2at6native16triu_tril_kernelIdiLb1ELi1ELb1EEEvNS_4cuda6detail10TensorInfoIT_T0_EENS4_IKS5_S6_EEllS6_,(.L_x_6353 - _ZN2at6native16triu_tril_kernelIdiLb1ELi1ELb1EEEvNS_4cuda6detail10TensorInfoIT_T0_EENS4_IKS5_S6_EEllS6_)
        .other          _ZN2at6native16triu_tril_kernelIdiLb1ELi1ELb1EEEvNS_4cuda6detail10TensorInfoIT_T0_EENS4_IKS5_S6_EEllS6_,@"STO_CUDA_ENTRY STV_DEFAULT"
_ZN2at6native16triu_tril_kernelIdiLb1ELi1ELb1EEEvNS_4cuda6detail10TensorInfoIT_T0_EENS4_IKS5_S6_EEllS6_:
.text._ZN2at6native16triu_tril_kernelIdiLb1ELi1ELb1EEEvNS_4cuda6detail10TensorInfoIT_T0_EENS4_IKS5_S6_EEllS6_:
        /* <DEDUP_REMOVED lines=38> */
.L_x_1873:
[----:B------:R-:W0:Y:S01]  /*0260*/  LDCU UR6, c[0x0][0x540] ;  /* 0x0000a800ff0677ac */ /* 0x000e220008000800 */
[----:B------:R-:W-:Y:S01]  /*0270*/  IMAD.MOV.U32 R8, RZ, RZ, R14 ;  /* 0x000000ffff087224 */ /* 0x000fe200078e000e */
[----:B------:R-:W-:Y:S01]  /*0280*/  MOV R7, R15 ;  /* 0x0000000f00077202 */ /* 0x000fe20000000f00 */
[----:B------:R-:W-:Y:S01]  /*0290*/  IMAD.U32 R3, RZ, RZ, UR4 ;  /* 0x00000004ff037e24 */ /* 0x000fe2000f8e00ff */
[----:B------:R-:W-:Y:S01]  /*02a0*/  MOV R4, 0x2d0 ;  /* 0x000002d000047802 */ /* 0x000fe20000000f00 */
[----:B0-----:R-:W-:-:S07]  /*02b0*/  IMAD.U32 R5, RZ, RZ, UR6 ;  /* 0x00000006ff057e24 */ /* 0x001fce000f8e00ff */
[----:B------:R-:W-:Y:S05]  /*02c0*/  CALL.REL.NOINC `($__internal_62_$__cuda_sm20_div_s64) ;  /* 0x0000003000247944 */ /* 0x000fea0003c00000 */
[----:B------:R-:W0:Y:S01]  /*02d0*/  LDCU UR6, c[0x0][0x540] ;  /* 0x0000a800ff0677ac */ /* 0x000e220008000800 */
[----:B------:R-:W-:-:S05]  /*02e0*/  IADD3 R5, PT, PT, -R2, RZ, RZ ;  /* 0x000000ff02057210 */ /* 0x000fca0007ffe1ff */
[----:B0-----:R-:W-:-:S07]  /*02f0*/  IMAD R0, R5, UR6, R14 ;  /* 0x0000000605007c24 */ /* 0x001fce000f8e020e */
.L_x_1874:
[----:B------:R-:W-:Y:S05]  /*0300*/  BSYNC.RECONVERGENT B0 ;  /* 0x0000000000007941 */ /* 0x000fea0003800200 */
.L_x_1872:
        /* <DEDUP_REMOVED lines=26> */
.L_x_1876:
[----:B------:R-:W-:Y:S01]  /*04b0*/  IMAD.MOV.U32 R14, RZ, RZ, R2 ;  /* 0x000000ffff0e7224 */ /* 0x000fe200078e0002 */
[----:B------:R-:W-:Y:S01]  /*04c0*/  MOV R8, UR5 ;  /* 0x0000000500087c02 */ /* 0x000fe20008000f00 */
[----:B------:R-:W-:Y:S01]  /*04d0*/  IMAD.MOV.U32 R9, RZ, RZ, R3 ;  /* 0x000000ffff097224 */ /* 0x000fe200078e0003 */
[----:B------:R-:W-:Y:S01]  /*04e0*/  MOV R6, 0x510 ;  /* 0x0000051000067802 */ /* 0x000fe20000000f00 */
[----:B------:R-:W-:-:S07]  /*04f0*/  IMAD.U32 R7, RZ, RZ, UR6 ;  /* 0x00000006ff077e24 */ /* 0x000fce000f8e00ff */
[----:B------:R-:W-:Y:S05]  /*0500*/  CALL.REL.NOINC `($__internal_63_$__cuda_sm20_rem_s64) ;  /* 0x0000003000e07944 */ /* 0x000fea0003c00000 */
[----:B------:R-:W-:-:S07]  /*0510*/  IMAD.MOV.U32 R15, RZ, RZ, R14 ;  /* 0x000000ffff0f7224 */ /* 0x000fce00078e000e */
.L_x_1877:
[----:B------:R-:W-:Y:S05]  /*0520*/  BSYNC.RECONVERGENT B0 ;  /* 0x0000000000007941 */ /* 0x000fea0003800200 */
.L_x_1875:
        /* <DEDUP_REMOVED lines=30> */
.L_x_1879:
[----:B------:R-:W-:Y:S01]  /*0710*/  IMAD.MOV.U32 R7, RZ, RZ, R3 ;  /* 0x000000ffff077224 */ /* 0x000fe200078e0003 */
[----:B------:R-:W-:Y:S01]  /*0720*/  MOV R8, R2 ;  /* 0x0000000200087202 */ /* 0x000fe20000000f00 */
[----:B------:R-:W-:Y:S01]  /*0730*/  IMAD.U32 R5, RZ, RZ, UR5 ;  /* 0x00000005ff057e24 */ /* 0x000fe2000f8e00ff */
[----:B------:R-:W-:Y:S02]  /*0740*/  MOV R3, UR6 ;  /* 0x0000000600037c02 */ /* 0x000fe40008000f00 */
[----:B------:R-:W-:-:S07]  /*0750*/  MOV R4, 0x770 ;  /* 0x0000077000047802 */ /* 0x000fce0000000f00 */
[----:B0-----:R-:W-:Y:S05]  /*0760*/  CALL.REL.NOINC `($__internal_62_$__cuda_sm20_div_s64) ;  /* 0x0000002800fc7944 */ /* 0x001fea0003c00000 */
[----:B------:R-:W-:-:S07]  /*0770*/  IMAD.MOV.U32 R14, RZ, RZ, R2 ;  /* 0x000000ffff0e7224 */ /* 0x000fce00078e0002 */
.L_x_1880:
[----:B0-----:R-:W-:Y:S05]  /*0780*/  BSYNC.RECONVERGENT B0 ;  /* 0x0000000000007941 */ /* 0x001fea0003800200 */
.L_x_1878:
        /* <DEDUP_REMOVED lines=14> */
.L_x_1907:
        /* <DEDUP_REMOVED lines=30> */
.L_x_1884:
[----:B------:R-:W-:Y:S01]  /*0a50*/  IMAD.MOV.U32 R7, RZ, RZ, R3 ;  /* 0x000000ffff077224 */ /* 0x000fe200078e0003 */
[----:B------:R-:W-:Y:S01]  /*0a60*/  MOV R8, R14 ;  /* 0x0000000e00087202 */ /* 0x000fe20000000f00 */
[----:B------:R-:W-:Y:S01]  /*0a70*/  IMAD.U32 R5, RZ, RZ, UR7 ;  /* 0x00000007ff057e24 */ /* 0x000fe2000f8e00ff */
[----:B------:R-:W-:Y:S01]  /*0a80*/  MOV R4, 0xab0 ;  /* 0x00000ab000047802 */ /* 0x000fe20000000f00 */
[----:B------:R-:W-:-:S07]  /*0a90*/  IMAD.U32 R3, RZ, RZ, UR9 ;  /* 0x00000009ff037e24 */ /* 0x000fce000f8e00ff */
[----:B------:R-:W-:Y:S05]  /*0aa0*/  CALL.REL.NOINC `($__internal_62_$__cuda_sm20_div_s64) ;  /* 0x00000028002c7944 */ /* 0x000fea0003c00000 */
[----:B------:R-:W-:Y:S01]  /*0ab0*/  IADD3 R5, PT, PT, -R2, RZ, RZ ;  /* 0x000000ff02057210 */ /* 0x000fe20007ffe1ff */
[----:B------:R-:W-:Y:S02]  /*0ac0*/  IMAD.MOV.U32 R16, RZ, RZ, R2 ;  /* 0x000000ffff107224 */ /* 0x000fe400078e0002 */
[----:B------:R-:W-:Y:S02]  /*0ad0*/  IMAD.MOV.U32 R17, RZ, RZ, R3 ;  /* 0x000000ffff117224 */ /* 0x000fe400078e0003 */
[----:B------:R-:W-:-:S07]  /*0ae0*/  IMAD R5, R5, UR7, R14 ;  /* 0x0000000705057c24 */ /* 0x000fce000f8e020e */
.L_x_1885:
[----:B------:R-:W-:Y:S05]  /*0af0*/  BSYNC.RECONVERGENT B0 ;  /* 0x0000000000007941 */ /* 0x000fea0003800200 */
.L_x_1883:
        /* <DEDUP_REMOVED lines=34> */
.L_x_1887:
[----:B------:R-:W-:Y:S01]  /*0d20*/  MOV R8, R16 ;  /* 0x0000001000087202 */ /* 0x000fe20000000f00 */
[----:B------:R-:W-:Y:S01]  /*0d30*/  IMAD.MOV.U32 R7, RZ, RZ, R17 ;  /* 0x000000ffff077224 */ /* 0x000fe200078e0011 */
[----:B------:R-:W-:Y:S01]  /*0d40*/  MOV R3, UR8 ;  /* 0x0000000800037c02 */ /* 0x000fe20008000f00 */
[----:B------:R-:W-:Y:S01]  /*0d50*/  IMAD.U32 R5, RZ, RZ, UR10 ;  /* 0x0000000aff057e24 */ /* 0x000fe2000f8e00ff */
[----:B------:R-:W-:-:S07]  /*0d60*/  MOV R4, 0xd80 ;  /* 0x00000d8000047802 */ /* 0x000fce0000000f00 */
[----:B------:R-:W-:Y:S05]  /*0d70*/  CALL.REL.NOINC `($__internal_62_$__cuda_sm20_div_s64) ;  /* 0x0000002400787944 */ /* 0x000fea0003c00000 */
[--C-:B------:R-:W-:Y:S01]  /*0d80*/  IMAD.MOV R17, RZ, RZ, -R2.reuse ;  /* 0x000000ffff117224 */ /* 0x100fe200078e0a02 */
[----:B------:R-:W-:Y:S01]  /*0d90*/  MOV R15, R3 ;  /* 0x00000003000f7202 */ /* 0x000fe20000000f00 */
[----:B------:R-:W-:Y:S02]  /*0da0*/  IMAD.MOV.U32 R14, RZ, RZ, R2 ;  /* 0x000000ffff0e7224 */ /* 0x000fe400078e0002 */
[----:B------:R-:W-:-:S07]  /*0db0*/  IMAD R17, R17, UR10, R16 ;  /* 0x0000000a11117c24 */ /* 0x000fce000f8e0210 */
.L_x_1888:
[----:B------:R-:W-:Y:S05]  /*0dc0*/  BSYNC.RECONVERGENT B0 ;  /* 0x0000000000007941 */ /* 0x000fea0003800200 */
.L_x_1886:
        /* <DEDUP_REMOVED lines=34> */
.L_x_1890:
[----:B------:R-:W-:Y:S01]  /*0ff0*/  IMAD.MOV.U32 R8, RZ, RZ, R14 ;  /* 0x000000ffff087224 */ /* 0x000fe200078e000e */
[----:B------:R-:W-:Y:S01]  /*1000*/  MOV R7, R15 ;  /* 0x0000000f00077202 */ /* 0x000fe20000000f00 */
[----:B------:R-:W-:Y:S01]  /*1010*/  IMAD.U32 R5, RZ, RZ, UR10 ;  /* 0x0000000aff057e24 */ /* 0x000fe2000f8e00ff */
[----:B------:R-:W-:Y:S02]  /*1020*/  MOV R3, UR9 ;  /* 0x0000000900037c02 */ /* 0x000fe40008000f00 */
[----:B------:R-:W-:-:S07]  /*1030*/  MOV R4, 0x1050 ;  /* 0x0000105000047802 */ /* 0x000fce0000000f00 */
[----:B------:R-:W-:Y:S05]  /*1040*/  CALL.REL.NOINC `($__internal_62_$__cuda_sm20_div_s64) ;  /* 0x0000002000c47944 */ /* 0x000fea0003c00000 */
[----:B------:R-:W-:Y:S01]  /*1050*/  IMAD.MOV R15, RZ, RZ, -R2 ;  /* 0x000000ffff0f7224 */ /* 0x000fe200078e0a02 */
[----:B------:R-:W-:Y:S01]  /*1060*/  MOV R16, R2 ;  /* 0x0000000200107202 */ /* 0x000fe20000000f00 */
[----:B------:R-:W-:Y:S02]  /*1070*/  IMAD.MOV.U32 R17, RZ, RZ, R3 ;  /* 0x000000ffff117224 */ /* 0x000fe400078e0003 */
[----:B------:R-:W-:-:S07]  /*1080*/  IMAD R15, R15, UR10, R14 ;  /* 0x0000000a0f0f7c24 */ /* 0x000fce000f8e020e */
.L_x_1891:
[----:B------:R-:W-:Y:S05]  /*1090*/  BSYNC.RECONVERGENT B0 ;  /* 0x0000000000007941 */ /* 0x000fea0003800200 */
.L_x_1889:
        /* <DEDUP_REMOVED lines=34> */
.L_x_1893:
        /* <DEDUP_REMOVED lines=10> */
.L_x_1894:
[----:B------:R-:W-:Y:S05]  /*1360*/  BSYNC.RECONVERGENT B0 ;  /* 0x0000000000007941 */ /* 0x000fea0003800200 */
.L_x_1892:
        /* <DEDUP_REMOVED lines=34> */
.L_x_1896:
        /* <DEDUP_REMOVED lines=10> */
.L_x_1897:
[----:B------:R-:W-:Y:S05]  /*1630*/  BSYNC.RECONVERGENT B0 ;  /* 0x0000000000007941 */ /* 0x000fea0003800200 */
.L_x_1895:
        /* <DEDUP_REMOVED lines=34> */
.L_x_1899:
        /* <DEDUP_REMOVED lines=10> */
.L_x_1900:
[----:B------:R-:W-:Y:S05]  /*1900*/  BSYNC.RECONVERGENT B0 ;  /* 0x0000000000007941 */ /* 0x000fea0003800200 */
.L_x_1898:
        /* <DEDUP_REMOVED lines=34> */
.L_x_1902:
        /* <DEDUP_REMOVED lines=10> */
.L_x_1903:
[----:B------:R-:W-:Y:S05]  /*1bd0*/  BSYNC.RECONVERGENT B0 ;  /* 0x0000000000007941 */ /* 0x000fea0003800200 */
.L_x_1901:
        /* <DEDUP_REMOVED lines=33> */
.L_x_1905:
[----:B------:R-:W-:Y:S01]  /*1df0*/  IMAD.MOV.U32 R8, RZ, RZ, R16 ;  /* 0x000000ffff087224 */ /* 0x000fe200078e0010 */
[----:B------:R-:W-:Y:S01]  /*1e00*/  MOV R7, R17 ;  /* 0x0000001100077202 */ /* 0x000fe20000000f00 */
[----:B------:R-:W-:Y:S01]  /*1e10*/  IMAD.U32 R5, RZ, RZ, UR9 ;  /* 0x00000009ff057e24 */ /* 0x000fe2000f8e00ff */
[----:B------:R-:W-:Y:S02]  /*1e20*/  MOV R3, UR10 ;  /* 0x0000000a00037c02 */ /* 0x000fe40008000f00 */
[----:B------:R-:W-:-:S07]  /*1e30*/  MOV R4, 0x1e50 ;  /* 0x00001e5000047802 */ /* 0x000fce0000000f00 */
[----:B------:R-:W-:Y:S05]  /*1e40*/  CALL.REL.NOINC `($__internal_62_$__cuda_sm20_div_s64) ;  /* 0x0000001400447944 */ /* 0x000fea0003c00000 */
[----:B------:R-:W-:Y:S01]  /*1e50*/  IMAD.MOV R17, RZ, RZ, -R2 ;  /* 0x000000ffff117224 */ /* 0x000fe200078e0a02 */
[----:B------:R-:W-:-:S03]  /*1e60*/  MOV R14, R2 ;  /* 0x00000002000e7202 */ /* 0x000fc60000000f00 */
[----:B------:R-:W-:-:S07]  /*1e70*/  IMAD R17, R17, UR9, R16 ;  /* 0x0000000911117c24 */ /* 0x000fce000f8e0210 */
.L_x_1906:
[----:B------:R-:W-:Y:S05]  /*1e80*/  BSYNC.RECONVERGENT B0 ;  /* 0x0000000000007941 */ /* 0x000fea0003800200 */
.L_x_1904:
        /* <DEDUP_REMOVED lines=9> */
.L_x_1882:
        /* <DEDUP_REMOVED lines=34> */
.L_x_1910:
[----:B------:R-:W-:Y:S01]  /*2140*/  MOV R7, R3 ;  /* 0x0000000300077202 */ /* 0x000fe20000000f00 */
[----:B------:R-:W-:Y:S01]  /*2150*/  IMAD.MOV.U32 R8, RZ, RZ, R14 ;  /* 0x000000ffff087224 */ /* 0x000fe200078e000e */
[----:B------:R-:W-:Y:S01]  /*2160*/  MOV R5, UR6 ;  /* 0x0000000600057c02 */ /* 0x000fe20008000f00 */
[----:B------:R-:W-:Y:S01]  /*2170*/  IMAD.U32 R3, RZ, RZ, UR7 ;  /* 0x00000007ff037e24 */ /* 0x000fe2000f8e00ff */
[----:B------:R-:W-:-:S07]  /*2180*/  MOV R4, 0x21a0 ;  /* 0x000021a000047802 */ /* 0x000fce0000000f00 */
[----:B------:R-:W-:Y:S05]  /*2190*/  CALL.REL.NOINC `($__internal_62_$__cuda_sm20_div_s64) ;  /* 0x0000001000707944 */ /* 0x000fea0003c00000 */
[----:B------:R-:W-:Y:S01]  /*21a0*/  IADD3 R5, PT, PT, -R2, RZ, RZ ;  /* 0x000000ff02057210 */ /* 0x000fe20007ffe1ff */
[----:B------:R-:W-:Y:S01]  /*21b0*/  IMAD.MOV.U32 R16, RZ, RZ, R2 ;  /* 0x000000ffff107224 */ /* 0x000fe200078e0002 */
[----:B------:R-:W-:-:S03]  /*21c0*/  MOV R17, R3 ;  /* 0x0000000300117202 */ /* 0x000fc60000000f00 */
[----:B------:R-:W-:-:S07]  /*21d0*/  IMAD R5, R5, UR6, R14 ;  /* 0x0000000605057c24 */ /* 0x000fce000f8e020e */
.L_x_1911:
[----:B------:R-:W-:Y:S05]  /*21e0*/  BSYNC.RECONVERGENT B0 ;  /* 0x0000000000007941 */ /* 0x000fea0003800200 */
.L_x_1909:
        /* <DEDUP_REMOVED lines=34> */
.L_x_1913:
        /* <DEDUP_REMOVED lines=10> */
.L_x_1914:
[----:B------:R-:W-:Y:S05]  /*24b0*/  BSYNC.RECONVERGENT B0 ;  /* 0x0000000000007941 */ /* 0x000fea0003800200 */
.L_x_1912:
        /* <DEDUP_REMOVED lines=34> */
.L_x_1916:
        /* <DEDUP_REMOVED lines=10> */
.L_x_1917:
[----:B------:R-:W-:Y:S05]  /*2780*/  BSYNC.RECONVERGENT B0 ;  /* 0x0000000000007941 */ /* 0x000fea0003800200 */
.L_x_1915:
        /* <DEDUP_REMOVED lines=34> */
.L_x_1919:
[----:B------:R-:W-:Y:S01]  /*29b0*/  MOV R8, R16 ;  /* 0x0000001000087202 */ /* 0x000fe20000000f00 */
[----:B------:R-:W-:Y:S01]  /*29c0*/  IMAD.MOV.U32 R7, RZ, RZ, R17 ;  /* 0x000000ffff077224 */ /* 0x000fe200078e0011 */
[----:B------:R-:W-:Y:S01]  /*29d0*/  MOV R5, UR9 ;  /* 0x0000000900057c02 */ /* 0x000fe20008000f00 */
[----:B------:R-:W-:Y:S01]  /*29e0*/  IMAD.U32 R3, RZ, RZ, UR8 ;  /* 0x00000008ff037e24 */ /* 0x000fe2000f8e00ff */
[----:B------:R-:W-:-:S07]  /*29f0*/  MOV R4, 0x2a10 ;  /* 0x00002a1000047802 */ /* 0x000fce0000000f00 */
[----:B------:R-:W-:Y:S05]  /*2a00*/  CALL.REL.NOINC `($__internal_62_$__cuda_sm20_div_s64) ;  /* 0x0000000800547944 */ /* 0x000fea0003c00000 */
[----:B------:R-:W-:Y:S01]  /*2a10*/  IADD3 R17, PT, PT, -R2, RZ, RZ ;  /* 0x000000ff02117210 */ /* 0x000fe20007ffe1ff */
[----:B------:R-:W-:-:S04]  /*2a20*/  IMAD.MOV.U32 R14, RZ, RZ, R2 ;  /* 0x000000ffff0e7224 */ /* 0x000fc800078e0002 */
[----:B------:R-:W-:-:S07]  /*2a30*/  IMAD R17, R17, UR9, R16 ;  /* 0x0000000911117c24 */ /* 0x000fce000f8e0210 */
.L_x_1920:
[----:B------:R-:W-:Y:S05]  /*2a40*/  BSYNC.RECONVERGENT B0 ;  /* 0x0000000000007941 */ /* 0x000fea0003800200 */
.L_x_1918:
[----:B------:R-:W-:Y:S01]  /*2a50*/  UMOV UR6, 0x6c ;  /* 0x0000006c00067882 */ /* 0x000fe20000000000 */
[----:B------:R-:W-:Y:S02]  /*2a60*/  UIADD3 UR5, UPT, UPT, UR5, -0x4, URZ ;  /* 0xfffffffc05057890 */ /* 0x000fe4000fffe0ff */
[----:B------:R-:W-:-:S12]  /*2a70*/  ULEA UR6, UR7, UR6, 0x2 ;  /* 0x0000000607067291 */ /* 0x000fd8000f8e10ff */
[----:B------:R-:W0:Y:S02]  /*2a80*/  LDCU UR6, c[0x0][UR6+0x380] ;  /* 0x00007000060677ac */ /* 0x000e240008000800 */
[----:B0-----:R-:W-:-:S07]  /*2a90*/  IMAD R18, R17, UR6, R18 ;  /* 0x0000000611127c24 */ /* 0x001fce000f8e0212 */
.L_x_1908:
        /* <DEDUP_REMOVED lines=33> */
.L_x_1923:
        /* <DEDUP_REMOVED lines=10> */
.L_x_1924:
[----:B------:R-:W-:Y:S05]  /*2d50*/  BSYNC.RECONVERGENT B0 ;  /* 0x0000000000007941 */ /* 0x000fea0003800200 */
.L_x_1922:
        /* <DEDUP_REMOVED lines=34> */
.L_x_1926:
        /* <DEDUP_REMOVED lines=9> */
.L_x_1927:
[----:B------:R-:W-:Y:S05]  /*3010*/  BSYNC.RECONVERGENT B0 ;  /* 0x0000000000007941 */ /* 0x000fea0003800200 */
.L_x_1925:
[----:B------:R-:W-:Y:S01]  /*3020*/  UMOV UR6, 0x6c ;  /* 0x0000006c00067882 */ /* 0x000fe20000000000 */
[----:B------:R-:W-:Y:S02]  /*3030*/  UIADD3 UR5, UPT, UPT, UR5, -0x2, URZ ;  /* 0xfffffffe05057890 */ /* 0x000fe4000fffe0ff */
[----:B------:R-:W-:-:S12]  /*3040*/  ULEA UR6, UR8, UR6, 0x2 ;  /* 0x0000000608067291 */ /* 0x000fd8000f8e10ff */
[----:B------:R-:W0:Y:S02]  /*3050*/  LDCU UR6, c[0x0][UR6+0x380] ;  /* 0x00007000060677ac */ /* 0x000e240008000800 */
[----:B0-----:R-:W-:-:S07]  /*3060*/  IMAD R18, R17, UR6, R18 ;  /* 0x0000000611127c24 */ /* 0x001fce000f8e0212 */
.L_x_1921:
        /* <DEDUP_REMOVED lines=29> */
.L_x_1929:
[----:B------:R-:W-:Y:S01]  /*3240*/  IMAD.MOV.U32 R9, RZ, RZ, R3 ;  /* 0x000000ffff097224 */ /* 0x000fe200078e0003 */
[----:B------:R-:W-:Y:S01]  /*3250*/  MOV R8, UR6 ;  /* 0x0000000600087c02 */ /* 0x000fe20008000f00 */
[----:B------:R-:W-:Y:S01]  /*3260*/  IMAD.U32 R7, RZ, RZ, UR7 ;  /* 0x00000007ff077e24 */ /* 0x000fe2000f8e00ff */
[----:B------:R-:W-:-:S07]  /*3270*/  MOV R6, 0x3290 ;  /* 0x0000329000067802 */ /* 0x000fce0000000f00 */
[----:B------:R-:W-:Y:S05]  /*3280*/  CALL.REL.NOINC `($__internal_63_$__cuda_sm20_rem_s64) ;  /* 0x0000000400807944 */ /* 0x000fea0003c00000 */
.L_x_1930:
[----:B------:R-:W-:Y:S05]  /*3290*/  BSYNC.RECONVERGENT B0 ;  /* 0x0000000000007941 */ /* 0x000fea0003800200 */
.L_x_1928:
[----:B------:R-:W-:Y:S02]  /*32a0*/  UMOV UR6, 0x6c ;  /* 0x0000006c00067882 */ /* 0x000fe40000000000 */
[----:B------:R-:W-:-:S12]  /*32b0*/  ULEA UR6, UR5, UR6, 0x2 ;  /* 0x0000000605067291 */ /* 0x000fd8000f8e10ff */
[----:B------:R-:W0:Y:S02]  /*32c0*/  LDCU UR6, c[0x0][UR6+0x380] ;  /* 0x00007000060677ac */ /* 0x000e240008000800 */
[----:B0-----:R-:W-:-:S07]  /*32d0*/  IMAD R18, R14, UR6, R18 ;  /* 0x000000060e127c24 */ /* 0x001fce000f8e0212 */
.L_x_1881:
        /* <DEDUP_REMOVED lines=8> */
        .weak           $__internal_62_$__cuda_sm20_div_s64
        .type           $__internal_62_$__cuda_sm20_div_s64,@function
        .size           $__internal_62_$__cuda_sm20_div_s64,($__internal_63_$__cuda_sm20_rem_s64 - $__internal_62_$__cuda_sm20_div_s64)
$__internal_62_$__cuda_sm20_div_s64:
        /* <DEDUP_REMOVED lines=82> */
[----:B------:R-:W-:Y:S05]  /*3880*/  RET.REL.NODEC R4 `(_ZN2at6native16triu_tril_kernelIdiLb1ELi1ELb1EEEvNS_4cuda6detail10TensorInfoIT_T0_EENS4_IKS5_S6_EEllS6_) ;  /* 0xffffffc404dc7950 */ /* 0x000fea0003c3ffff */
        .weak           $__internal_63_$__cuda_sm20_rem_s64
        .type           $__internal_63_$__cuda_sm20_rem_s64,@function
        .size           $__internal_63_$__cuda_sm20_rem_s64,(.L_x_6353 - $__internal_63_$__cuda_sm20_rem_s64)
$__internal_63_$__cuda_sm20_rem_s64:
        /* <DEDUP_REMOVED lines=71> */
[----:B------:R-:W-:Y:S06]  /*3d00*/  RET.REL.NODEC R6 `(_ZN2at6native16triu_tril_kernelIdiLb1ELi1ELb1EEEvNS_4cuda6detail10TensorInfoIT_T0_EENS4_IKS5_S6_EEllS6_) ;  /* 0xffffffc006bc7950 */ /* 0x000fec0003c3ffff */
.L_x_1931:
        /* <DEDUP_REMOVED lines=15> */
.L_x_6353:


//--------------------- .text._ZN2at6native16triu_tril_kernelIslLb1ELi4ELb0EEEvNS_4cuda6detail10TensorInfoIT_T0_EENS4_IKS5_S6_EEllS6_ --------------------------
	.section	.text._ZN2at6native16triu_tril_kernelIslLb1ELi4ELb0EEEvNS_4cuda6detail10TensorInfoIT_T0_EENS4_IKS5_S6_EEllS6_,"ax",@progbits
	.align	128
        .global         _ZN2at6native16triu_tril_kernelIslLb1ELi4ELb0EEEvNS_4cuda6detail10TensorInfoIT_T0_EENS4_IKS5_S6_EEllS6_
        .type           _ZN2at6native16triu_tril_kernelIslLb1ELi4ELb0EEEvNS_4cuda6detail10TensorInfoIT_T0_EENS4_IKS5_S6_EEllS6_,@function
        .size           _ZN2at6native16triu_tril_kernelIslLb1ELi4ELb0EEEvNS_4cuda6detail10TensorInfoIT_T0_EENS4_IKS5_S6_EEllS6_,(.L_x_6355 - _ZN2at6native16triu_tril_kernelIslLb1ELi4ELb0EEEvNS_4cuda6detail10TensorInfoIT_T0_EENS4_IKS5_S6_EEllS6_)
        .other          _ZN2at6native16triu_tril_kernelIslLb1ELi4ELb0EEEvNS_4cuda6detail10TensorInfoIT_T0_EENS4_IKS5_S6_EEllS6_,@"STO_CUDA_ENTRY STV_DEFAULT"
_ZN2at6native16triu_tril_kernelIslLb1ELi4ELb0EEEvNS_4cuda6detail10TensorInfoIT_T0_EENS4_IKS5_S6_EEllS6_:
.text._ZN2at6native16triu_tril_kernelIslLb1ELi4ELb0EEEvNS_4cuda6detail10TensorInfoIT_T0_EENS4_IKS5_S6_EEllS6_:
        /* <DEDUP_REMOVED lines=41> */
.L_x_1933:
[----:B------:R-:W0:Y:S01]  /*0290*/  LDCU.64 UR4, c[0x0][0x6d0] ;  /* 0x0000da00ff0477ac */ /* 0x000e220008000a00 */
[----:B------:R-:W-:Y:S01]  /*02a0*/  MOV R21, R6 ;  /* 0x0000000600157202 */ /* 0x000fe20000000f00 */
[----:B------:R-:W-:Y:S01]  /*02b0*/  IMAD.MOV.U32 R24, RZ, RZ, R7 ;  /* 0x000000ffff187224 */ /* 0x000fe200078e0007 */
[----:B------:R-:W-:Y:S01]  /*02c0*/  MOV R8, 0x300 ;  /* 0x0000030000087802 */ /* 0x000fe20000000f00 */
[----:B0-----:R-:W-:Y:S01]  /*02d0*/  IMAD.U32 R5, RZ, RZ, UR4 ;  /* 0x00000004ff057e24 */ /* 0x001fe2000f8e00ff */
[----:B------:R-:W-:-:S07]  /*02e0*/  MOV R4, UR5 ;  /* 0x0000000500047c02 */ /* 0x000fce0008000f00 */
[----:B------:R-:W-:Y:S05]  /*02f0*/  CALL.REL.NOINC `($__internal_64_$__cuda_sm20_div_s64) ;  /* 0x00000048003c7944 */ /* 0x000fea0003c00000 */
        /* <DEDUP_REMOVED lines=9> */
.L_x_1934:
[----:B------:R-:W-:Y:S05]  /*0390*/  BSYNC.RECONVERGENT B0 ;  /* 0x0000000000007941 */ /* 0x000fea0003800200 */
.L_x_1932:
        /* <DEDUP_REMOVED lines=31> */
.L_x_1936:
[----:B------:R-:W-:Y:S01]  /*0590*/  MOV R21, R14 ;  /* 0x0000000e00157202 */ /* 0x000fe20000000f00 */
[----:B------:R-:W-:Y:S01]  /*05a0*/  IMAD.MOV.U32 R24, RZ, RZ, R15 ;  /* 0x000000ffff187224 */ /* 0x000fe200078e000f */
[----:B------:R-:W-:Y:S01]  /*05b0*/  MOV R5, R12 ;  /* 0x0000000c00057202 */ /* 0x000fe20000000f00 */
[----:B------:R-:W-:Y:S01]  /*05c0*/  IMAD.MOV.U32 R4, RZ, RZ, R13 ;  /* 0x000000ffff047224 */ /* 0x000fe200078e000d */
[----:B------:R-:W-:-:S07]  /*05d0*/  MOV R8, 0x5f0 ;  /* 0x000005f000087802 */ /* 0x000fce0000000f00 */
[----:B------:R-:W-:Y:S05]  /*05e0*/  CALL.REL.NOINC `($__internal_64_$__cuda_sm20_div_s64) ;  /* 0x0000004400807944 */ /* 0x000fea0003c00000 */
        /* <DEDUP_REMOVED lines=11> */
.L_x_1937:
[----:B------:R-:W-:Y:S05]  /*06a0*/  BSYNC.RECONVERGENT B0 ;  /* 0x0000000000007941 */ /* 0x000fea0003800200 */
.L_x_1935:
        /* <DEDUP_REMOVED lines=36> */
.L_x_1964:
        /* <DEDUP_REMOVED lines=28> */
.L_x_1941:
        /* <DEDUP_REMOVED lines=9> */
[----:B------:R-:W-:Y:S05]  /*0b40*/  CALL.REL.NOINC `($__internal_64_$__cuda_sm20_div_s64) ;  /* 0x0000004000287944 */ /* 0x000fea0003c00000 */
        /* <DEDUP_REMOVED lines=9> */
.L_x_1942:
[----:B------:R-:W-:Y:S05]  /*0be0*/  BSYNC.RECONVERGENT B0 ;  /* 0x0000000000007941 */ /* 0x000fea0003800200 */
.L_x_1940:
        /* <DEDUP_REMOVED lines=43> */
.L_x_1944:
        /* <DEDUP_REMOVED lines=21> */
.L_x_1945:
[----:B------:R-:W-:Y:S05]  /*0ff0*/  BSYNC.RECONVERGENT B0 ;  /* 0x0000000000007941 */ /* 0x000fea0003800200 */
.L_x_1943:
        /* <DEDUP_REMOVED lines=40> */
.L_x_1947:
        /* <DEDUP_REMOVED lines=21> */
.L_x_1948:
[----:B------:R-:W-:Y:S05]  /*13d0*/  BSYNC.RECONVERGENT B0 ;  /* 0x0000000000007941 */ /* 0x000fea0003800200 */
.L_x_1946:
        /* <DEDUP_REMOVED lines=40> */
.L_x_1950:
        /* <DEDUP_REMOVED lines=21> */
.L_x_1951:
[----:B------:R-:W-:Y:S05]  /*17b0*/  BSYNC.RECONVERGENT B0 ;  /* 0x0000000000007941 */ /* 0x000fea0003800200 */
.L_x_1949:
        /* <DEDUP_REMOVED lines=40> */
.L_x_1953:
        /* <DEDUP_REMOVED lines=21> */
.L_x_1954:
[----:B------:R-:W-:Y:S05]  /*1b90*/  BSYNC.RECONVERGENT B0 ;  /* 0x0000000000007941 */ /* 0x000fea0003800200 */
.L_x_1952:
        /* <DEDUP_REMOVED lines=40> */
.L_x_1956:
        /* <DEDUP_REMOVED lines=21> */
.L_x_1957:
[----:B------:R-:W-:Y:S05]  /*1f70*/  BSYNC.RECONVERGENT B0 ;  /* 0x0000000000007941 */ /* 0x000fea0003800200 */
.L_x_1955:
        /* <DEDUP_REMOVED lines=40> */
.L_x_1959:
        /* <DEDUP_REMOVED lines=21> */
.L_x_1960:
[----:B------:R-:W-:Y:S05]  /*2350*/  BSYNC.RECONVERGENT B0 ;  /* 0x0000000000007941 */ /* 0x000fea0003800200 */
.L_x_1958:
        /* <DEDUP_REMOVED lines=41> */
.L_x_1962:
        /* <DEDUP_REMOVED lines=21> */
.L_x_1963:
[----:B------:R-:W-:Y:S05]  /*2740*/  BSYNC.RECONVERGENT B0 ;  /* 0x0000000000007941 */ /* 0x000fea0003800200 */
.L_x_1961:
        /* <DEDUP_REMOVED lines=24> */
.L_x_1939:
        /* <DEDUP_REMOVED lines=37> */
.L_x_1967:
        /* <DEDUP_REMOVED lines=19> */
.L_x_1968:
[----:B------:R-:W-:Y:S05]  /*2c50*/  BSYNC.RECONVERGENT B0 ;  /* 0x0000000000007941 */ /* 0x000fea0003800200 */
.L_x_1966:
        /* <DEDUP_REMOVED lines=43> */
.L_x_1970:
        /* <DEDUP_REMOVED lines=21> */
.L_x_1971:
[----:B------:R-:W-:Y:S05]  /*3060*/  BSYNC.RECONVERGENT B0 ;  /* 0x0000000000007941 */ /* 0x000fea0003800200 */
.L_x_1969:
        /* <DEDUP_REMOVED lines=40> */
.L_x_1973:
        /* <DEDUP_REMOVED lines=21> */
.L_x_1974:
[----:B------:R-:W-:Y:S05]  /*3440*/  BSYNC.RECONVERGENT B0 ;  /* 0x0000000000007941 */ /* 0x000fea0003800200 */
.L_x_1972:
        /* <DEDUP_REMOVED lines=41> */
.L_x_1976:
        /* <DEDUP_REMOVED lines=20> */
.L_x_1977:
[----:B------:R-:W-:Y:S05]  /*3820*/  BSYNC.RECONVERGENT B0 ;  /* 0x0000000000007941 */ /* 0x000fea0003800200 */
.L_x_1975:
        /* <DEDUP_REMOVED lines=15> */
.L_x_1965:
        /* <DEDUP_REMOVED lines=37> */
.L_x_1980:
        /* <DEDUP_REMOVED lines=19> */
.L_x_1981:
[----:B------:R-:W-:Y:S05]  /*3ca0*/  BSYNC.RECONVERGENT B0 ;  /* 0x0000000000007941 */ /* 0x000fea0003800200 */
.L_x_1979:
        /* <DEDUP_REMOVED lines=46> */
.L_x_1983:
        /* <DEDUP_REMOVED lines=20> */
.L_x_1984:
[----:B------:R-:W-:Y:S05]  /*40d0*/  BSYNC.RECONVERGENT B0 ;  /* 0x0000000000007941 */ /* 0x000fea0003800200 */
.L_x_1982:
        /* <DEDUP_REMOVED lines=15> */
.L_x_1978:
        /* <DEDUP_REMOVED lines=30> */
.L_x_1986:
[----:B------:R-:W-:-:S07]  /*43b0*/  MOV R10, 0x43d0 ;  /* 0x000043d0000a7802 */ /* 0x000fce0000000f00 */
[----:B------:R-:W-:Y:S05]  /*43c0*/  CALL.REL.NOINC `($__internal_65_$__cuda_sm20_rem_s64) ;  /* 0x0000000c00547944 */ /* 0x000fea0003c00000 */
.L_x_1987:
[----:B------:R-:W-:Y:S05]  /*43d0*/  BSYNC.RECONVERGENT B0 ;  /* 0x0000000000007941 */ /* 0x000fea0003800200 */
.L_x_1985:
        /* <DEDUP_REMOVED lines=16> */
.L_x_1938:
        /* <DEDUP_REMOVED lines=10> */
[----:B0-----:R-:W-:Y:S01]  /*4580*/  ISETP.GE.U32.AND P0, PT, R4, UR6, PT ;  /* 0x0000000604007c0c */ /* 0x001fe2000bf06070 */
[----:B------:R-:W-:-:S05]  /*4590*/  IMAD.X R4, RZ, RZ, R2, P1 ;  /* 0x000000ffff047224 */ /* 0x000fca00008e0602 */
        /* <DEDUP_REMOVED lines=15> */
[----:B------:R-:W-:-:S04]  /*4690*/  IADD3 R11, P1, PT, R6, 0x1, RZ ;  /* 0x00000001060b7810 */ /* 0x000fc80007f3e0ff */
[----:B------:R-:W-:Y:S02]  /*46a0*/  ISETP.GE.U32.AND P0, PT, R11, R8, PT ;  /* 0x000000080b00720c */ /* 0x000fe40003f06070 */
[----:B------:R-:W-:-:S04]  /*46b0*/  IADD3.X R11, PT, PT, RZ, R7, RZ, P1, !PT ;  /* 0x00000007ff0b7210 */ /* 0x000fc80000ffe4ff */
        /* <DEDUP_REMOVED lines=16> */
[----:B------:R-:W-:-:S04]  /*47c0*/  IADD3.X R8, PT, PT, RZ, R7, RZ, P1, !PT ;  /* 0x00000007ff087210 */ /* 0x000fc80000ffe4ff */
[----:B------:R-:W-:Y:S02]  /*47d0*/  ISETP.GE.U32.AND.EX P0, PT, R8, R9, PT, P0 ;  /* 0x000000090800720c */ /* 0x000fe40003f06100 */
[----:B------:R-:W-:-:S04]  /*47e0*/  LEA R8, P1, R15, R4, 0x1 ;  /* 0x000000040f087211 */ /* 0x000fc800078208ff */
[----:B------:R-:W-:-:S05]  /*47f0*/  LEA.HI.X R9, R15, R5, R21, 0x1, P1 ;  /* 0x000000050f097211 */ /* 0x000fca00008f0c15 */
[----:B------:R0:W5:Y:S02]  /*4800*/  LDG.E.U16 R22, desc[UR4][R8.64] ;  /* 0x0000000408167981 */ /* 0x000164000c1e1500 */
[----:B------:R-:W-:-:S04]  /*4810*/  @!P0 IMAD.WIDE.U32 R12, R10, 0x6, R4 ;  /* 0x000000060a0c8825 */ /* 0x000fc800078e0004 */
[----:B------:R-:W-:-:S04]  /*4820*/  @!P0 IMAD R11, R11, 0x6, RZ ;  /* 0x000000060b0b8824 */ /* 0x000fc800078e02ff */
[----:B------:R-:W-:-:S05]  /*4830*/  @!P0 IMAD.IADD R13, R13, 0x1, R11 ;  /* 0x000000010d0d8824 */ /* 0x000fca00078e020b */
[----:B------:R0:W5:Y:S02]  /*4840*/  @!P0 LDG.E.U16 R18, desc[UR4][R12.64] ;  /* 0x000000040c128981 */ /* 0x000164000c1e1500 */
.L_x_1991:
[----:B------:R-:W-:Y:S05]  /*4850*/  BSYNC.RECONVERGENT B1 ;  /* 0x0000000000017941 */ /* 0x000fea0003800200 */
.L_x_1990:
[C---:B------:R-:W-:Y:S02]  /*4860*/  IADD3 R5, P5, PT, R0.reuse, 0x2, RZ ;  /* 0x0000000200057810 */ /* 0x040fe40007fbe0ff */
[C---:B------:R-:W-:Y:S02]  /*4870*/  IADD3 R4, P6, PT, R0.reuse, 0x3, RZ ;  /* 0x0000000300047810 */ /* 0x040fe40007fde0ff */
[----:B0-----:R-:W-:Y:S02]  /*4880*/  IADD3 R8, P4, PT, R0, 0x1, RZ ;  /* 0x0000000100087810 */ /* 0x001fe40007f9e0ff */
        /* <DEDUP_REMOVED lines=10> */
[----:B------:R-:W-:Y:S02]  /*4930*/  ISETP.GE.AND.EX P0, PT, R0, UR7, PT, P0 ;  /* 0x0000000700007c0c */ /* 0x000fe4000bf06300 */
[----:B-----5:R-:W-:Y:S02]  /*4940*/  SEL R19, R19, RZ, P3 ;  /* 0x000000ff13137207 */ /* 0x020fe40001800000 */
[----:B------:R-:W-:Y:S02]  /*4950*/  SEL R20, R20, RZ, P2 ;  /* 0x000000ff14147207 */ /* 0x000fe40001000000 */
[----:B------:R-:W-:Y:S02]  /*4960*/  SEL R22, R22, RZ, P1 ;  /* 0x000000ff16167207 */ /* 0x000fe40000800000 */
[----:B------:R-:W-:Y:S02]  /*4970*/  SEL R8, R18, RZ, P0 ;  /* 0x000000ff12087207 */ /* 0x000fe40000000000 */
[----:B------:R-:W-:-:S02]  /*4980*/  PRMT R12, R19, 0x7610, R12 ;  /* 0x00007610130c7816 */ /* 0x000fc4000000000c */
[----:B------:R-:W-:Y:S02]  /*4990*/  PRMT R18, R20, 0x7610, R18 ;  /* 0x0000761014127816 */ /* 0x000fe40000000012 */
[----:B------:R-:W-:-:S07]  /*49a0*/  PRMT R9, R22, 0x7610, R9 ;  /* 0x0000761016097816 */ /* 0x000fce0000000009 */
.L_x_1989:
[----:B------:R-:W-:Y:S05]  /*49b0*/  BSYNC.RECONVERGENT B0 ;  /* 0x0000000000007941 */ /* 0x000fea0003800200 */
.L_x_1988:
        /* <DEDUP_REMOVED lines=13> */
[----:B------:R-:W0:Y:S01]  /*4a90*/  LDC.64 R2, c[0x0][R3+0x448] ;  /* 0x0001120003027b82 */ /* 0x000e220000000a00 */
[----:B------:R-:W-:-:S04]  /*4aa0*/  IADD3 R13, P1, PT, R6, 0x2, RZ ;  /* 0x00000002060d7810 */ /* 0x000fc80007f3e0ff */
[----:B------:R-:W-:Y:S02]  /*4ab0*/  ISETP.GE.U32.AND P0, PT, R13, R10, PT ;  /* 0x0000000a0d00720c */ /* 0x000fe40003f06070 */
[----:B------:R-:W-:-:S04]  /*4ac0*/  IADD3.X R13, PT, PT, RZ, R7, RZ, P1, !PT ;  /* 0x00000007ff0d7210 */ /* 0x000fc80000ffe4ff */
[----:B------:R-:W-:Y:S02]  /*4ad0*/  ISETP.GE.U32.AND.EX P0, PT, R13, R11, PT, P0 ;  /* 0x0000000b0d00720c */ /* 0x000fe40003f06100 */
[----:B0-----:R-:W-:-:S04]  /*4ae0*/  LEA R12, P1, R2, R4, 0x1 ;  /* 0x00000004020c7211 */ /* 0x001fc800078208ff */
[----:B------:R-:W-:-:S05]  /*4af0*/  LEA.HI.X R13, R2, R5, R3, 0x1, P1 ;  /* 0x00000005020d7211 */ /* 0x000fca00008f0c03 */
[----:B------:R0:W-:Y:S02]  /*4b00*/  STG.E.U16 desc[UR4][R12.64], R18 ;  /* 0x000000120c007986 */ /* 0x0001e4000c101504 */
[----:B------:R-:W-:Y:S05]  /*4b10*/  @P0 EXIT ;  /* 0x000000000000094d */ /* 0x000fea0003800000 */
[----:B0-----:R-:W-:-:S04]  /*4b20*/  IADD3 R13, P1, PT, R6, 0x3, RZ ;  /* 0x00000003060d7810 */ /* 0x001fc80007f3e0ff */
[----:B------:R-:W-:Y:S01]  /*4b30*/  ISETP.GE.U32.AND P0, PT, R13, R10, PT ;  /* 0x0000000a0d00720c */ /* 0x000fe20003f06070 */
[----:B------:R-:W-:Y:S01]  /*4b40*/  IMAD.X R7, RZ, RZ, R7, P1 ;  /* 0x000000ffff077224 */ /* 0x000fe200008e0607 */
[----:B------:R-:W-:-:S04]  /*4b50*/  LEA R6, P1, R2, R4, 0x2 ;  /* 0x0000000402067211 */ /* 0x000fc800078210ff */
[----:B------:R-:W-:Y:S02]  /*4b60*/  ISETP.GE.U32.AND.EX P0, PT, R7, R11, PT, P0 ;  /* 0x0000000b0700720c */ /* 0x000fe40003f06100 */
[----:B------:R-:W-:-:S05]  /*4b70*/  LEA.HI.X R7, R2, R5, R3, 0x2, P1 ;  /* 0x0000000502077211 */ /* 0x000fca00008f1403 */
[----:B------:R0:W-:Y:S06]  /*4b80*/  STG.E.U16 desc[UR4][R6.64], R9 ;  /* 0x0000000906007986 */ /* 0x0001ec000c101504 */
[----:B------:R-:W-:Y:S05]  /*4b90*/  @P0 EXIT ;  /* 0x000000000000094d */ /* 0x000fea0003800000 */
[----:B------:R-:W-:-:S04]  /*4ba0*/  IMAD.WIDE.U32 R4, R2, 0x6, R4 ;  /* 0x0000000602047825 */ /* 0x000fc800078e0004 */
[----:B------:R-:W-:-:S05]  /*4bb0*/  IMAD R3, R3, 0x6, RZ ;  /* 0x0000000603037824 */ /* 0x000fca00078e02ff */
[----:B------:R-:W-:-:S05]  /*4bc0*/  IADD3 R5, PT, PT, R5, R3, RZ ;  /* 0x0000000305057210 */ /* 0x000fca0007ffe0ff */
[----:B------:R-:W-:Y:S01]  /*4bd0*/  STG.E.U16 desc[UR4][R4.64], R8 ;  /* 0x0000000804007986 */ /* 0x000fe2000c101504 */
[----:B------:R-:W-:Y:S05]  /*4be0*/  EXIT ;  /* 0x000000000000794d */ /* 0x000fea0003800000 */
        .weak           $__internal_64_$__cuda_sm20_div_s64
        .type           $__internal_64_$__cuda_sm20_div_s64,@function
        .size           $__internal_64_$__cuda_sm20_div_s64,($__internal_65_$__cuda_sm20_rem_s64 - $__internal_64_$__cuda_sm20_div_s64)
$__internal_64_$__cuda_sm20_div_s64:
        /* <DEDUP_REMOVED lines=76> */
[----:B------:R-:W-:Y:S01]  /*50b0*/  SEL R10, R10, R9, !P1 ;  /* 0x000000090a0a7207 */ /* 0x000fe20004800000 */
[----:B------:R-:W-:Y:S01]  /*50c0*/  HFMA2 R9, -RZ, RZ, 0, 0 ;  /* 0x00000000ff097431 */ /* 0x000fe200000001ff */
[----:B------:R-:W-:-:S02]  /*50d0*/  ISETP.NE.AND.EX P0, PT, R4, RZ, PT, P0 ;  /* 0x000000ff0400720c */ /* 0x000fc40003f05300 */
[----:B------:R-:W-:Y:S02]  /*50e0*/  SEL R5, R5, R11, !P1 ;  /* 0x0000000b05057207 */ /* 0x000fe40004800000 */
[----:B------:R-:W-:Y:S02]  /*50f0*/  SEL R10, R10, 0xffffffff, P0 ;  /* 0xffffffff0a0a7807 */ /* 0x000fe40000000000 */
[----:B------:R-:W-:Y:S01]  /*5100*/  SEL R11, R5, 0xffffffff, P0 ;  /* 0xffffffff050b7807 */ /* 0x000fe20000000000 */
[----:B------:R-:W-:Y:S06]  /*5110*/  RET.REL.NODEC R8 `(_ZN2at6native16triu_tril_kernelIslLb1ELi4ELb0EEEvNS_4cuda6detail10TensorInfoIT_T0_EENS4_IKS5_S6_EEllS6_) ;  /* 0xffffffac08b87950 */ /* 0x000fec0003c3ffff */
        .weak           $__internal_65_$__cuda_sm20_rem_s64
        .type           $__internal_65_$__cuda_sm20_rem_s64,@function
        .size           $__internal_65_$__cuda_sm20_rem_s64,(.L_x_6355 - $__internal_65_$__cuda_sm20_rem_s64)
$__internal_65_$__cuda_sm20_rem_s64:
        /* <DEDUP_REMOVED lines=76> */
[----:B------:R-:W-:Y:S06]  /*55e0*/  RET.REL.NODEC R10 `(_ZN2at6native16triu_tril_kernelIslLb1ELi4ELb0EEEvNS_4cuda6detail10TensorInfoIT_T0_EENS4_IKS5_S6_EEllS6_) ;  /* 0xffffffa80a847950 */ /* 0x000fec0003c3ffff */
.L_x_1992:
        /* <DEDUP_REMOVED lines=9> */
.L_x_6355:


//--------------------- .text._ZN2at6native16triu_tril_kernelIslLb1ELi4ELb1EEEvNS_4cuda6detail10TensorInfoIT_T0_EENS4_IKS5_S6_EEllS6_ --------------------------
	.section	.text._ZN2at6native16triu_tril_kernelIslLb1ELi4ELb1EEEvNS_4cuda6detail10TensorInfoIT_T0_EENS4_IKS5_S6_EEllS6_,"ax",@progbits
	.align	128
        .global         _ZN2at6native16triu_tril_kernelIslLb1ELi4ELb1EEEvNS_4cuda6detail10TensorInfoIT_T0_EENS4_IKS5_S6_EEllS6_
        .type           _ZN2at6native16triu_tril_kernelIslLb1ELi4ELb1EEEvNS_4cuda6detail10TensorInfoIT_T0_EENS4_IKS5_S6_EEllS6_,@function
        .size           _ZN2at6native16triu_tril_kernelIslLb1ELi4ELb1EEEvNS_4cuda6detail10TensorInfoIT_T0_EENS4_IKS5_S6_EEllS6_,(.L_x_6357 - _ZN2at6native16triu_tril_kernelIslLb1ELi4ELb1EEEvNS_4cuda6detail10TensorInfoIT_T0_EENS4_IKS5_S6_EEllS6_)
        .other          _ZN2at6native16triu_tril_kernelIslLb1ELi4ELb1EEEvNS_4cuda6detail10TensorInfoIT_T0_EENS4_IKS5_S6_EEllS6_,@"STO_CUDA_ENTRY STV_DEFAULT"
_ZN2at6native16triu_tril_kernelIslLb1ELi4ELb1EEEvNS_4cuda6detail10TensorInfoIT_T0_EENS4_IKS5_S6_EEllS6_:
.text._ZN2at6native16triu_tril_kernelIslLb1ELi4ELb1EEEvNS_4cuda6detail10TensorInfoIT_T0_EENS4_IKS5_S6_EEllS6_:
        /* <DEDUP_REMOVED lines=41> */
.L_x_1994:
[----:B------:R-:W0:Y:S01]  /*0290*/  LDCU.64 UR4, c[0x0][0x6d0] ;  /* 0x0000da00ff0477ac */ /* 0x000e220008000a00 */
[----:B------:R-:W-:Y:S01]  /*02a0*/  IMAD.MOV.U32 R6, RZ, RZ, R10 ;  /* 0x000000ffff067224 */ /* 0x000fe200078e000a */
[----:B------:R-:W-:Y:S01]  /*02b0*/  MOV R4, 0x300 ;  /* 0x0000030000047802 */ /* 0x000fe20000000f00 */
[----:B------:R-:W-:Y:S02]  /*02c0*/  IMAD.MOV.U32 R23, RZ, RZ, R11 ;  /* 0x000000ffff177224 */ /* 0x000fe400078e000b */
[----:B0-----:R-:W-:Y:S01]  /*02d0*/  IMAD.U32 R8, RZ, RZ, UR4 ;  /* 0x00000004ff087e24 */ /* 0x001fe2000f8e00ff */
[----:B------:R-:W-:-:S07]  /*02e0*/  MOV R7, UR5 ;  /* 0x0000000500077c02 */ /* 0x000fce0008000f00 */
[----:B------:R-:W-:Y:S05]  /*02f0*/  CALL.REL.NOINC `($__internal_66_$__cuda_sm20_div_s64) ;  /* 0x0000003c00247944 */ /* 0x000fea0003c00000 */
[----:B------:R-:W0:Y:S01]  /*0300*/  LDCU.64 UR4, c[0x0][0x6d0] ;  /* 0x0000da00ff0477ac */ /* 0x000e220008000a00 */
[----:B------:R-:W-:-:S05]  /*0310*/  IADD3 R5, P0, PT, RZ, -R20, RZ ;  /* 0x80000014ff057210 */ /* 0x000fca0007f1e0ff */
[----:B------:R-:W-:-:S04]  /*0320*/  IMAD.X R0, RZ, RZ, ~R21, P0 ;  /* 0x000000ffff007224 */ /* 0x000fc800000e0e15 */
[----:B0-----:R-:W-:Y:S02]  /*0330*/  IMAD R0, R0, UR4, RZ ;  /* 0x0000000400007c24 */ /* 0x001fe4000f8e02ff */
[----:B------:R-:W-:-:S04]  /*0340*/  IMAD.WIDE.U32 R2, R5, UR4, R10 ;  /* 0x0000000405027c25 */ /* 0x000fc8000f8e000a */
[----:B------:R-:W-:-:S05]  /*0350*/  IMAD R5, R5, UR5, R0 ;  /* 0x0000000505057c24 */ /* 0x000fca000f8e0200 */
[----:B------:R-:W-:-:S07]  /*0360*/  IADD3 R0, PT, PT, R3, R5, RZ ;  /* 0x0000000503007210 */ /* 0x000fce0007ffe0ff */
.L_x_1995:
[----:B------:R-:W-:Y:S05]  /*0370*/  BSYNC.RECONVERGENT B0 ;  /* 0x0000000000007941 */ /* 0x000fea0003800200 */
.L_x_1993:
        /* <DEDUP_REMOVED lines=27> */
.L_x_1997:
[----:B------:R-:W-:Y:S01]  /*0530*/  MOV R6, R20 ;  /* 0x0000001400067202 */ /* 0x000fe20000000f00 */
[----:B------:R-:W-:Y:S01]  /*0540*/  IMAD.MOV.U32 R23, RZ, RZ, R21 ;  /* 0x000000ffff177224 */ /* 0x000fe200078e0015 */
[----:B------:R-:W-:Y:S01]  /*0550*/  MOV R4, R8 ;  /* 0x0000000800047202 */ /* 0x000fe20000000f00 */
[----:B------:R-:W-:Y:S01]  /*0560*/  IMAD.MOV.U32 R3, RZ, RZ, R9 ;  /* 0x000000ffff037224 */ /* 0x000fe200078e0009 */
[----:B------:R-:W-:-:S07]  /*0570*/  MOV R22, 0x590 ;  /* 0x0000059000167802 */ /* 0x000fce0000000f00 */
[----:B------:R-:W-:Y:S05]  /*0580*/  CALL.REL.NOINC `($__internal_67_$__cuda_sm20_rem_s64) ;  /* 0x0000003c00d07944 */ /* 0x000fea0003c00000 */
[----:B------:R-:W-:Y:S01]  /*0590*/  MOV R10, R6 ;  /* 0x00000006000a7202 */ /* 0x000fe20000000f00 */
[----:B------:R-:W-:-:S07]  /*05a0*/  IMAD.MOV.U32 R11, RZ, RZ, R3 ;  /* 0x000000ffff0b7224 */ /* 0x000fce00078e0003 */
.L_x_1998:
[----:B------:R-:W-:Y:S05]  /*05b0*/  BSYNC.RECONVERGENT B0 ;  /* 0x0000000000007941 */ /* 0x000fea0003800200 */
.L_x_1996:
        /* <DEDUP_REMOVED lines=30> */
.L_x_2000:
[----:B------:R-:W-:Y:S01]  /*07a0*/  IMAD.MOV.U32 R6, RZ, RZ, R20 ;  /* 0x000000ffff067224 */ /* 0x000fe200078e0014 */
[----:B------:R-:W-:Y:S01]  /*07b0*/  MOV R23, R21 ;  /* 0x0000001500177202 */ /* 0x000fe20000000f00 */
[----:B------:R-:W-:Y:S01]  /*07c0*/  IMAD.MOV.U32 R7, RZ, RZ, R9 ;  /* 0x000000ffff077224 */ /* 0x000fe200078e0009 */
[----:B------:R-:W-:-:S07]  /*07d0*/  MOV R4, 0x7f0 ;  /* 0x000007f000047802 */ /* 0x000fce0000000f00 */
[----:B-1----:R-:W-:Y:S05]  /*07e0*/  CALL.REL.NOINC `($__internal_66_$__cuda_sm20_div_s64) ;  /* 0x0000003400e87944 */ /* 0x002fea0003c00000 */
[----:B------:R-:W-:Y:S01]  /*07f0*/  MOV R6, R20 ;  /* 0x0000001400067202 */ /* 0x000fe20000000f00 */
[----:B------:R-:W-:-:S07]  /*0800*/  IMAD.MOV.U32 R23, RZ, RZ, R21 ;  /* 0x000000ffff177224 */ /* 0x000fce00078e0015 */
.L_x_2001:
[----:B------:R-:W-:Y:S05]  /*0810*/  BSYNC.RECONVERGENT B0 ;  /* 0x0000000000007941 */ /* 0x000fea0003800200 */
.L_x_1999:
        /* <DEDUP_REMOVED lines=23> */
.L_x_2028:
        /* <DEDUP_REMOVED lines=28> */
.L_x_2005:
[----:B------:R-:W-:Y:S01]  /*0b50*/  IMAD.U32 R13, RZ, RZ, UR9 ;  /* 0x00000009ff0d7e24 */ /* 0x000fe2000f8e00ff */
[----:B------:R-:W-:Y:S01]  /*0b60*/  MOV R8, UR8 ;  /* 0x0000000800087c02 */ /* 0x000fe20008000f00 */
[----:B------:R-:W-:Y:S01]  /*0b70*/  IMAD.U32 R9, RZ, RZ, UR9 ;  /* 0x00000009ff097e24 */ /* 0x000fe2000f8e00ff */
[----:B------:R-:W-:Y:S02]  /*0b80*/  MOV R12, UR8 ;  /* 0x00000008000c7c02 */ /* 0x000fe40008000f00 */
[----:B------:R-:W-:Y:S02]  /*0b90*/  MOV R7, R13 ;  /* 0x0000000d00077202 */ /* 0x000fe40000000f00 */
[----:B------:R-:W-:-:S07]  /*0ba0*/  MOV R4, 0xbc0 ;  /* 0x00000bc000047802 */ /* 0x000fce0000000f00 */
[----:B------:R-:W-:Y:S05]  /*0bb0*/  CALL.REL.NOINC `($__internal_66_$__cuda_sm20_div_s64) ;  /* 0x0000003000f47944 */ /* 0x000fea0003c00000 */
        /* <DEDUP_REMOVED lines=9> */
.L_x_2006:
[----:B------:R-:W-:Y:S05]  /*0c50*/  BSYNC.RECONVERGENT B0 ;  /* 0x0000000000007941 */ /* 0x000fea0003800200 */
.L_x_2004:
        /* <DEDUP_REMOVED lines=34> */
.L_x_2008:
[----:B------:R-:W-:Y:S01]  /*0e80*/  MOV R6, UR14 ;  /* 0x0000000e00067c02 */ /* 0x000fe20008000f00 */
[----:B------:R-:W-:Y:S01]  /*0e90*/  IMAD.U32 R9, RZ, RZ, UR15 ;  /* 0x0000000fff097e24 */ /* 0x000fe2000f8e00ff */
[----:B------:R-:W-:Y:S01]  /*0ea0*/  MOV R8, UR14 ;  /* 0x0000000e00087c02 */ /* 0x000fe20008000f00 */
[----:B------:R-:W-:Y:S01]  /*0eb0*/  IMAD.U32 R7, RZ, RZ, UR15 ;  /* 0x0000000fff077e24 */ /* 0x000fe2000f8e00ff */
[----:B------:R-:W-:Y:S01]  /*0ec0*/  MOV R6, R16 ;  /* 0x0000001000067202 */ /* 0x000fe20000000f00 */
[----:B------:R-:W-:Y:S01]  /*0ed0*/  IMAD.MOV.U32 R23, RZ, RZ, R17 ;  /* 0x000000ffff177224 */ /* 0x000fe200078e0011 */
[----:B------:R-:W-:-:S07]  /*0ee0*/  MOV R4, 0xf00 ;  /* 0x00000f0000047802 */ /* 0x000fce0000000f00 */
[----:B------:R-:W-:Y:S05]  /*0ef0*/  CALL.REL.NOINC `($__internal_66_$__cuda_sm20_div_s64) ;  /* 0x0000003000247944 */ /* 0x000fea0003c00000 */
        /* <DEDUP_REMOVED lines=10> */
.L_x_2009:
[----:B------:R-:W-:Y:S05]  /*0fa0*/  BSYNC.RECONVERGENT B0 ;  /* 0x0000000000007941 */ /* 0x000fea0003800200 */
.L_x_2007:
        /* <DEDUP_REMOVED lines=35> */
.L_x_2011:
[----:B------:R-:W-:Y:S01]  /*11e0*/  IMAD.U32 R6, RZ, RZ, UR14 ;  /* 0x0000000eff067e24 */ /* 0x000fe2000f8e00ff */
[----:B------:R-:W-:Y:S01]  /*11f0*/  MOV R9, UR15 ;  /* 0x0000000f00097c02 */ /* 0x000fe20008000f00 */
[----:B------:R-:W-:Y:S01]  /*1200*/  IMAD.U32 R8, RZ, RZ, UR14 ;  /* 0x0000000eff087e24 */ /* 0x000fe2000f8e00ff */
[----:B------:R-:W-:Y:S01]  /*1210*/  MOV R7, UR15 ;  /* 0x0000000f00077c02 */ /* 0x000fe20008000f00 */
[----:B------:R-:W-:Y:S01]  /*1220*/  IMAD.MOV.U32 R6, RZ, RZ, R16 ;  /* 0x000000ffff067224 */ /* 0x000fe200078e0010 */
[----:B------:R-:W-:Y:S02]  /*1230*/  MOV R23, R17 ;  /* 0x0000001100177202 */ /* 0x000fe40000000f00 */
[----:B------:R-:W-:-:S07]  /*1240*/  MOV R4, 0x1260 ;  /* 0x0000126000047802 */ /* 0x000fce0000000f00 */
[----:B------:R-:W-:Y:S05]  /*1250*/  CALL.REL.NOINC `($__internal_66_$__cuda_sm20_div_s64) ;  /* 0x0000002c004c7944 */ /* 0x000fea0003c00000 */
        /* <DEDUP_REMOVED lines=10> */
.L_x_2012:
[----:B------:R-:W-:Y:S05]  /*1300*/  BSYNC.RECONVERGENT B0 ;  /* 0x0000000000007941 */ /* 0x000fea0003800200 */
.L_x_2010:
        /* <DEDUP_REMOVED lines=35> */
.L_x_2014:
        /* <DEDUP_REMOVED lines=18> */
.L_x_2015:
[----:B------:R-:W-:Y:S05]  /*1660*/  BSYNC.RECONVERGENT B0 ;  /* 0x0000000000007941 */ /* 0x000fea0003800200 */
.L_x_2013:
        /* <DEDUP_REMOVED lines=35> */
.L_x_2017:
        /* <DEDUP_REMOVED lines=18> */
.L_x_2018:
[----:B------:R-:W-:Y:S05]  /*19c0*/  BSYNC.RECONVERGENT B0 ;  /* 0x0000000000007941 */ /* 0x000fea0003800200 */
.L_x_2016:
        /* <DEDUP_REMOVED lines=35> */
.L_x_2020:
        /* <DEDUP_REMOVED lines=18> */
.L_x_2021:
[----:B------:R-:W-:Y:S05]  /*1d20*/  BSYNC.RECONVERGENT B0 ;  /* 0x0000000000007941 */ /* 0x000fea0003800200 */
.L_x_2019:
        /* <DEDUP_REMOVED lines=35> */
.L_x_2023:
        /* <DEDUP_REMOVED lines=18> */
.L_x_2024:
[----:B------:R-:W-:Y:S05]  /*2080*/  BSYNC.RECONVERGENT B0 ;  /* 0x0000000000007941 */ /* 0x000fea0003800200 */
.L_x_2022:
        /* <DEDUP_REMOVED lines=34> */
.L_x_2026:
        /* <DEDUP_REMOVED lines=18> */
.L_x_2027:
[----:B------:R-:W-:Y:S05]  /*23d0*/  BSYNC.RECONVERGENT B0 ;  /* 0x0000000000007941 */ /* 0x000fea0003800200 */
.L_x_2025:
        /* <DEDUP_REMOVED lines=14> */
.L_x_2003:
        /* <DEDUP_REMOVED lines=37> */
.L_x_2031:
[----:B------:R-:W-:Y:S01]  /*2710*/  MOV R13, UR9 ;  /* 0x00000009000d7c02 */ /* 0x000fe20008000f00 */
[----:B------:R-:W-:Y:S01]  /*2720*/  IMAD.U32 R8, RZ, RZ, UR8 ;  /* 0x00000008ff087e24 */ /* 0x000fe2000f8e00ff */
[----:B------:R-:W-:Y:S01]  /*2730*/  MOV R9, UR9 ;  /* 0x0000000900097c02 */ /* 0x000fe20008000f00 */
[----:B------:R-:W-:Y:S01]  /*2740*/  IMAD.U32 R12, RZ, RZ, UR8 ;  /* 0x00000008ff0c7e24 */ /* 0x000fe2000f8e00ff */
[----:B------:R-:W-:Y:S01]  /*2750*/  MOV R4, 0x2780 ;  /* 0x0000278000047802 */ /* 0x000fe20000000f00 */
[----:B------:R-:W-:-:S07]  /*2760*/  IMAD.MOV.U32 R7, RZ, RZ, R13 ;  /* 0x000000ffff077224 */ /* 0x000fce00078e000d */
[----:B------:R-:W-:Y:S05]  /*2770*/  CALL.REL.NOINC `($__internal_66_$__cuda_sm20_div_s64) ;  /* 0x0000001800047944 */ /* 0x000fea0003c00000 */
        /* <DEDUP_REMOVED lines=9> */
.L_x_2032:
[----:B------:R-:W-:Y:S05]  /*2810*/  BSYNC.RECONVERGENT B0 ;  /* 0x0000000000007941 */ /* 0x000fea0003800200 */
.L_x_2030:
        /* <DEDUP_REMOVED lines=34> */
.L_x_2034:
        /* <DEDUP_REMOVED lines=18> */
.L_x_2035:
[----:B------:R-:W-:Y:S05]  /*2b60*/  BSYNC.RECONVERGENT B0 ;  /* 0x0000000000007941 */ /* 0x000fea0003800200 */
.L_x_2033:
        /* <DEDUP_REMOVED lines=34> */
.L_x_2037:
        /* <DEDUP_REMOVED lines=18> */
.L_x_2038:
[----:B------:R-:W-:Y:S05]  /*2eb0*/  BSYNC.RECONVERGENT B0 ;  /* 0x0000000000007941 */ /* 0x000fea0003800200 */
.L_x_2036:
        /* <DEDUP_REMOVED lines=34> */
.L_x_2040:
        /* <DEDUP_REMOVED lines=18> */
.L_x_2041:
[----:B------:R-:W-:Y:S05]  /*3200*/  BSYNC.RECONVERGENT B0 ;  /* 0x0000000000007941 */ /* 0x000fea0003800200 */
.L_x_2039:
[----:B------:R-:W0:Y:S01]  /*3210*/  LDCU.64 UR8, c[0x0][UR7+0x438] ;  /* 0x00008700070877ac */ /* 0x000e220008000a00 */
[----:B------:R-:W-:Y:S01]  /*3220*/  MOV R14, R12 ;  /* 0x0000000c000e7202 */ /* 0x000fe20000000f00 */
[----:B------:R-:W-:Y:S01]  /*3230*/  UIADD3 UR5, UPT, UPT, UR5, -0x4, URZ ;  /* 0xfffffffc05057890 */ /* 0x000fe2000fffe0ff */
[----:B0-----:R-:W-:-:S03]  /*3240*/  IMAD R4, R8, UR9, RZ ;  /* 0x0000000908047c24 */ /* 0x001fc6000f8e02ff */
[----:B------:R-:W-:-:S04]  /*3250*/  IMAD.WIDE.U32 R14, R8, UR8, R14 ;  /* 0x00000008080e7c25 */ /* 0x000fc8000f8e000e */
[----:B------:R-:W-:-:S04]  /*3260*/  IMAD R3, R3, UR8, R4 ;  /* 0x0000000803037c24 */ /* 0x000fc8000f8e0204 */
[----:B------:R-:W-:-:S07]  /*3270*/  IMAD.IADD R15, R15, 0x1, R3 ;  /* 0x000000010f0f7824 */ /* 0x000fce00078e0203 */
.L_x_2029:
        /* <DEDUP_REMOVED lines=37> */
.L_x_2044:
        /* <DEDUP_REMOVED lines=16> */
.L_x_2045:
[----:B------:R-:W-:Y:S05]  /*35d0*/  BSYNC.RECONVERGENT B0 ;  /* 0x0000000000007941 */ /* 0x000fea0003800200 */
.L_x_2043:
        /* <DEDUP_REMOVED lines=34> */
.L_x_2047:
        /* <DEDUP_REMOVED lines=18> */
.L_x_2048:
[----:B------:R-:W-:Y:S05]  /*3920*/  BSYNC.RECONVERGENT B0 ;  /* 0x0000000000007941 */ /* 0x000fea0003800200 */
.L_x_2046:
[----:B------:R-:W0:Y:S01]  /*3930*/  LDCU.64 UR8, c[0x0][UR7+0x448] ;  /* 0x00008900070877ac */ /* 0x000e220008000a00 */
[----:B------:R-:W-:Y:S01]  /*3940*/  IMAD.MOV.U32 R16, RZ, RZ, R14 ;  /* 0x000000ffff107224 */ /* 0x000fe200078e000e */
[----:B------:R-:W-:Y:S01]  /*3950*/  UIADD3 UR5, UPT, UPT, UR5, -0x2, URZ ;  /* 0xfffffffe05057890 */ /* 0x000fe2000fffe0ff */
[C---:B0-----:R-:W-:Y:S02]  /*3960*/  IMAD R4, R8.reuse, UR9, RZ ;  /* 0x0000000908047c24 */ /* 0x041fe4000f8e02ff */
[----:B------:R-:W-:-:S04]  /*3970*/  IMAD.WIDE.U32 R14, R8, UR8, R16 ;  /* 0x00000008080e7c25 */ /* 0x000fc8000f8e0010 */
[----:B------:R-:W-:-:S05]  /*3980*/  IMAD R3, R3, UR8, R4 ;  /* 0x0000000803037c24 */ /* 0x000fca000f8e0204 */
[----:B------:R-:W-:-:S07]  /*3990*/  IADD3 R15, PT, PT, R15, R3, RZ ;  /* 0x000000030f0f7210 */ /* 0x000fce0007ffe0ff */
.L_x_2042:
        /* <DEDUP_REMOVED lines=29> */
.L_x_2050:
[----:B------:R-:W-:Y:S01]  /*3b70*/  MOV R8, UR12 ;  /* 0x0000000c00087c02 */ /* 0x000fe20008000f00 */
[----:B------:R-:W-:Y:S01]  /*3b80*/  IMAD.U32 R13, RZ, RZ, UR13 ;  /* 0x0000000dff0d7e24 */ /* 0x000fe2000f8e00ff */
[----:B------:R-:W-:Y:S01]  /*3b90*/  MOV R12, UR12 ;  /* 0x0000000c000c7c02 */ /* 0x000fe20008000f00 */
[----:B------:R-:W-:Y:S01]  /*3ba0*/  IMAD.U32 R9, RZ, RZ, UR13 ;  /* 0x0000000dff097e24 */ /* 0x000fe2000f8e00ff */
[----:B------:R-:W-:Y:S01]  /*3bb0*/  MOV R4, R8 ;  /* 0x0000000800047202 */ /* 0x000fe20000000f00 */
[----:B------:R-:W-:Y:S01]  /*3bc0*/  IMAD.MOV.U32 R3, RZ, RZ, R13 ;  /* 0x000000ffff037224 */ /* 0x000fe200078e000d */
[----:B------:R-:W-:-:S07]  /*3bd0*/  MOV R22, 0x3bf0 ;  /* 0x00003bf000167802 */ /* 0x000fce0000000f00 */
[----:B------:R-:W-:Y:S05]  /*3be0*/  CALL.REL.NOINC `($__internal_67_$__cuda_sm20_rem_s64) ;  /* 0x0000000800387944 */ /* 0x000fea0003c00000 */
[----:B------:R-:W-:-:S07]  /*3bf0*/  MOV R7, R3 ;  /* 0x0000000300077202 */ /* 0x000fce0000000f00 */
.L_x_2051:
[----:B------:R-:W-:Y:S05]  /*3c00*/  BSYNC.RECONVERGENT B0 ;  /* 0x0000000000007941 */ /* 0x000fea0003800200 */
.L_x_2049:
[----:B------:R-:W0:Y:S02]  /*3c10*/  LDCU.64 UR8, c[0x0][UR8+0x450] ;  /* 0x00008a00080877ac */ /* 0x000e240008000a00 */
[C---:B0-----:R-:W-:Y:S02]  /*3c20*/  IMAD R3, R6.reuse, UR9, RZ ;  /* 0x0000000906037c24 */ /* 0x041fe4000f8e02ff */
[----:B------:R-:W-:-:S04]  /*3c30*/  IMAD.WIDE.U32 R14, R6, UR8, R14 ;  /* 0x00000008060e7c25 */ /* 0x000fc8000f8e000e */
[----:B------:R-:W-:-:S04]  /*3c40*/  IMAD R3, R7, UR8, R3 ;  /* 0x0000000807037c24 */ /* 0x000fc8000f8e0203 */
[----:B------:R-:W-:-:S07]  /*3c50*/  IMAD.IADD R15, R15, 0x1, R3 ;  /* 0x000000010f0f7824 */ /* 0x000fce00078e0203 */
.L_x_2002:
        /* <DEDUP_REMOVED lines=51> */
        .weak           $__internal_66_$__cuda_sm20_div_s64
        .type           $__internal_66_$__cuda_sm20_div_s64,@function
        .size           $__internal_66_$__cuda_sm20_div_s64,($__internal_67_$__cuda_sm20_rem_s64 - $__internal_66_$__cuda_sm20_div_s64)
$__internal_66_$__cuda_sm20_div_s64:
        /* <DEDUP_REMOVED lines=83> */
[----:B------:R-:W-:Y:S05]  /*44c0*/  RET.REL.NODEC R8 `(_ZN2at6native16triu_tril_kernelIslLb1ELi4ELb1EEEvNS_4cuda6detail10TensorInfoIT_T0_EENS4_IKS5_S6_EEllS6_) ;  /* 0xffffffb808cc7950 */ /* 0x000fea0003c3ffff */
        .weak           $__internal_67_$__cuda_sm20_rem_s64
        .type           $__internal_67_$__cuda_sm20_rem_s64,@function
        .size           $__internal_67_$__cuda_sm20_rem_s64,(.L_x_6357 - $__internal_67_$__cuda_sm20_rem_s64)
$__internal_67_$__cuda_sm20_rem_s64:
        /* <DEDUP_REMOVED lines=76> */
[----:B------:R-:W-:Y:S06]  /*4990*/  RET.REL.NODEC R22 `(_ZN2at6native16triu_tril_kernelIslLb1ELi4ELb1EEEvNS_4cuda6detail10TensorInfoIT_T0_EENS4_IKS5_S6_EEllS6_) ;  /* 0xffffffb416987950 */ /* 0x000fec0003c3ffff */
.L_x_2052:
        /* <DEDUP_REMOVED lines=14> */
.L_x_6357:


//--------------------- .text._ZN2at6native16triu_tril_kernelIsiLb1ELi4ELb0EEEvNS_4cuda6detail10TensorInfoIT_T0_EENS4_IKS5_S6_EEllS6_ --------------------------
	.section	.text._ZN2at6native16triu_tril_kernelIsiLb1ELi4ELb0EEEvNS_4cuda6detail10TensorInfoIT_T0_EENS4_IKS5_S6_EEllS6_,"ax",@progbits
	.align	128
        .global         _ZN2at6native16triu_tril_kernelIsiLb1ELi4ELb0EEEvNS_4cuda6detail10TensorInfoIT_T0_EENS4_IKS5_S6_EEllS6_
        .type           _ZN2at6native16triu_tril_kernelIsiLb1ELi4ELb0EEEvNS_4cuda6detail10TensorInfoIT_T0_EENS4_IKS5_S6_EEllS6_,@function
        .size           _ZN2at6native16triu_tril_kernelIsiLb1ELi4ELb0EEEvNS_4cuda6detail10TensorInfoIT_T0_EENS4_IKS5_S6_EEllS6_,(.L_x_6359 - _ZN2at6native16triu_tril_kernelIsiLb1ELi4ELb0EEEvNS_4cuda6detail10TensorInfoIT_T0_EENS4_IKS5_S6_EEllS6_)
        .other          _ZN2at6native16triu_tril_kernelIsiLb1ELi4ELb0EEEvNS_4cuda6detail10TensorInfoIT_T0_EENS4_IKS5_S6_EEllS6_,@"STO_CUDA_ENTRY STV_DEFAULT"
_ZN2at6native16triu_tril_kernelIsiLb1ELi4ELb0EEEvNS_4cuda6detail10TensorInfoIT_T0_EENS4_IKS5_S6_EEllS6_:
.text._ZN2at6native16triu_tril_kernelIsiLb1ELi4ELb0EEEvNS_4cuda6detail10TensorInfoIT_T0_EENS4_IKS5_S6_EEllS6_:
        /* <DEDUP_REMOVED lines=40> */
.L_x_2054:
[----:B------:R-:W0:Y:S01]  /*0280*/  LDCU UR6, c[0x0][0x540] ;  /* 0x0000a800ff0677ac */ /* 0x000e220008000800 */
[----:B------:R-:W-:Y:S01]  /*0290*/  MOV R18, R4 ;  /* 0x0000000400127202 */ /* 0x000fe20000000f00 */
[----:B------:R-:W-:Y:S01]  /*02a0*/  IMAD.U32 R3, RZ, RZ, UR4 ;  /* 0x00000004ff037e24 */ /* 0x000fe2000f8e00ff */
[----:B------:R-:W-:Y:S01]  /*02b0*/  MOV R6, 0x2e0 ;  /* 0x000002e000067802 */ /* 0x000fe20000000f00 */
[----:B0-----:R-:W-:-:S07]  /*02c0*/  IMAD.U32 R2, RZ, RZ, UR6 ;  /* 0x00000006ff027e24 */ /* 0x001fce000f8e00ff */
[----:B------:R-:W-:Y:S05]  /*02d0*/  CALL.REL.NOINC `($__internal_68_$__cuda_sm20_div_s64) ;  /* 0x0000003400607944 */ /* 0x000fea0003c00000 */
[----:B------:R-:W0:Y:S01]  /*02e0*/  LDCU UR6, c[0x0][0x540] ;  /* 0x0000a800ff0677ac */ /* 0x000e220008000800 */
[----:B------:R-:W-:Y:S01]  /*02f0*/  IADD3 R3, PT, PT, -R9, RZ, RZ ;  /* 0x000000ff09037210 */ /* 0x000fe20007ffe1ff */
[----:B------:R-:W-:Y:S02]  /*0300*/  IMAD.MOV.U32 R16, RZ, RZ, R9 ;  /* 0x000000ffff107224 */ /* 0x000fe400078e0009 */
[----:B------:R-:W-:Y:S02]  /*0310*/  IMAD.MOV.U32 R17, RZ, RZ, R8 ;  /* 0x000000ffff117224 */ /* 0x000fe400078e0008 */
[----:B0-----:R-:W-:-:S07]  /*0320*/  IMAD R4, R3, UR6, R4 ;  /* 0x0000000603047c24 */ /* 0x001fce000f8e0204 */
.L_x_2055:
[----:B------:R-:W-:Y:S05]  /*0330*/  BSYNC.RECONVERGENT B0 ;  /* 0x0000000000007941 */ /* 0x000fea0003800200 */
.L_x_2053:
        /* <DEDUP_REMOVED lines=30> */
.L_x_2057:
[----:B------:R-:W-:Y:S01]  /*0520*/  IMAD.MOV.U32 R18, RZ, RZ, R16 ;  /* 0x000000ffff127224 */ /* 0x000fe200078e0010 */
[----:B------:R-:W-:Y:S01]  /*0530*/  MOV R6, 0x560 ;  /* 0x0000056000067802 */ /* 0x000fe20000000f00 */
[----:B------:R-:W-:-:S07]  /*0540*/  IMAD.MOV.U32 R5, RZ, RZ, R17 ;  /* 0x000000ffff057224 */ /* 0x000fce00078e0011 */
[----:B------:R-:W-:Y:S05]  /*0550*/  CALL.REL.NOINC `($__internal_68_$__cuda_sm20_div_s64) ;  /* 0x0000003000c07944 */ /* 0x000fea0003c00000 */
[----:B------:R-:W-:Y:S01]  /*0560*/  IADD3 R7, PT, PT, -R9, RZ, RZ ;  /* 0x000000ff09077210 */ /* 0x000fe20007ffe1ff */
[----:B------:R-:W-:-:S04]  /*0570*/  IMAD.MOV.U32 R12, RZ, RZ, R9 ;  /* 0x000000ffff0c7224 */ /* 0x000fc800078e0009 */
[----:B------:R-:W-:-:S07]  /*0580*/  IMAD R7, R2, R7, R16 ;  /* 0x0000000702077224 */ /* 0x000fce00078e0210 */
.L_x_2058:
[----:B------:R-:W-:Y:S05]  /*0590*/  BSYNC.RECONVERGENT B0 ;  /* 0x0000000000007941 */ /* 0x000fea0003800200 */
.L_x_2056:
        /* <DEDUP_REMOVED lines=18> */
.L_x_2085:
        /* <DEDUP_REMOVED lines=31> */
.L_x_2062:
[----:B------:R-:W-:Y:S01]  /*08b0*/  IMAD.MOV.U32 R5, RZ, RZ, R8 ;  /* 0x000000ffff057224 */ /* 0x000fe200078e0008 */
[----:B------:R-:W-:Y:S01]  /*08c0*/  MOV R18, R12 ;  /* 0x0000000c00127202 */ /* 0x000fe20000000f00 */
[----:B------:R-:W-:Y:S01]  /*08d0*/  IMAD.U32 R2, RZ, RZ, UR7 ;  /* 0x00000007ff027e24 */ /* 0x000fe2000f8e00ff */
[----:B------:R-:W-:Y:S01]  /*08e0*/  MOV R6, 0x910 ;  /* 0x0000091000067802 */ /* 0x000fe20000000f00 */
[----:B------:R-:W-:-:S07]  /*08f0*/  IMAD.U32 R3, RZ, RZ, UR8 ;  /* 0x00000008ff037e24 */ /* 0x000fce000f8e00ff */
[----:B------:R-:W-:Y:S05]  /*0900*/  CALL.REL.NOINC `($__internal_68_$__cuda_sm20_div_s64) ;  /* 0x0000002c00d47944 */ /* 0x000fea0003c00000 */
[----:B------:R-:W-:Y:S01]  /*0910*/  IADD3 R3, PT, PT, -R9, RZ, RZ ;  /* 0x000000ff09037210 */ /* 0x000fe20007ffe1ff */
[----:B------:R-:W-:Y:S02]  /*0920*/  IMAD.MOV.U32 R16, RZ, RZ, R9 ;  /* 0x000000ffff107224 */ /* 0x000fe400078e0009 */
[----:B------:R-:W-:Y:S02]  /*0930*/  IMAD.MOV.U32 R17, RZ, RZ, R8 ;  /* 0x000000ffff117224 */ /* 0x000fe400078e0008 */
[----:B------:R-:W-:-:S07]  /*0940*/  IMAD R3, R3, UR7, R12 ;  /* 0x0000000703037c24 */ /* 0x000fce000f8e020c */
.L_x_2063:
[----:B------:R-:W-:Y:S05]  /*0950*/  BSYNC.RECONVERGENT B0 ;  /* 0x0000000000007941 */ /* 0x000fea0003800200 */
.L_x_2061:
        /* <DEDUP_REMOVED lines=35> */
.L_x_2065:
[----:B------:R-:W-:Y:S01]  /*0b90*/  MOV R18, R16 ;  /* 0x0000001000127202 */ /* 0x000fe20000000f00 */
[----:B------:R-:W-:Y:S01]  /*0ba0*/  IMAD.MOV.U32 R5, RZ, RZ, R17 ;  /* 0x000000ffff057224 */ /* 0x000fe200078e0011 */
[----:B------:R-:W-:Y:S01]  /*0bb0*/  MOV R3, UR10 ;  /* 0x0000000a00037c02 */ /* 0x000fe20008000f00 */
[----:B------:R-:W-:Y:S01]  /*0bc0*/  IMAD.U32 R2, RZ, RZ, UR9 ;  /* 0x00000009ff027e24 */ /* 0x000fe2000f8e00ff */
[----:B------:R-:W-:-:S07]  /*0bd0*/  MOV R6, 0xbf0 ;  /* 0x00000bf000067802 */ /* 0x000fce0000000f00 */
[----:B------:R-:W-:Y:S05]  /*0be0*/  CALL.REL.NOINC `($__internal_68_$__cuda_sm20_div_s64) ;  /* 0x0000002c001c7944 */ /* 0x000fea0003c00000 */
[--C-:B------:R-:W-:Y:S01]  /*0bf0*/  IMAD.MOV R17, RZ, RZ, -R9.reuse ;  /* 0x000000ffff117224 */ /* 0x100fe200078e0a09 */
[----:B------:R-:W-:Y:S01]  /*0c00*/  MOV R13, R8 ;  /* 0x00000008000d7202 */ /* 0x000fe20000000f00 */
[----:B------:R-:W-:Y:S02]  /*0c10*/  IMAD.MOV.U32 R12, RZ, RZ, R9 ;  /* 0x000000ffff0c7224 */ /* 0x000fe400078e0009 */
[----:B------:R-:W-:-:S07]  /*0c20*/  IMAD R17, R17, UR9, R16 ;  /* 0x0000000911117c24 */ /* 0x000fce000f8e0210 */
.L_x_2066:
[----:B------:R-:W-:Y:S05]  /*0c30*/  BSYNC.RECONVERGENT B0 ;  /* 0x0000000000007941 */ /* 0x000fea0003800200 */
.L_x_2064:
        /* <DEDUP_REMOVED lines=34> */
.L_x_2068:
[----:B------:R-:W-:Y:S01]  /*0e60*/  IMAD.MOV.U32 R18, RZ, RZ, R12 ;  /* 0x000000ffff127224 */ /* 0x000fe200078e000c */
[----:B------:R-:W-:Y:S01]  /*0e70*/  MOV R2, UR9 ;  /* 0x0000000900027c02 */ /* 0x000fe20008000f00 */
[----:B------:R-:W-:Y:S01]  /*0e80*/  IMAD.MOV.U32 R5, RZ, RZ, R13 ;  /* 0x000000ffff057224 */ /* 0x000fe200078e000d */
[----:B------:R-:W-:Y:S01]  /*0e90*/  MOV R6, 0xec0 ;  /* 0x00000ec000067802 */ /* 0x000fe20000000f00 */
[----:B------:R-:W-:-:S07]  /*0ea0*/  IMAD.U32 R3, RZ, RZ, UR10 ;  /* 0x0000000aff037e24 */ /* 0x000fce000f8e00ff */
[----:B------:R-:W-:Y:S05]  /*0eb0*/  CALL.REL.NOINC `($__internal_68_$__cuda_sm20_div_s64) ;  /* 0x0000002800687944 */ /* 0x000fea0003c00000 */
[----:B------:R-:W-:Y:S01]  /*0ec0*/  IMAD.MOV R13, RZ, RZ, -R9 ;  /* 0x000000ffff0d7224 */ /* 0x000fe200078e0a09 */
[----:B------:R-:W-:Y:S01]  /*0ed0*/  MOV R16, R9 ;  /* 0x0000000900107202 */ /* 0x000fe20000000f00 */
[----:B------:R-:W-:Y:S02]  /*0ee0*/  IMAD.MOV.U32 R17, RZ, RZ, R8 ;  /* 0x000000ffff117224 */ /* 0x000fe400078e0008 */
[----:B------:R-:W-:-:S07]  /*0ef0*/  IMAD R13, R13, UR9, R12 ;  /* 0x000000090d0d7c24 */ /* 0x000fce000f8e020c */
.L_x_2069:
[----:B------:R-:W-:Y:S05]  /*0f00*/  BSYNC.RECONVERGENT B0 ;  /* 0x0000000000007941 */ /* 0x000fea0003800200 */
.L_x_2067:
        /* <DEDUP_REMOVED lines=35> */
.L_x_2071:
        /* <DEDUP_REMOVED lines=10> */
.L_x_2072:
[----:B------:R-:W-:Y:S05]  /*11e0*/  BSYNC.RECONVERGENT B0 ;  /* 0x0000000000007941 */ /* 0x000fea0003800200 */
.L_x_2070:
        /* <DEDUP_REMOVED lines=35> */
.L_x_2074:
[----:B------:R-:W-:Y:S01]  /*1420*/  MOV R18, R12 ;  /* 0x0000000c00127202 */ /* 0x000fe20000000f00 */
[----:B------:R-:W-:Y:S01]  /*1430*/  IMAD.MOV.U32 R5, RZ, RZ, R13 ;  /* 0x000000ffff057224 */ /* 0x000fe200078e000d */
[----:B------:R-:W-:Y:S01]  /*1440*/  MOV R2, UR9 ;  /* 0x0000000900027c02 */ /* 0x000fe20008000f00 */
[----:B------:R-:W-:Y:S01]  /*1450*/  IMAD.U32 R3, RZ, RZ, UR10 ;  /* 0x0000000aff037e24 */ /* 0x000fe2000f8e00ff */
[----:B------:R-:W-:-:S07]  /*1460*/  MOV R6, 0x1480 ;  /* 0x0000148000067802 */ /* 0x000fce0000000f00 */
[----:B------:R-:W-:Y:S05]  /*1470*/  CALL.REL.NOINC `($__internal_68_$__cuda_sm20_div_s64) ;  /* 0x0000002000f87944 */ /* 0x000fea0003c00000 */
[----:B------:R-:W-:Y:S01]  /*1480*/  IADD3 R13, PT, PT, -R9, RZ, RZ ;  /* 0x000000ff090d7210 */ /* 0x000fe20007ffe1ff */
[----:B------:R-:W-:Y:S01]  /*1490*/  IMAD.MOV.U32 R16, RZ, RZ, R9 ;  /* 0x000000ffff107224 */ /* 0x000fe200078e0009 */
[----:B------:R-:W-:-:S03]  /*14a0*/  MOV R17, R8 ;  /* 0x0000000800117202 */ /* 0x000fc60000000f00 */
[----:B------:R-:W-:-:S07]  /*14b0*/  IMAD R13, R13, UR9, R12 ;  /* 0x000000090d0d7c24 */ /* 0x000fce000f8e020c */
.L_x_2075:
[----:B------:R-:W-:Y:S05]  /*14c0*/  BSYNC.RECONVERGENT B0 ;  /* 0x0000000000007941 */ /* 0x000fea0003800200 */
.L_x_2073:
        /* <DEDUP_REMOVED lines=35> */
.L_x_2077:
        /* <DEDUP_REMOVED lines=10> */
.L_x_2078:
[----:B------:R-:W-:Y:S05]  /*17a0*/  BSYNC.RECONVERGENT B0 ;  /* 0x0000000000007941 */ /* 0x000fea0003800200 */
.L_x_2076:
        /* <DEDUP_REMOVED lines=35> */
.L_x_2080:
        /* <DEDUP_REMOVED lines=10> */
.L_x_2081:
[----:B------:R-:W-:Y:S05]  /*1a80*/  BSYNC.RECONVERGENT B0 ;  /* 0x0000000000007941 */ /* 0x000fea0003800200 */
.L_x_2079:
        /* <DEDUP_REMOVED lines=35> */
.L_x_2083:
[----:B------:R-:W-:Y:S01]  /*1cc0*/  MOV R18, R16 ;  /* 0x0000001000127202 */ /* 0x000fe20000000f00 */
[----:B------:R-:W-:Y:S01]  /*1cd0*/  IMAD.MOV.U32 R5, RZ, RZ, R17 ;  /* 0x000000ffff057224 */ /* 0x000fe200078e0011 */
[----:B------:R-:W-:Y:S01]  /*1ce0*/  MOV R2, UR9 ;  /* 0x0000000900027c02 */ /* 0x000fe20008000f00 */
[----:B------:R-:W-:Y:S01]  /*1cf0*/  IMAD.U32 R3, RZ, RZ, UR10 ;  /* 0x0000000aff037e24 */ /* 0x000fe2000f8e00ff */
[----:B------:R-:W-:-:S07]  /*1d00*/  MOV R6, 0x1d20 ;  /* 0x00001d2000067802 */ /* 0x000fce0000000f00 */
[----:B------:R-:W-:Y:S05]  /*1d10*/  CALL.REL.NOINC `($__internal_68_$__cuda_sm20_div_s64) ;  /* 0x0000001800d07944 */ /* 0x000fea0003c00000 */
[----:B------:R-:W-:Y:S01]  /*1d20*/  IADD3 R17, PT, PT, -R9, RZ, RZ ;  /* 0x000000ff09117210 */ /* 0x000fe20007ffe1ff */
[----:B------:R-:W-:-:S04]  /*1d30*/  IMAD.MOV.U32 R12, RZ, RZ, R9 ;  /* 0x000000ffff0c7224 */ /* 0x000fc800078e0009 */
[----:B------:R-:W-:-:S07]  /*1d40*/  IMAD R17, R17, UR9, R16 ;  /* 0x0000000911117c24 */ /* 0x000fce000f8e0210 */
.L_x_2084:
[----:B------:R-:W-:Y:S05]  /*1d50*/  BSYNC.RECONVERGENT B0 ;  /* 0x0000000000007941 */ /* 0x000fea0003800200 */
.L_x_2082:
        /* <DEDUP_REMOVED lines=9> */
.L_x_2060:
        /* <DEDUP_REMOVED lines=37> */
.L_x_2088:
[----:B------:R-:W-:Y:S01]  /*2040*/  IMAD.MOV.U32 R5, RZ, RZ, R8 ;  /* 0x000000ffff057224 */ /* 0x000fe200078e0008 */
[----:B------:R-:W-:Y:S01]  /*2050*/  MOV R18, R12 ;  /* 0x0000000c00127202 */ /* 0x000fe20000000f00 */
[----:B------:R-:W-:Y:S01]  /*2060*/  IMAD.U32 R2, RZ, RZ, UR7 ;  /* 0x00000007ff027e24 */ /* 0x000fe2000f8e00ff */
[----:B------:R-:W-:Y:S02]  /*2070*/  MOV R3, UR8 ;  /* 0x0000000800037c02 */ /* 0x000fe40008000f00 */
[----:B------:R-:W-:-:S07]  /*2080*/  MOV R6, 0x20a0 ;  /* 0x000020a000067802 */ /* 0x000fce0000000f00 */
[----:B------:R-:W-:Y:S05]  /*2090*/  CALL.REL.NOINC `($__internal_68_$__cuda_sm20_div_s64) ;  /* 0x0000001400f07944 */ /* 0x000fea0003c00000 */
[----:B------:R-:W-:Y:S01]  /*20a0*/  IMAD.MOV R3, RZ, RZ, -R9 ;  /* 0x000000ffff037224 */ /* 0x000fe200078e0a09 */
[----:B------:R-:W-:Y:S01]  /*20b0*/  MOV R16, R9 ;  /* 0x0000000900107202 */ /* 0x000fe20000000f00 */
[----:B------:R-:W-:Y:S02]  /*20c0*/  IMAD.MOV.U32 R17, RZ, RZ, R8 ;  /* 0x000000ffff117224 */ /* 0x000fe400078e0008 */
[----:B------:R-:W-:-:S07]  /*20d0*/  IMAD R3, R3, UR7, R12 ;  /* 0x0000000703037c24 */ /* 0x000fce000f8e020c */
.L_x_2089:
[----:B------:R-:W-:Y:S05]  /*20e0*/  BSYNC.RECONVERGENT B0 ;  /* 0x0000000000007941 */ /* 0x000fea0003800200 */
.L_x_2087:
        /* <DEDUP_REMOVED lines=37> */
.L_x_2091:
        /* <DEDUP_REMOVED lines=10> */
.L_x_2092:
[----:B------:R-:W-:Y:S05]  /*23e0*/  BSYNC.RECONVERGENT B0 ;  /* 0x0000000000007941 */ /* 0x000fea0003800200 */
.L_x_2090:
        /* <DEDUP_REMOVED lines=37> */
.L_x_2094:
        /* <DEDUP_REMOVED lines=10> */
.L_x_2095:
[----:B------:R-:W-:Y:S05]  /*26e0*/  BSYNC.RECONVERGENT B0 ;  /* 0x0000000000007941 */ /* 0x000fea0003800200 */
.L_x_2093:
        /* <DEDUP_REMOVED lines=37> */
.L_x_2097:
[----:B------:R-:W-:Y:S01]  /*2940*/  IMAD.MOV.U32 R18, RZ, RZ, R16 ;  /* 0x000000ffff127224 */ /* 0x000fe200078e0010 */
[----:B------:R-:W-:Y:S01]  /*2950*/  MOV R5, R17 ;  /* 0x0000001100057202 */ /* 0x000fe20000000f00 */
[----:B------:R-:W-:Y:S01]  /*2960*/  IMAD.U32 R2, RZ, RZ, UR11 ;  /* 0x0000000bff027e24 */ /* 0x000fe2000f8e00ff */
[----:B------:R-:W-:Y:S02]  /*2970*/  MOV R3, UR10 ;  /* 0x0000000a00037c02 */ /* 0x000fe40008000f00 */
[----:B------:R-:W-:-:S07]  /*2980*/  MOV R6, 0x29a0 ;  /* 0x000029a000067802 */ /* 0x000fce0000000f00 */
[----:B------:R-:W-:Y:S05]  /*2990*/  CALL.REL.NOINC `($__internal_68_$__cuda_sm20_div_s64) ;  /* 0x0000000c00b07944 */ /* 0x000fea0003c00000 */
[----:B------:R-:W-:Y:S01]  /*29a0*/  IMAD.MOV R17, RZ, RZ, -R9 ;  /* 0x000000ffff117224 */ /* 0x000fe200078e0a09 */
[----:B------:R-:W-:-:S03]  /*29b0*/  MOV R12, R9 ;  /* 0x00000009000c7202 */ /* 0x000fc60000000f00 */
[----:B------:R-:W-:-:S07]  /*29c0*/  IMAD R17, R17, UR11, R16 ;  /* 0x0000000b11117c24 */ /* 0x000fce000f8e0210 */
.L_x_2098:
[----:B------:R-:W-:Y:S05]  /*29d0*/  BSYNC.RECONVERGENT B0 ;  /* 0x0000000000007941 */ /* 0x000fea0003800200 */
.L_x_2096:
[----:B------:R-:W-:Y:S01]  /*29e0*/  UMOV UR6, 0x6c ;  /* 0x0000006c00067882 */ /* 0x000fe20000000000 */
[----:B------:R-:W0:Y:S01]  /*29f0*/  LDCU UR8, c[0x0][UR8+0x3ec] ;  /* 0x00007d80080877ac */ /* 0x000e220008000800 */
[----:B------:R-:W-:Y:S02]  /*2a00*/  ULEA UR6, UR9, UR6, 0x2 ;  /* 0x0000000609067291 */ /* 0x000fe4000f8e10ff */
[----:B------:R-:W-:-:S10]  /*2a10*/  UIADD3 UR4, UPT, UPT, UR4, -0x4, URZ ;  /* 0xfffffffc04047890 */ /* 0x000fd4000fffe0ff */
[----:B------:R-:W1:Y:S01]  /*2a20*/  LDCU UR6, c[0x0][UR6+0x380] ;  /* 0x00007000060677ac */ /* 0x000e620008000800 */
[C---:B0-----:R-:W-:Y:S02]  /*2a30*/  IMAD R20, R17.reuse, UR8, R20 ;  /* 0x0000000811147c24 */ /* 0x041fe4000f8e0214 */
[----:B-1----:R-:W-:-:S07]  /*2a40*/  IMAD R22, R17, UR6, R22 ;  /* 0x0000000611167c24 */ /* 0x002fce000f8e0216 */
.L_x_2086:
        /* <DEDUP_REMOVED lines=34> */
.L_x_2101:
        /* <DEDUP_REMOVED lines=10> */
.L_x_2102:
[----:B------:R-:W-:Y:S05]  /*2d10*/  BSYNC.RECONVERGENT B0 ;  /* 0x0000000000007941 */ /* 0x000fea0003800200 */
.L_x_2100:
        /* <DEDUP_REMOVED lines=36> */
.L_x_2104:
        /* <DEDUP_REMOVED lines=9> */
.L_x_2105:
[----:B------:R-:W-:Y:S05]  /*2ff0*/  BSYNC.RECONVERGENT B0 ;  /* 0x0000000000007941 */ /* 0x000fea0003800200 */
.L_x_2103:
[----:B------:R-:W-:Y:S01]  /*3000*/  UMOV UR5, 0x6c ;  /* 0x0000006c00057882 */ /* 0x000fe20000000000 */
[----:B------:R-:W0:Y:S01]  /*3010*/  LDCU UR6, c[0x0][UR6+0x4c4] ;  /* 0x00009880060677ac */ /* 0x000e220008000800 */
[----:B------:R-:W-:Y:S02]  /*3020*/  ULEA UR5, UR8, UR5, 0x2 ;  /* 0x0000000508057291 */ /* 0x000fe4000f8e10ff */
[----:B------:R-:W-:-:S10]  /*3030*/  UIADD3 UR4, UPT, UPT, UR4, -0x2, URZ ;  /* 0xfffffffe04047890 */ /* 0x000fd4000fffe0ff */
[----:B------:R-:W1:Y:S01]  /*3040*/  LDCU UR5, c[0x0][UR5+0x380] ;  /* 0x00007000050577ac */ /* 0x000e620008000800 */
[C---:B0-----:R-:W-:Y:S02]  /*3050*/  IMAD R20, R17.reuse, UR6, R20 ;  /* 0x0000000611147c24 */ /* 0x041fe4000f8e0214 */
[----:B-1----:R-:W-:-:S07]  /*3060*/  IMAD R22, R17, UR5, R22 ;  /* 0x0000000511167c24 */ /* 0x002fce000f8e0216 */
.L_x_2099:
        /* <DEDUP_REMOVED lines=29> */
.L_x_2107:
[----:B------:R-:W-:Y:S02]  /*3240*/  MOV R3, R8 ;  /* 0x0000000800037202 */ /* 0x000fe40000000f00 */
[----:B------:R-:W-:-:S07]  /*3250*/  MOV R2, 0x3270 ;  /* 0x0000327000027802 */ /* 0x000fce0000000f00 */
[----:B------:R-:W-:Y:S05]  /*3260*/  CALL.REL.NOINC `($__internal_69_$__cuda_sm20_rem_s64) ;  /* 0x0000000800cc7944 */ /* 0x000fea0003c00000 */
.L_x_2108:
[----:B------:R-:W-:Y:S05]  /*3270*/  BSYNC.RECONVERGENT B0 ;  /* 0x0000000000007941 */ /* 0x000fea0003800200 */
.L_x_2106:
[----:B------:R-:W0:Y:S01]  /*3280*/  LDCU UR4, c[0x0][UR6+0x4c4] ;  /* 0x00009880060477ac */ /* 0x000e220008000800 */
[----:B------:R-:W1:Y:S01]  /*3290*/  LDCU UR6, c[0x0][UR6+0x3ec] ;  /* 0x00007d80060677ac */ /* 0x000e620008000800 */
[C---:B0-----:R-:W-:Y:S02]  /*32a0*/  IMAD R20, R12.reuse, UR4, R20 ;  /* 0x000000040c147c24 */ /* 0x041fe4000f8e0214 */
[----:B-1----:R-:W-:-:S07]  /*32b0*/  IMAD R22, R12, UR6, R22 ;  /* 0x000000060c167c24 */ /* 0x002fce000f8e0216 */
.L_x_2059:
        /* <DEDUP_REMOVED lines=8> */
[----:B0-----:R-:W-:-:S02]  /*3340*/  ISETP.GE.U32.AND P0, PT, R2, UR6, PT ;  /* 0x0000000602007c0c */ /* 0x001fc4000bf06070 */
        /* <DEDUP_REMOVED lines=8> */
[----:B0-----:R-:W-:-:S05]  /*33d0*/  VIMNMX R3, PT, PT, R3, R4, !PT ;  /* 0x0000000403037248 */ /* 0x001fca0007fe0100 */
[----:B------:R-:W-:Y:S01]  /*33e0*/  IMAD.IADD R10, R3, 0x1, -R4 ;  /* 0x00000001030a7824 */ /* 0x000fe200078e0a04 */
[----:B------:R-:W-:-:S04]  /*33f0*/  PRMT R3, RZ, 0x7610, R3 ;  /* 0x00007610ff037816 */ /* 0x000fc80000000003 */
[----:B------:R-:W-:-:S13]  /*3400*/  ISETP.NE.AND P0, PT, R10, RZ, PT ;  /* 0x000000ff0a00720c */ /* 0x000fda0003f05270 */
[----:B------:R-:W-:Y:S05]  /*3410*/  @!P0 BRA `(.L_x_2112) ;  /* 0x0000000000488947 */ /* 0x000fea0003800000 */
[----:B------:R-:W0:Y:S02]  /*3420*/  LDC.64 R8, c[0x0][0x458] ;  /* 0x00011600ff087b82 */ /* 0x000e240000000a00 */
[----:B0-----:R-:W-:-:S05]  /*3430*/  IMAD.WIDE R20, R20, 0x2, R8 ;  /* 0x0000000214147825 */ /* 0x001fca00078e0208 */
[----:B------:R0:W5:Y:S01]  /*3440*/  LDG.E.U16 R6, desc[UR4][R20.64] ;  /* 0x0000000414067981 */ /* 0x000162000c1e1500 */
[----:B------:R-:W-:-:S13]  /*3450*/  ISETP.NE.AND P0, PT, R10, 0x1, PT ;  /* 0x000000010a00780c */ /* 0x000fda0003f05270 */
        /* <DEDUP_REMOVED lines=9> */
[----:B------:R-:W-:-:S06]  /*34f0*/  IMAD.WIDE R8, R9, 0x2, R20 ;  /* 0x0000000209087825 */ /* 0x000fcc00078e0214 */
[----:B------:R-:W-:-:S04]  /*3500*/  @P0 IMAD R5, R11, 0x3, RZ ;  /* 0x000000030b050824 */ /* 0x000fc800078e02ff */
[----:B------:R-:W-:Y:S02]  /*3510*/  @P0 IMAD.WIDE R20, R5, 0x2, R20 ;  /* 0x0000000205140825 */ /* 0x000fe400078e0214 */
[----:B------:R0:W5:Y:S04]  /*3520*/  LDG.E.U16 R5, desc[UR4][R8.64] ;  /* 0x0000000408057981 */ /* 0x000168000c1e1500 */
[----:B------:R0:W5:Y:S02]  /*3530*/  @P0 LDG.E.U16 R2, desc[UR4][R20.64] ;  /* 0x0000000414020981 */ /* 0x000164000c1e1500 */
.L_x_2112:
[----:B------:R-:W-:Y:S05]  /*3540*/  BSYNC.RECONVERGENT B1 ;  /* 0x0000000000017941 */ /* 0x000fea0003800200 */
.L_x_2111:
[----:B------:R-:W-:-:S04]  /*3550*/  IMAD.IADD R7, R4, 0x1, -R7 ;  /* 0x0000000104077824 */ /* 0x000fc800078e0a07 */
[C---:B0-----:R-:W-:Y:S01]  /*3560*/  VIADD R9, R7.reuse, 0x2 ;  /* 0x0000000207097836 */ /* 0x041fe20000000000 */
[C---:B------:R-:W-:Y:S02]  /*3570*/  ISETP.GE.U32.AND P1, PT, R7.reuse, UR6, PT ;  /* 0x0000000607007c0c */ /* 0x040fe4000bf26070 */
[C---:B------:R-:W-:Y:S02]  /*3580*/  IADD3 R8, PT, PT, R7.reuse, 0x1, RZ ;  /* 0x0000000107087810 */ /* 0x040fe40007ffe0ff */
[----:B------:R-:W-:Y:S02]  /*3590*/  SHF.R.S32.HI R10, RZ, 0x1f, R7 ;  /* 0x0000001fff0a7819 */ /* 0x000fe40000011407 */
[----:B------:R-:W-:Y:S02]  /*35a0*/  IADD3 R7, PT, PT, R7, 0x3, RZ ;  /* 0x0000000307077810 */ /* 0x000fe40007ffe0ff */
[----:B------:R-:W-:Y:S02]  /*35b0*/  ISETP.GE.U32.AND P3, PT, R9, UR6, PT ;  /* 0x0000000609007c0c */ /* 0x000fe4000bf66070 */
[----:B------:R-:W-:-:S02]  /*35c0*/  ISETP.GE.U32.AND P0, PT, R8, UR6, PT ;  /* 0x0000000608007c0c */ /* 0x000fc4000bf06070 */
[----:B------:R-:W-:Y:S02]  /*35d0*/  SHF.R.S32.HI R9, RZ, 0x1f, R9 ;  /* 0x0000001fff097819 */ /* 0x000fe40000011409 */
[----:B------:R-:W-:Y:S02]  /*35e0*/  ISETP.GE.U32.AND P2, PT, R7, UR6, PT ;  /* 0x0000000607007c0c */ /* 0x000fe4000bf46070 */
[----:B------:R-:W-:Y:S02]  /*35f0*/  SHF.R.S32.HI R8, RZ, 0x1f, R8 ;  /* 0x0000001fff087819 */ /* 0x000fe40000011408 */
[----:B------:R-:W-:Y:S02]  /*3600*/  SHF.R.S32.HI R7, RZ, 0x1f, R7 ;  /* 0x0000001fff077819 */ /* 0x000fe40000011407 */
[----:B------:R-:W-:Y:S02]  /*3610*/  ISETP.GE.AND.EX P1, PT, R10, UR7, PT, P1 ;  /* 0x000000070a007c0c */ /* 0x000fe4000bf26310 */
[----:B------:R-:W-:-:S02]  /*3620*/  ISETP.GE.AND.EX P3, PT, R9, UR7, PT, P3 ;  /* 0x0000000709007c0c */ /* 0x000fc4000bf66330 */
[----:B------:R-:W-:Y:S02]  /*3630*/  ISETP.GE.AND.EX P0, PT, R8, UR7, PT, P0 ;  /* 0x0000000708007c0c */ /* 0x000fe4000bf06300 */
[----:B------:R-:W-:Y:S02]  /*3640*/  ISETP.GE.AND.EX P2, PT, R7, UR7, PT, P2 ;  /* 0x0000000707007c0c */ /* 0x000fe4000bf46320 */
[----:B-----5:R-:W-:Y:S02]  /*3650*/  SEL R6, R6, RZ, P1 ;  /* 0x000000ff06067207 */ /* 0x020fe40000800000 */
[----:B------:R-:W-:Y:S02]  /*3660*/  SEL R5, R5, RZ, P3 ;  /* 0x000000ff05057207 */ /* 0x000fe40001800000 */
[----:B------:R-:W-:Y:S02]  /*3670*/  SEL R3, R3, RZ, P0 ;  /* 0x000000ff03037207 */ /* 0x000fe40000000000 */
[----:B------:R-:W-:-:S02]  /*3680*/  SEL R2, R2, RZ, P2 ;  /* 0x000000ff02027207 */ /* 0x000fc40001000000 */
[----:B------:R-:W-:Y:S02]  /*3690*/  PRMT R11, R6, 0x7610, R11 ;  /* 0x00007610060b7816 */ /* 0x000fe4000000000b */
[----:B------:R-:W-:Y:S02]  /*36a0*/  PRMT R6, R5, 0x7610, R6 ;  /* 0x0000761005067816 */ /* 0x000fe40000000006 */
[----:B------:R-:W-:Y:S02]  /*36b0*/  PRMT R8, R3, 0x7610, R8 ;  /* 0x0000761003087816 */ /* 0x000fe40000000008 */
[----:B------:R-:W-:-:S07]  /*36c0*/  PRMT R5, R2, 0x7610, R5 ;  /* 0x0000761002057816 */ /* 0x000fce0000000005 */
.L_x_2110:
[----:B------:R-:W-:Y:S05]  /*36d0*/  BSYNC.RECONVERGENT B0 ;  /* 0x0000000000007941 */ /* 0x000fea0003800200 */
.L_x_2109:
        /* <DEDUP_REMOVED lines=10> */
[----:B------:R-:W1:Y:S01]  /*3780*/  LDC R7, c[0x0][R0+0x3e8] ;  /* 0x0000fa0000077b82 */ /* 0x000e620000000800 */
[----:B------:R-:W-:Y:S01]  /*3790*/  ISETP.NE.AND P0, PT, R4, 0x2, PT ;  /* 0x000000020400780c */ /* 0x000fe20003f05270 */
[----:B-1----:R-:W-:-:S05]  /*37a0*/  IMAD.WIDE R2, R7, 0x2, R22 ;  /* 0x0000000207027825 */ /* 0x002fca00078e0216 */
[----:B------:R1:W-:Y:S07]  /*37b0*/  STG.E.U16 desc[UR4][R2.64], R8 ;  /* 0x0000000802007986 */ /* 0x0003ee000c101504 */
[----:B------:R-:W-:Y:S05]  /*37c0*/  @!P0 EXIT ;  /* 0x000000000000894d */ /* 0x000fea0003800000 */
[----:B------:R-:W-:Y:S02]  /*37d0*/  ISETP.NE.AND P0, PT, R4, 0x3, PT ;  /* 0x000000030400780c */ /* 0x000fe40003f05270 */
[----:B-1----:R-:W-:-:S05]  /*37e0*/  SHF.L.U32 R3, R7, 0x1, RZ ;  /* 0x0000000107037819 */ /* 0x002fca00000006ff */
[----:B------:R-:W-:-:S05]  /*37f0*/  IMAD.WIDE R2, R3, 0x2, R22 ;  /* 0x0000000203027825 */ /* 0x000fca00078e0216 */
[----:B------:R1:W-:Y:S01]  /*3800*/  STG.E.U16 desc[UR4][R2.64], R6 ;  /* 0x0000000602007986 */ /* 0x0003e2000c101504 */
[----:B------:R-:W-:Y:S05]  /*3810*/  @!P0 EXIT ;  /* 0x000000000000894d */ /* 0x000fea0003800000 */
[----:B-1----:R-:W-:-:S04]  /*3820*/  IMAD R3, R7, 0x3, RZ ;  /* 0x0000000307037824 */ /* 0x002fc800078e02ff */
[----:B------:R-:W-:-:S05]  /*3830*/  IMAD.WIDE R2, R3, 0x2, R22 ;  /* 0x0000000203027825 */ /* 0x000fca00078e0216 */
[----:B------:R-:W-:Y:S01]  /*3840*/  STG.E.U16 desc[UR4][R2.64], R5 ;  /* 0x0000000502007986 */ /* 0x000fe2000c101504 */
[----:B------:R-:W-:Y:S05]  /*3850*/  EXIT ;  /* 0x000000000000794d */ /* 0x000fea0003800000 */
        .weak           $__internal_68_$__cuda_sm20_div_s64
        .type           $__internal_68_$__cuda_sm20_div_s64,@function
        .size           $__internal_68_$__cuda_sm20_div_s64,($__internal_69_$__cuda_sm20_rem_s64 - $__internal_68_$__cuda_sm20_div_s64)
$__internal_68_$__cuda_sm20_div_s64:
        /* <DEDUP_REMOVED lines=83> */
[----:B------:R-:W-:Y:S06]  /*3d90*/  RET.REL.NODEC R10 `(_ZN2at6native16triu_tril_kernelIsiLb1ELi4ELb0EEEvNS_4cuda6detail10TensorInfoIT_T0_EENS4_IKS5_S6_EEllS6_) ;  /* 0xffffffc00a987950 */ /* 0x000fec0003c3ffff */
        .weak           $__internal_69_$__cuda_sm20_rem_s64
        .type           $__internal_69_$__cuda_sm20_rem_s64,@function
        .size           $__internal_69_$__cuda_sm20_rem_s64,(.L_x_6359 - $__internal_69_$__cuda_sm20_rem_s64)
$__internal_69_$__cuda_sm20_rem_s64:
        /* <DEDUP_REMOVED lines=71> */
[----:B------:R-:W-:Y:S06]  /*4210*/  RET.REL.NODEC R2 `(_ZN2at6native16triu_tril_kernelIsiLb1ELi4ELb0EEEvNS_4cuda6detail10TensorInfoIT_T0_EENS4_IKS5_S6_EEllS6_) ;  /* 0xffffffbc02787950 */ /* 0x000fec0003c3ffff */
.L_x_2113:
        /* <DEDUP_REMOVED lines=14> */
.L_x_6359:


//--------------------- .text._ZN2at6native16triu_tril_kernelIsiLb1ELi4ELb1EEEvNS_4cuda6detail10TensorInfoIT_T0_EENS4_IKS5_S6_EEllS6_ --------------------------
	.section	.text._ZN2at6native16triu_tril_kernelIsiLb1ELi4ELb1EEEvNS_4cuda6detail10TensorInfoIT_T0_EENS4_IKS5_S6_EEllS6_,"ax",@progbits
	.align	128
        .global         _ZN2at6native16triu_tril_kernelIsiLb1ELi4ELb1EEEvNS_4cuda6detail10TensorInfoIT_T0_EENS4_IKS5_S6_EEllS6_
        .type           _ZN2at6native16triu_tril_kernelIsiLb1ELi4ELb1EEEvNS_4cuda6detail10TensorInfoIT_T0_EENS4_IKS5_S6_EEllS6_,@function
        .size           _ZN2at6native16triu_tril_kernelIsiLb1ELi4ELb1EEEvNS_4cuda6detail10TensorInfoIT_T0_EENS4_IKS5_S6_EEllS6_,(.L_x_6361 - _ZN2at6native16triu_tril_kernelIsiLb1ELi4ELb1EEEvNS_4cuda6detail10TensorInfoIT_T0_EENS4_IKS5_S6_EEllS6_)
        .other          _ZN2at6native16triu_tril_kernelIsiLb1ELi4ELb1EEEvNS_4cuda6detail10TensorInfoIT_T0_EENS4_IKS5_S6_EEllS6_,@"STO_CUDA_ENTRY STV_DEFAULT"
_ZN2at6native16triu_tril_kernelIsiLb1ELi4ELb1EEEvNS_4cuda6detail10TensorInfoIT_T0_EENS4_IKS5_S6_EEllS6_:
.text._ZN2at6native16triu_tril_kernelIsiLb1ELi4ELb1EEEvNS_4cuda6detail10TensorInfoIT_T0_EENS4_IKS5_S6_EEllS6_:
        /* <DEDUP_REMOVED lines=40> */
.L_x_2115:
[----:B------:R-:W0:Y:S01]  /*0280*/  LDCU UR6, c[0x0][0x540] ;  /* 0x0000a800ff0677ac */ /* 0x000e220008000800 */
[----:B------:R-:W-:Y:S01]  /*0290*/  MOV R18, R7 ;  /* 0x0000000700127202 */ /* 0x000fe20000000f00 */
[----:B------:R-:W-:Y:S01]  /*02a0*/  IMAD.U32 R4, RZ, RZ, UR4 ;  /* 0x00000004ff047e24 */ /* 0x000fe2000f8e00ff */
[----:B------:R-:W-:Y:S01]  /*02b0*/  MOV R6, 0x2e0 ;  /* 0x000002e000067802 */ /* 0x000fe20000000f00 */
[----:B0-----:R-:W-:-:S07]  /*02c0*/  IMAD.U32 R3, RZ, RZ, UR6 ;  /* 0x00000006ff037e24 */ /* 0x001fce000f8e00ff */
[----:B------:R-:W-:Y:S05]  /*02d0*/  CALL.REL.NOINC `($__internal_70_$__cuda_sm20_div_s64) ;  /* 0x0000003000987944 */ /* 0x000fea0003c00000 */
[----:B------:R-:W0:Y:S01]  /*02e0*/  LDCU UR6, c[0x0][0x540] ;  /* 0x0000a800ff0677ac */ /* 0x000e220008000800 */
[----:B------:R-:W-:-:S05]  /*02f0*/  IADD3 R0, PT, PT, -R4, RZ, RZ ;  /* 0x000000ff04007210 */ /* 0x000fca0007ffe1ff */
[----:B0-----:R-:W-:-:S07]  /*0300*/  IMAD R7, R0, UR6, R7 ;  /* 0x0000000600077c24 */ /* 0x001fce000f8e0207 */
.L_x_2116:
[----:B------:R-:W-:Y:S05]  /*0310*/  BSYNC.RECONVERGENT B0 ;  /* 0x0000000000007941 */ /* 0x000fea0003800200 */
.L_x_2114:
        /* <DEDUP_REMOVED lines=26> */
.L_x_2118:
[----:B------:R-:W-:Y:S01]  /*04c0*/  IMAD.MOV.U32 R14, RZ, RZ, R4 ;  /* 0x000000ffff0e7224 */ /* 0x000fe200078e0004 */
[----:B------:R-:W-:Y:S02]  /*04d0*/  MOV R6, R5 ;  /* 0x0000000500067202 */ /* 0x000fe40000000f00 */
[----:B------:R-:W-:-:S07]  /*04e0*/  MOV R18, 0x500 ;  /* 0x0000050000127802 */ /* 0x000fce0000000f00 */
[----:B------:R-:W-:Y:S05]  /*04f0*/  CALL.REL.NOINC `($__internal_71_$__cuda_sm20_rem_s64) ;  /* 0x0000003400607944 */ /* 0x000fea0003c00000 */
[----:B------:R-:W-:-:S07]  /*0500*/  IMAD.MOV.U32 R0, RZ, RZ, R13 ;  /* 0x000000ffff007224 */ /* 0x000fce00078e000d */
.L_x_2119:
[----:B------:R-:W-:Y:S05]  /*0510*/  BSYNC.RECONVERGENT B0 ;  /* 0x0000000000007941 */ /* 0x000fea0003800200 */
.L_x_2117:
        /* <DEDUP_REMOVED lines=30> */
.L_x_2121:
[----:B------:R-:W-:Y:S01]  /*0700*/  IMAD.MOV.U32 R18, RZ, RZ, R4 ;  /* 0x000000ffff127224 */ /* 0x000fe200078e0004 */
[----:B------:R-:W-:Y:S02]  /*0710*/  MOV R4, R15 ;  /* 0x0000000f00047202 */ /* 0x000fe40000000f00 */
[----:B------:R-:W-:-:S07]  /*0720*/  MOV R6, 0x740 ;  /* 0x0000074000067802 */ /* 0x000fce0000000f00 */
[----:B-1----:R-:W-:Y:S05]  /*0730*/  CALL.REL.NOINC `($__internal_70_$__cuda_sm20_div_s64) ;  /* 0x0000002c00807944 */ /* 0x002fea0003c00000 */
[----:B------:R-:W-:-:S07]  /*0740*/  IMAD.MOV.U32 R13, RZ, RZ, R4 ;  /* 0x000000ffff0d7224 */ /* 0x000fce00078e0004 */
.L_x_2122:
[----:B------:R-:W-:Y:S05]  /*0750*/  BSYNC.RECONVERGENT B0 ;  /* 0x0000000000007941 */ /* 0x000fea0003800200 */
.L_x_2120:
        /* <DEDUP_REMOVED lines=14> */
.L_x_2149:
        /* <DEDUP_REMOVED lines=30> */
.L_x_2126:
[----:B------:R-:W-:Y:S01]  /*0a20*/  IMAD.MOV.U32 R18, RZ, RZ, R13 ;  /* 0x000000ffff127224 */ /* 0x000fe200078e000d */
[----:B------:R-:W-:Y:S01]  /*0a30*/  MOV R3, UR6 ;  /* 0x0000000600037c02 */ /* 0x000fe20008000f00 */
[----:B------:R-:W-:Y:S01]  /*0a40*/  IMAD.U32 R4, RZ, RZ, UR8 ;  /* 0x00000008ff047e24 */ /* 0x000fe2000f8e00ff */
[----:B------:R-:W-:-:S07]  /*0a50*/  MOV R6, 0xa70 ;  /* 0x00000a7000067802 */ /* 0x000fce0000000f00 */
[----:B------:R-:W-:Y:S05]  /*0a60*/  CALL.REL.NOINC `($__internal_70_$__cuda_sm20_div_s64) ;  /* 0x0000002800b47944 */ /* 0x000fea0003c00000 */
[----:B------:R-:W-:Y:S01]  /*0a70*/  IMAD.MOV R6, RZ, RZ, -R4 ;  /* 0x000000ffff067224 */ /* 0x000fe200078e0a04 */
[----:B------:R-:W-:Y:S01]  /*0a80*/  MOV R22, R4 ;  /* 0x0000000400167202 */ /* 0x000fe20000000f00 */
[----:B------:R-:W-:Y:S02]  /*0a90*/  IMAD.MOV.U32 R23, RZ, RZ, R5 ;  /* 0x000000ffff177224 */ /* 0x000fe400078e0005 */
[----:B------:R-:W-:-:S07]  /*0aa0*/  IMAD R13, R6, UR6, R13 ;  /* 0x00000006060d7c24 */ /* 0x000fce000f8e020d */
.L_x_2127:
[----:B------:R-:W-:Y:S05]  /*0ab0*/  BSYNC.RECONVERGENT B0 ;  /* 0x0000000000007941 */ /* 0x000fea0003800200 */
.L_x_2125:
        /* <DEDUP_REMOVED lines=34> */
.L_x_2129:
[----:B------:R-:W-:Y:S01]  /*0ce0*/  IMAD.MOV.U32 R18, RZ, RZ, R22 ;  /* 0x000000ffff127224 */ /* 0x000fe200078e0016 */
[----:B------:R-:W-:Y:S01]  /*0cf0*/  MOV R5, R23 ;  /* 0x0000001700057202 */ /* 0x000fe20000000f00 */
[----:B------:R-:W-:Y:S01]  /*0d00*/  IMAD.U32 R3, RZ, RZ, UR9 ;  /* 0x00000009ff037e24 */ /* 0x000fe2000f8e00ff */
[----:B------:R-:W-:Y:S01]  /*0d10*/  MOV R6, 0xd40 ;  /* 0x00000d4000067802 */ /* 0x000fe20000000f00 */
[----:B------:R-:W-:-:S07]  /*0d20*/  IMAD.U32 R4, RZ, RZ, UR7 ;  /* 0x00000007ff047e24 */ /* 0x000fce000f8e00ff */
[----:B------:R-:W-:Y:S05]  /*0d30*/  CALL.REL.NOINC `($__internal_70_$__cuda_sm20_div_s64) ;  /* 0x0000002800007944 */ /* 0x000fea0003c00000 */
[----:B------:R-:W-:Y:S01]  /*0d40*/  IADD3 R23, PT, PT, -R4, RZ, RZ ;  /* 0x000000ff04177210 */ /* 0x000fe20007ffe1ff */
[----:B------:R-:W-:Y:S02]  /*0d50*/  IMAD.MOV.U32 R16, RZ, RZ, R4 ;  /* 0x000000ffff107224 */ /* 0x000fe400078e0004 */
[----:B------:R-:W-:Y:S02]  /*0d60*/  IMAD.MOV.U32 R17, RZ, RZ, R5 ;  /* 0x000000ffff117224 */ /* 0x000fe400078e0005 */
[----:B------:R-:W-:-:S07]  /*0d70*/  IMAD R23, R23, UR9, R22 ;  /* 0x0000000917177c24 */ /* 0x000fce000f8e0216 */
.L_x_2130:
[----:B------:R-:W-:Y:S05]  /*0d80*/  BSYNC.RECONVERGENT B0 ;  /* 0x0000000000007941 */ /* 0x000fea0003800200 */
.L_x_2128:
        /* <DEDUP_REMOVED lines=35> */
.L_x_2132:
[----:B------:R-:W-:Y:S01]  /*0fc0*/  MOV R18, R16 ;  /* 0x0000001000127202 */ /* 0x000fe20000000f00 */
[----:B------:R-:W-:Y:S01]  /*0fd0*/  IMAD.MOV.U32 R5, RZ, RZ, R17 ;  /* 0x000000ffff057224 */ /* 0x000fe200078e0011 */
[----:B------:R-:W-:Y:S01]  /*0fe0*/  MOV R4, UR8 ;  /* 0x0000000800047c02 */ /* 0x000fe20008000f00 */
[----:B------:R-:W-:Y:S01]  /*0ff0*/  IMAD.U32 R3, RZ, RZ, UR9 ;  /* 0x00000009ff037e24 */ /* 0x000fe2000f8e00ff */
[----:B------:R-:W-:-:S07]  /*1000*/  MOV R6, 0x1020 ;  /* 0x0000102000067802 */ /* 0x000fce0000000f00 */
[----:B------:R-:W-:Y:S05]  /*1010*/  CALL.REL.NOINC `($__internal_70_$__cuda_sm20_div_s64) ;  /* 0x0000002400487944 */ /* 0x000fea0003c00000 */
[--C-:B------:R-:W-:Y:S01]  /*1020*/  IMAD.MOV R17, RZ, RZ, -R4.reuse ;  /* 0x000000ffff117224 */ /* 0x100fe200078e0a04 */
[----:B------:R-:W-:Y:S01]  /*1030*/  MOV R13, R5 ;  /* 0x00000005000d7202 */ /* 0x000fe20000000f00 */
[----:B------:R-:W-:Y:S02]  /*1040*/  IMAD.MOV.U32 R12, RZ, RZ, R4 ;  /* 0x000000ffff0c7224 */ /* 0x000fe400078e0004 */
[----:B------:R-:W-:-:S07]  /*1050*/  IMAD R17, R17, UR9, R16 ;  /* 0x0000000911117c24 */ /* 0x000fce000f8e0210 */
.L_x_2133:
[----:B------:R-:W-:Y:S05]  /*1060*/  BSYNC.RECONVERGENT B0 ;  /* 0x0000000000007941 */ /* 0x000fea0003800200 */
.L_x_2131:
        /* <DEDUP_REMOVED lines=34> */
.L_x_2135:
[----:B------:R-:W-:Y:S01]  /*1290*/  IMAD.MOV.U32 R18, RZ, RZ, R12 ;  /* 0x000000ffff127224 */ /* 0x000fe200078e000c */
[----:B------:R-:W-:Y:S01]  /*12a0*/  MOV R3, UR9 ;  /* 0x0000000900037c02 */ /* 0x000fe20008000f00 */
[----:B------:R-:W-:Y:S01]  /*12b0*/  IMAD.MOV.U32 R5, RZ, RZ, R13 ;  /* 0x000000ffff057224 */ /* 0x000fe200078e000d */
[----:B------:R-:W-:Y:S01]  /*12c0*/  MOV R6, 0x12f0 ;  /* 0x000012f000067802 */ /* 0x000fe20000000f00 */
[----:B------:R-:W-:-:S07]  /*12d0*/  IMAD.U32 R4, RZ, RZ, UR10 ;  /* 0x0000000aff047e24 */ /* 0x000fce000f8e00ff */
[----:B------:R-:W-:Y:S05]  /*12e0*/  CALL.REL.NOINC `($__internal_70_$__cuda_sm20_div_s64) ;  /* 0x0000002000947944 */ /* 0x000fea0003c00000 */
[----:B------:R-:W-:Y:S01]  /*12f0*/  IMAD.MOV R13, RZ, RZ, -R4 ;  /* 0x000000ffff0d7224 */ /* 0x000fe200078e0a04 */
[----:B------:R-:W-:Y:S01]  /*1300*/  MOV R16, R4 ;  /* 0x0000000400107202 */ /* 0x000fe20000000f00 */
[----:B------:R-:W-:Y:S02]  /*1310*/  IMAD.MOV.U32 R17, RZ, RZ, R5 ;  /* 0x000000ffff117224 */ /* 0x000fe400078e0005 */
[----:B------:R-:W-:-:S07]  /*1320*/  IMAD R13, R13, UR9, R12 ;  /* 0x000000090d0d7c24 */ /* 0x000fce000f8e020c */
.L_x_2136:
[----:B------:R-:W-:Y:S05]  /*1330*/  BSYNC.RECONVERGENT B0 ;  /* 0x0000000000007941 */ /* 0x000fea0003800200 */
.L_x_2134:
        /* <DEDUP_REMOVED lines=34> */
.L_x_2138:
[----:B------:R-:W-:Y:S01]  /*1560*/  IMAD.MOV.U32 R18, RZ, RZ, R16 ;  /* 0x000000ffff127224 */ /* 0x000fe200078e0010 */
[----:B------:R-:W-:Y:S01]  /*1570*/  MOV R5, R17 ;  /* 0x0000001100057202 */ /* 0x000fe20000000f00 */
[----:B------:R-:W-:Y:S01]  /*1580*/  IMAD.U32 R3, RZ, RZ, UR10 ;  /* 0x0000000aff037e24 */ /* 0x000fe2000f8e00ff */
[----:B------:R-:W-:Y:S02]  /*1590*/  MOV R4, UR8 ;  /* 0x0000000800047c02 */ /* 0x000fe40008000f00 */
[----:B------:R-:W-:-:S07]  /*15a0*/  MOV R6, 0x15c0 ;  /* 0x000015c000067802 */ /* 0x000fce0000000f00 */
[----:B------:R-:W-:Y:S05]  /*15b0*/  CALL.REL.NOINC `($__internal_70_$__cuda_sm20_div_s64) ;  /* 0x0000001c00e07944 */ /* 0x000fea0003c00000 */
[----:B------:R-:W-:Y:S01]  /*15c0*/  IMAD.MOV R17, RZ, RZ, -R4 ;  /* 0x000000ffff117224 */ /* 0x000fe200078e0a04 */
[----:B------:R-:W-:Y:S01]  /*15d0*/  MOV R12, R4 ;  /* 0x00000004000c7202 */ /* 0x000fe20000000f00 */
[----:B------:R-:W-:Y:S02]  /*15e0*/  IMAD.MOV.U32 R13, RZ, RZ, R5 ;  /* 0x000000ffff0d7224 */ /* 0x000fe400078e0005 */
[----:B------:R-:W-:-:S07]  /*15f0*/  IMAD R17, R17, UR10, R16 ;  /* 0x0000000a11117c24 */ /* 0x000fce000f8e0210 */
.L_x_2139:
[----:B------:R-:W-:Y:S05]  /*1600*/  BSYNC.RECONVERGENT B0 ;  /* 0x0000000000007941 */ /* 0x000fea0003800200 */
.L_x_2137:
        /* <DEDUP_REMOVED lines=34> */
.L_x_2141:
        /* <DEDUP_REMOVED lines=10> */
.L_x_2142:
[----:B------:R-:W-:Y:S05]  /*18d0*/  BSYNC.RECONVERGENT B0 ;  /* 0x0000000000007941 */ /* 0x000fea0003800200 */
.L_x_2140:
        /* <DEDUP_REMOVED lines=34> */
.L_x_2144:
        /* <DEDUP_REMOVED lines=10> */
.L_x_2145:
[----:B------:R-:W-:Y:S05]  /*1ba0*/  BSYNC.RECONVERGENT B0 ;  /* 0x0000000000007941 */ /* 0x000fea0003800200 */
.L_x_2143:
        /* <DEDUP_REMOVED lines=33> */
.L_x_2147:
[----:B------:R-:W-:Y:S01]  /*1dc0*/  IMAD.MOV.U32 R18, RZ, RZ, R12 ;  /* 0x000000ffff127224 */ /* 0x000fe200078e000c */
[----:B------:R-:W-:Y:S01]  /*1dd0*/  MOV R5, R13 ;  /* 0x0000000d00057202 */ /* 0x000fe20000000f00 */
[----:B------:R-:W-:Y:S01]  /*1de0*/  IMAD.U32 R3, RZ, RZ, UR8 ;  /* 0x00000008ff037e24 */ /* 0x000fe2000f8e00ff */
[----:B------:R-:W-:Y:S02]  /*1df0*/  MOV R4, UR9 ;  /* 0x0000000900047c02 */ /* 0x000fe40008000f00 */
[----:B------:R-:W-:-:S07]  /*1e00*/  MOV R6, 0x1e20 ;  /* 0x00001e2000067802 */ /* 0x000fce0000000f00 */
[----:B------:R-:W-:Y:S05]  /*1e10*/  CALL.REL.NOINC `($__internal_70_$__cuda_sm20_div_s64) ;  /* 0x0000001400c87944 */ /* 0x000fea0003c00000 */
[----:B------:R-:W-:Y:S01]  /*1e20*/  IMAD.MOV R3, RZ, RZ, -R4 ;  /* 0x000000ffff037224 */ /* 0x000fe200078e0a04 */
[----:B------:R-:W-:-:S03]  /*1e30*/  MOV R13, R4 ;  /* 0x00000004000d7202 */ /* 0x000fc60000000f00 */
[----:B------:R-:W-:-:S07]  /*1e40*/  IMAD R3, R3, UR8, R12 ;  /* 0x0000000803037c24 */ /* 0x000fce000f8e020c */
.L_x_2148:
[----:B------:R-:W-:Y:S05]  /*1e50*/  BSYNC.RECONVERGENT B0 ;  /* 0x0000000000007941 */ /* 0x000fea0003800200 */
.L_x_2146:
        /* <DEDUP_REMOVED lines=9> */
.L_x_2124:
        /* <DEDUP_REMOVED lines=34> */
.L_x_2152:
        /* <DEDUP_REMOVED lines=9> */
.L_x_2153:
[----:B------:R-:W-:Y:S05]  /*21a0*/  BSYNC.RECONVERGENT B0 ;  /* 0x0000000000007941 */ /* 0x000fea0003800200 */
.L_x_2151:
        /* <DEDUP_REMOVED lines=34> */
.L_x_2155:
        /* <DEDUP_REMOVED lines=10> */
.L_x_2156:
[----:B------:R-:W-:Y:S05]  /*2470*/  BSYNC.RECONVERGENT B0 ;  /* 0x0000000000007941 */ /* 0x000fea0003800200 */
.L_x_2154:
        /* <DEDUP_REMOVED lines=34> */
.L_x_2158:
        /* <DEDUP_REMOVED lines=10> */
.L_x_2159:
[----:B------:R-:W-:Y:S05]  /*2740*/  BSYNC.RECONVERGENT B0 ;  /* 0x0000000000007941 */ /* 0x000fea0003800200 */
.L_x_2157:
        /* <DEDUP_REMOVED lines=34> */
.L_x_2161:
        /* <DEDUP_REMOVED lines=9> */
.L_x_2162:
[----:B------:R-:W-:Y:S05]  /*2a00*/  BSYNC.RECONVERGENT B0 ;  /* 0x0000000000007941 */ /* 0x000fea0003800200 */
.L_x_2160:
[----:B------:R-:W-:Y:S01]  /*2a10*/  UMOV UR5, 0x6c ;  /* 0x0000006c00057882 */ /* 0x000fe20000000000 */
[----:B------:R-:W-:Y:S02]  /*2a20*/  UIADD3 UR4, UPT, UPT, UR4, -0x4, URZ ;  /* 0xfffffffc04047890 */ /* 0x000fe4000fffe0ff */
[----:B------:R-:W-:-:S12]  /*2a30*/  ULEA UR5, UR6, UR5, 0x2 ;  /* 0x0000000506057291 */ /* 0x000fd8000f8e10ff */
[----:B------:R-:W0:Y:S02]  /*2a40*/  LDCU UR5, c[0x0][UR5+0x380] ;  /* 0x00007000050577ac */ /* 0x000e240008000800 */
[----:B0-----:R-:W-:-:S07]  /*2a50*/  IMAD R20, R17, UR5, R20 ;  /* 0x0000000511147c24 */ /* 0x001fce000f8e0214 */
.L_x_2150:
        /* <DEDUP_REMOVED lines=33> */
.L_x_2165:
        /* <DEDUP_REMOVED lines=9> */
.L_x_2166:
[----:B------:R-:W-:Y:S05]  /*2d00*/  BSYNC.RECONVERGENT B0 ;  /* 0x0000000000007941 */ /* 0x000fea0003800200 */
.L_x_2164:
        /* <DEDUP_REMOVED lines=34> */
.L_x_2168:
        /* <DEDUP_REMOVED lines=9> */
.L_x_2169:
[----:B------:R-:W-:Y:S05]  /*2fc0*/  BSYNC.RECONVERGENT B0 ;  /* 0x0000000000007941 */ /* 0x000fea0003800200 */
.L_x_2167:
[----:B------:R-:W-:Y:S01]  /*2fd0*/  UMOV UR5, 0x6c ;  /* 0x0000006c00057882 */ /* 0x000fe20000000000 */
[----:B------:R-:W-:Y:S02]  /*2fe0*/  UIADD3 UR4, UPT, UPT, UR4, -0x2, URZ ;  /* 0xfffffffe04047890 */ /* 0x000fe4000fffe0ff */
[----:B------:R-:W-:-:S12]  /*2ff0*/  ULEA UR5, UR7, UR5, 0x2 ;  /* 0x0000000507057291 */ /* 0x000fd8000f8e10ff */
[----:B------:R-:W0:Y:S02]  /*3000*/  LDCU UR5, c[0x0][UR5+0x380] ;  /* 0x00007000050577ac */ /* 0x000e240008000800 */
[----:B0-----:R-:W-:-:S07]  /*3010*/  IMAD R20, R17, UR5, R20 ;  /* 0x0000000511147c24 */ /* 0x001fce000f8e0214 */
.L_x_2163:
        /* <DEDUP_REMOVED lines=29> */
.L_x_2171:
[----:B------:R-:W-:Y:S01]  /*31f0*/  IMAD.MOV.U32 R14, RZ, RZ, R13 ;  /* 0x000000ffff0e7224 */ /* 0x000fe200078e000d */
[----:B------:R-:W-:Y:S01]  /*3200*/  MOV R6, R5 ;  /* 0x0000000500067202 */ /* 0x000fe20000000f00 */
[----:B------:R-:W-:Y:S01]  /*3210*/  IMAD.U32 R3, RZ, RZ, UR5 ;  /* 0x00000005ff037e24 */ /* 0x000fe2000f8e00ff */
[----:B------:R-:W-:Y:S02]  /*3220*/  MOV R15, UR6 ;  /* 0x00000006000f7c02 */ /* 0x000fe40008000f00 */
[----:B------:R-:W-:-:S07]  /*3230*/  MOV R18, 0x3250 ;  /* 0x0000325000127802 */ /* 0x000fce0000000f00 */
[----:B------:R-:W-:Y:S05]  /*3240*/  CALL.REL.NOINC `($__internal_71_$__cuda_sm20_rem_s64) ;  /* 0x00000008000c7944 */ /* 0x000fea0003c00000 */
.L_x_2172:
[----:B------:R-:W-:Y:S05]  /*3250*/  BSYNC.RECONVERGENT B0 ;  /* 0x0000000000007941 */ /* 0x000fea0003800200 */
.L_x_2170:
[----:B------:R-:W-:Y:S02]  /*3260*/  UMOV UR5, 0x6c ;  /* 0x0000006c00057882 */ /* 0x000fe40000000000 */
[----:B------:R-:W-:-:S12]  /*3270*/  ULEA UR5, UR4, UR5, 0x2 ;  /* 0x0000000504057291 */ /* 0x000fd8000f8e10ff */
[----:B------:R-:W0:Y:S02]  /*3280*/  LDCU UR5, c[0x0][UR5+0x380] ;  /* 0x00007000050577ac */ /* 0x000e240008000800 */
[----:B0-----:R-:W-:-:S07]  /*3290*/  IMAD R20, R13, UR5, R20 ;  /* 0x000000050d147c24 */ /* 0x001fce000f8e0214 */
.L_x_2123:
        /* <DEDUP_REMOVED lines=42> */
        .weak           $__internal_70_$__cuda_sm20_div_s64
        .type           $__internal_70_$__cuda_sm20_div_s64,@function
        .size           $__internal_70_$__cuda_sm20_div_s64,($__internal_71_$__cuda_sm20_rem_s64 - $__internal_70_$__cuda_sm20_div_s64)
$__internal_70_$__cuda_sm20_div_s64:
        /* <DEDUP_REMOVED lines=83> */
[----:B------:R-:W-:Y:S06]  /*3a70*/  RET.REL.NODEC R8 `(_ZN2at6native16triu_tril_kernelIsiLb1ELi4ELb1EEEvNS_4cuda6detail10TensorInfoIT_T0_EENS4_IKS5_S6_EEllS6_) ;  /* 0xffffffc408607950 */ /* 0x000fec0003c3ffff */
        .weak           $__internal_71_$__cuda_sm20_rem_s64
        .type           $__internal_71_$__cuda_sm20_rem_s64,@function
        .size           $__internal_71_$__cuda_sm20_rem_s64,(.L_x_6361 - $__internal_71_$__cuda_sm20_rem_s64)
$__internal_71_$__cuda_sm20_rem_s64:
        /* <DEDUP_REMOVED lines=71> */
[----:B------:R-:W-:Y:S06]  /*3ef0*/  RET.REL.NODEC R18 `(_ZN2at6native16triu_tril_kernelIsiLb1ELi4ELb1EEEvNS_4cuda6detail10TensorInfoIT_T0_EENS4_IKS5_S6_EEllS6_) ;  /* 0xffffffc012407950 */ /* 0x000fec0003c3ffff */
.L_x_2173:
        /* <DEDUP_REMOVED lines=16> */
.L_x_6361:


//--------------------- .text._ZN2at6native16triu_tril_kernelIllLb1ELi1ELb0EEEvNS_4cuda6detail10TensorInfoIT_T0_EENS4_IKS5_S6_EEllS6_ --------------------------
	.section	.text._ZN2at6native16triu_tril_kernelIllLb1ELi1ELb0EEEvNS_4cuda6detail10TensorInfoIT_T0_EENS4_IKS5_S6_EEllS6_,"ax",@progbits
	.align	128
        .global         _ZN2at6native16triu_tril_kernelIllLb1ELi1ELb0EEEvNS_4cuda6detail10TensorInfoIT_T0_EENS4_IKS5_S6_EEllS6_
        .type           _ZN2at6native16triu_tril_kernelIllLb1ELi1ELb0EEEvNS_4cuda6detail10TensorInfoIT_T0_EENS4_IKS5_S6_EEllS6_,@function
        .size           _ZN2at6native16triu_tril_kernelIllLb1ELi1ELb0EEEvNS_4cuda6detail10TensorInfoIT_T0_EENS4_IKS5_S6_EEllS6_,(.L_x_6363 - _ZN2at6native16triu_tril_kernelIllLb1ELi1ELb0EEEvNS_4cuda6detail10TensorInfoIT_T0_EENS4_IKS5_S6_EEllS6_)
        .other          _ZN2at6native16triu_tril_kernelIllLb1ELi1ELb0EEEvNS_4cuda6detail10TensorInfoIT_T0_EENS4_IKS5_S6_EEllS6_,@"STO_CUDA_ENTRY STV_DEFAULT"
_ZN2at6native16triu_tril_kernelIllLb1ELi1ELb0EEEvNS_4cuda6detail10TensorInfoIT_T0_EENS4_IKS5_S6_EEllS6_:
.text._ZN2at6native16triu_tril_kernelIllLb1ELi1ELb0EEEvNS_4cuda6detail10TensorInfoIT_T0_EENS4_IKS5_S6_EEllS6_:
        /* <DEDUP_REMOVED lines=39> */
.L_x_2175:
[----:B------:R-:W0:Y:S01]  /*0270*/  LDCU.64 UR4, c[0x0][0x6d0] ;  /* 0x0000da00ff0477ac */ /* 0x000e220008000a00 */
[----:B------:R-:W-:Y:S01]  /*0280*/  IMAD.MOV.U32 R22, RZ, RZ, R2 ;  /* 0x000000ffff167224 */ /* 0x000fe200078e0002 */
[----:B------:R-:W-:Y:S02]  /*0290*/  MOV R29, R3 ;  /* 0x00000003001d7202 */ /* 0x000fe40000000f00 */
[----:B------:R-:W-:Y:S02]  /*02a0*/  MOV R4, 0x2e0 ;  /* 0x000002e000047802 */ /* 0x000fe40000000f00 */
[----:B0-----:R-:W-:Y:S01]  /*02b0*/  MOV R6, UR4 ;  /* 0x0000000400067c02 */ /* 0x001fe20008000f00 */
[----:B------:R-:W-:-:S07]  /*02c0*/  IMAD.U32 R7, RZ, RZ, UR5 ;  /* 0x00000005ff077e24 */ /* 0x000fce000f8e00ff */
[----:B------:R-:W-:Y:S05]  /*02d0*/  CALL.REL.NOINC `($__internal_72_$__cuda_sm20_div_s64) ;  /* 0x0000004000687944 */ /* 0x000fea0003c00000 */
        /* <DEDUP_REMOVED lines=9> */
.L_x_2176:
[----:B------:R-:W-:Y:S05]  /*0370*/  BSYNC.RECONVERGENT B0 ;  /* 0x0000000000007941 */ /* 0x000fea0003800200 */
.L_x_2174:
        /* <DEDUP_REMOVED lines=31> */
.L_x_2178:
        /* <DEDUP_REMOVED lines=8> */
[----:B------:R-:W-:Y:S05]  /*05f0*/  CALL.REL.NOINC `($__internal_72_$__cuda_sm20_div_s64) ;  /* 0x0000003c00a07944 */ /* 0x000fea0003c00000 */
        /* <DEDUP_REMOVED lines=11> */
.L_x_2179:
[----:B------:R-:W-:Y:S05]  /*06b0*/  BSYNC.RECONVERGENT B0 ;  /* 0x0000000000007941 */ /* 0x000fea0003800200 */
.L_x_2177:
        /* <DEDUP_REMOVED lines=34> */
.L_x_2206:
        /* <DEDUP_REMOVED lines=29> */
.L_x_2183:
        /* <DEDUP_REMOVED lines=8> */
[----:B------:R-:W-:Y:S05]  /*0b30*/  CALL.REL.NOINC `($__internal_72_$__cuda_sm20_div_s64) ;  /* 0x0000003800507944 */ /* 0x000fea0003c00000 */
        /* <DEDUP_REMOVED lines=8> */
.L_x_2184:
[----:B------:R-:W-:Y:S05]  /*0bc0*/  BSYNC.RECONVERGENT B0 ;  /* 0x0000000000007941 */ /* 0x000fea0003800200 */
.L_x_2182:
        /* <DEDUP_REMOVED lines=39> */
.L_x_2186:
        /* <DEDUP_REMOVED lines=19> */
.L_x_2187:
[----:B------:R-:W-:Y:S05]  /*0f70*/  BSYNC.RECONVERGENT B0 ;  /* 0x0000000000007941 */ /* 0x000fea0003800200 */
.L_x_2185:
        /* <DEDUP_REMOVED lines=41> */
.L_x_2189:
        /* <DEDUP_REMOVED lines=19> */
.L_x_2190:
[----:B------:R-:W-:Y:S05]  /*1340*/  BSYNC.RECONVERGENT B0 ;  /* 0x0000000000007941 */ /* 0x000fea0003800200 */
.L_x_2188:
        /* <DEDUP_REMOVED lines=41> */
.L_x_2192:
        /* <DEDUP_REMOVED lines=19> */
.L_x_2193:
[----:B------:R-:W-:Y:S05]  /*1710*/  BSYNC.RECONVERGENT B0 ;  /* 0x0000000000007941 */ /* 0x000fea0003800200 */
.L_x_2191:
        /* <DEDUP_REMOVED lines=41> */
.L_x_2195:
        /* <DEDUP_REMOVED lines=19> */
.L_x_2196:
[----:B------:R-:W-:Y:S05]  /*1ae0*/  BSYNC.RECONVERGENT B0 ;  /* 0x0000000000007941 */ /* 0x000fea0003800200 */
.L_x_2194:
        /* <DEDUP_REMOVED lines=41> */
.L_x_2198:
        /* <DEDUP_REMOVED lines=19> */
.L_x_2199:
[----:B------:R-:W-:Y:S05]  /*1eb0*/  BSYNC.RECONVERGENT B0 ;  /* 0x0000000000007941 */ /* 0x000fea0003800200 */
.L_x_2197:
        /* <DEDUP_REMOVED lines=41> */
.L_x_2201:
        /* <DEDUP_REMOVED lines=19> */
.L_x_2202:
[----:B------:R-:W-:Y:S05]  /*2280*/  BSYNC.RECONVERGENT B0 ;  /* 0x0000000000007941 */ /* 0x000fea0003800200 */
.L_x_2200:
        /* <DEDUP_REMOVED lines=41> */
.L_x_2204:
        /* <DEDUP_REMOVED lines=19> */
.L_x_2205:
[----:B------:R-:W-:Y:S05]  /*2650*/  BSYNC.RECONVERGENT B0 ;  /* 0x0000000000007941 */ /* 0x000fea0003800200 */
.L_x_2203:
        /* <DEDUP_REMOVED lines=20> */
.L_x_2181:
        /* <DEDUP_REMOVED lines=38> */
.L_x_2209:
        /* <DEDUP_REMOVED lines=17> */
.L_x_2210:
[----:B------:R-:W-:Y:S05]  /*2b10*/  BSYNC.RECONVERGENT B0 ;  /* 0x0000000000007941 */ /* 0x000fea0003800200 */
.L_x_2208:
        /* <DEDUP_REMOVED lines=40> */
.L_x_2212:
        /* <DEDUP_REMOVED lines=19> */
.L_x_2213:
[----:B------:R-:W-:Y:S05]  /*2ed0*/  BSYNC.RECONVERGENT B0 ;  /* 0x0000000000007941 */ /* 0x000fea0003800200 */
.L_x_2211:
        /* <DEDUP_REMOVED lines=41> */
.L_x_2215:
        /* <DEDUP_REMOVED lines=19> */
.L_x_2216:
[----:B------:R-:W-:Y:S05]  /*32a0*/  BSYNC.RECONVERGENT B0 ;  /* 0x0000000000007941 */ /* 0x000fea0003800200 */
.L_x_2214:
        /* <DEDUP_REMOVED lines=41> */
.L_x_2218:
        /* <DEDUP_REMOVED lines=8> */
[----:B------:R-:W-:Y:S05]  /*35c0*/  CALL.REL.NOINC `($__internal_72_$__cuda_sm20_div_s64) ;  /* 0x0000000c00ac7944 */ /* 0x000fea0003c00000 */
        /* <DEDUP_REMOVED lines=10> */
.L_x_2219:
[----:B------:R-:W-:Y:S05]  /*3670*/  BSYNC.RECONVERGENT B0 ;  /* 0x0000000000007941 */ /* 0x000fea0003800200 */
.L_x_2217:
        /* <DEDUP_REMOVED lines=13> */
.L_x_2207:
        /* <DEDUP_REMOVED lines=38> */
.L_x_2222:
        /* <DEDUP_REMOVED lines=17> */
.L_x_2223:
[----:B------:R-:W-:Y:S05]  /*3ac0*/  BSYNC.RECONVERGENT B0 ;  /* 0x0000000000007941 */ /* 0x000fea0003800200 */
.L_x_2221:
        /* <DEDUP_REMOVED lines=39> */
.L_x_2225:
        /* <DEDUP_REMOVED lines=19> */
.L_x_2226:
[----:B------:R-:W-:Y:S05]  /*3e70*/  BSYNC.RECONVERGENT B0 ;  /* 0x0000000000007941 */ /* 0x000fea0003800200 */
.L_x_2224:
        /* <DEDUP_REMOVED lines=13> */
.L_x_2220:
        /* <DEDUP_REMOVED lines=30> */
.L_x_2228:
[----:B------:R-:W-:-:S07]  /*4130*/  MOV R4, 0x4150 ;  /* 0x0000415000047802 */ /* 0x000fce0000000f00 */
[----:B------:R-:W-:Y:S05]  /*4140*/  CALL.REL.NOINC `($__internal_73_$__cuda_sm20_rem_s64) ;  /* 0x00000008001c7944 */ /* 0x000fea0003c00000 */
[----:B------:R-:W-:Y:S02]  /*4150*/  MOV R6, R8 ;  /* 0x0000000800067202 */ /* 0x000fe40000000f00 */
[----:B------:R-:W-:-:S07]  /*4160*/  MOV R7, R9 ;  /* 0x0000000900077202 */ /* 0x000fce0000000f00 */
.L_x_2229:
[----:B------:R-:W-:Y:S05]  /*4170*/  BSYNC.RECONVERGENT B0 ;  /* 0x0000000000007941 */ /* 0x000fea0003800200 */
.L_x_2227:
        /* <DEDUP_REMOVED lines=10> */
.L_x_2180:
[----:B------:R-:W0:Y:S01]  /*4220*/  LDCU.64 UR10, c[0x0][0x6c0] ;  /* 0x0000d800ff0a77ac */ /* 0x000e220008000a00 */
[----:B------:R-:W-:Y:S01]  /*4230*/  IADD3 R5, P0, PT, R2, -R5, RZ ;  /* 0x8000000502057210 */ /* 0x000fe20007f1e0ff */
[----:B------:R-:W-:Y:S01]  /*4240*/  BSSY.RECONVERGENT B0, `(.L_x_2230) ;  /* 0x0000019000007945 */ /* 0x000fe20003800200 */
[----:B------:R-:W1:Y:S02]  /*4250*/  LDCU.64 UR8, c[0x0][0x358] ;  /* 0x00006b00ff0877ac */ /* 0x000e640008000a00 */
[----:B------:R-:W-:Y:S02]  /*4260*/  IADD3 R6, P1, PT, R5, 0x1, RZ ;  /* 0x0000000105067810 */ /* 0x000fe40007f3e0ff */
[----:B------:R-:W-:-:S05]  /*4270*/  IADD3.X R4, PT, PT, R0, ~R3, RZ, P0, !PT ;  /* 0x8000000300047210 */ /* 0x000fca00007fe4ff */
[----:B------:R-:W-:Y:S01]  /*4280*/  IMAD.X R3, RZ, RZ, R4, P1 ;  /* 0x000000ffff037224 */ /* 0x000fe200008e0604 */
[----:B0-----:R-:W-:Y:S01]  /*4290*/  ISETP.GE.U32.AND P0, PT, R6, UR10, PT ;  /* 0x0000000a06007c0c */ /* 0x001fe2000bf06070 */
[----:B------:R-:W-:-:S03]  /*42a0*/  HFMA2 R6, -RZ, RZ, 0, 0 ;  /* 0x00000000ff067431 */ /* 0x000fc600000001ff */
[----:B------:R-:W-:Y:S02]  /*42b0*/  ISETP.GE.AND.EX P0, PT, R3, UR11, PT, P0 ;  /* 0x0000000b03007c0c */ /* 0x000fe4000bf06300 */
[----:B------:R-:W-:-:S11]  /*42c0*/  MOV R3, RZ ;  /* 0x000000ff00037202 */ /* 0x000fd60000000f00 */
[----:B-1----:R-:W-:Y:S05]  /*42d0*/  @!P0 BRA `(.L_x_2231) ;  /* 0x00000000003c8947 */ /* 0x002fea0003800000 */
[----:B------:R-:W0:Y:S01]  /*42e0*/  LDCU.64 UR6, c[0x0][UR5+0x520] ;  /* 0x0000a400050677ac */ /* 0x000e220008000a00 */
[----:B------:R-:W-:Y:S01]  /*42f0*/  ISETP.GE.U32.AND P1, PT, R5, UR10, PT ;  /* 0x0000000a05007c0c */ /* 0x000fe2000bf26070 */
[----:B------:R-:W-:Y:S03]  /*4300*/  BSSY.RECONVERGENT B1, `(.L_x_2232) ;  /* 0x000000a000017945 */ /* 0x000fe60003800200 */
[----:B------:R-:W-:Y:S02]  /*4310*/  ISETP.GE.AND.EX P1, PT, R4, UR11, PT, P1 ;  /* 0x0000000b04007c0c */ /* 0x000fe4000bf26310 */
[----:B------:R-:W-:Y:S02]  /*4320*/  CS2R R4, SRZ ;  /* 0x0000000000047805 */ /* 0x000fe4000001ff00 */
[----:B0-----:R-:W-:-:S04]  /*4330*/  ISETP.GE.U32.AND P0, PT, R2, UR6, PT ;  /* 0x0000000602007c0c */ /* 0x001fc8000bf06070 */
[----:B------:R-:W-:-:S13]  /*4340*/  ISETP.GE.AND.EX P0, PT, R0, UR7, PT, P0 ;  /* 0x0000000700007c0c */ /* 0x000fda000bf06300 */
[----:B------:R-:W-:Y:S05]  /*4350*/  @P0 BRA `(.L_x_2233) ;  /* 0x0000000000100947 */ /* 0x000fea0003800000 */
[----:B------:R-:W0:Y:S02]  /*4360*/  LDCU.64 UR6, c[0x0][0x520] ;  /* 0x0000a400ff0677ac */ /* 0x000e240008000a00 */
[----:B0-----:R-:W-:-:S04]  /*4370*/  LEA R4, P0, R12, UR6, 0x3 ;  /* 0x000000060c047c11 */ /* 0x001fc8000f8018ff */
[----:B------:R-:W-:-:S06]  /*4380*/  LEA.HI.X R5, R12, UR7, R13, 0x3, P0 ;  /* 0x000000070c057c11 */ /* 0x000fcc00080f1c0d */
[----:B------:R-:W5:Y:S03]  /*4390*/  LDG.E.64 R4, desc[UR8][R4.64] ;  /* 0x0000000804047981 */ /* 0x000f66000c1e1b00 */
.L_x_2233:
[----:B------:R-:W-:Y:S05]  /*43a0*/  BSYNC.RECONVERGENT B1 ;  /* 0x0000000000017941 */ /* 0x000fea0003800200 */
.L_x_2232:
[----:B-----5:R-:W-:Y:S02]  /*43b0*/  SEL R6, R4, RZ, P1 ;  /* 0x000000ff04067207 */ /* 0x020fe40000800000 */
[----:B------:R-:W-:-:S07]  /*43c0*/  SEL R3, R5, RZ, P1 ;  /* 0x000000ff05037207 */ /* 0x000fce0000800000 */
.L_x_2231:
[----:B------:R-:W-:Y:S05]  /*43d0*/  BSYNC.RECONVERGENT B0 ;  /* 0x0000000000007941 */ /* 0x000fea0003800200 */
.L_x_2230:
[----:B------:R-:W0:Y:S02]  /*43e0*/  LDCU.64 UR6, c[0x0][UR5+0x520] ;  /* 0x0000a400050677ac */ /* 0x000e240008000a00 */
[----:B0-----:R-:W-:-:S04]  /*43f0*/  ISETP.GE.U32.AND P0, PT, R2, UR6, PT ;  /* 0x0000000602007c0c */ /* 0x001fc8000bf06070 */
[----:B------:R-:W-:-:S13]  /*4400*/  ISETP.GE.AND.EX P0, PT, R0, UR7, PT, P0 ;  /* 0x0000000700007c0c */ /* 0x000fda000bf06300 */
[----:B------:R-:W-:Y:S05]  /*4410*/  @P0 EXIT ;  /* 0x000000000000094d */ /* 0x000fea0003800000 */
[----:B------:R-:W0:Y:S01]  /*4420*/  LDCU.64 UR4, c[0x0][0x380] ;  /* 0x00007000ff0477ac */ /* 0x000e220008000a00 */
[----:B------:R-:W-:Y:S01]  /*4430*/  IMAD.MOV.U32 R2, RZ, RZ, R6 ;  /* 0x000000ffff027224 */ /* 0x000fe200078e0006 */
[----:B0-----:R-:W-:-:S04]  /*4440*/  LEA R4, P0, R14, UR4, 0x3 ;  /* 0x000000040e047c11 */ /* 0x001fc8000f8018ff */
[----:B------:R-:W-:-:S05]  /*4450*/  LEA.HI.X R5, R14, UR5, R15, 0x3, P0 ;  /* 0x000000050e057c11 */ /* 0x000fca00080f1c0f */
[----:B------:R-:W-:Y:S01]  /*4460*/  STG.E.64 desc[UR8][R4.64], R2 ;  /* 0x0000000204007986 */ /* 0x000fe2000c101b08 */
[----:B------:R-:W-:Y:S05]  /*4470*/  EXIT ;  /* 0x000000000000794d */ /* 0x000fea0003800000 */
        .weak           $__internal_72_$__cuda_sm20_div_s64
        .type           $__internal_72_$__cuda_sm20_div_s64,@function
        .size           $__internal_72_$__cuda_sm20_div_s64,($__internal_73_$__cuda_sm20_rem_s64 - $__internal_72_$__cuda_sm20_div_s64)
$__internal_72_$__cuda_sm20_div_s64:
        /* <DEDUP_REMOVED lines=83> */
[----:B------:R-:W-:Y:S05]  /*49b0*/  RET.REL.NODEC R8 `(_ZN2at6native16triu_tril_kernelIllLb1ELi1ELb0EEEvNS_4cuda6detail10TensorInfoIT_T0_EENS4_IKS5_S6_EEllS6_) ;  /* 0xffffffb408907950 */ /* 0x000fea0003c3ffff */
        .weak           $__internal_73_$__cuda_sm20_rem_s64
        .type           $__internal_73_$__cuda_sm20_rem_s64,@function
        .size           $__internal_73_$__cuda_sm20_rem_s64,(.L_x_6363 - $__internal_73_$__cuda_sm20_rem_s64)
$__internal_73_$__cuda_sm20_rem_s64:
        /* <DEDUP_REMOVED lines=77> */
[----:B------:R-:W-:Y:S06]  /*4e90*/  RET.REL.NODEC R6 `(_ZN2at6native16triu_tril_kernelIllLb1ELi1ELb0EEEvNS_4cuda6detail10TensorInfoIT_T0_EENS4_IKS5_S6_EEllS6_) ;  /* 0xffffffb006587950 */ /* 0x000fec0003c3ffff */
.L_x_2234:
        /* <DEDUP_REMOVED lines=14> */
.L_x_6363:


//--------------------- .text._ZN2at6native16triu_tril_kernelIllLb1ELi1ELb1EEEvNS_4cuda6detail10TensorInfoIT_T0_EENS4_IKS5_S6_EEllS6_ --------------------------
	.section	.text._ZN2at6native16triu_tril_kernelIllLb1ELi1ELb1EEEvNS_4cuda6detail10TensorInfoIT_T0_EENS4_IKS5_S6_EEllS6_,"ax",@progbits
	.align	128
        .global         _ZN2at6native16triu_tril_kernelIllLb1ELi1ELb1EEEvNS_4cuda6detail10TensorInfoIT_T0_EENS4_IKS5_S6_EEllS6_
        .type           _ZN2at6native16triu_tril_kernelIllLb1ELi1ELb1EEEvNS_4cuda6detail10TensorInfoIT_T0_EENS4_IKS5_S6_EEllS6_,@function
        .size           _ZN2at6native16triu_tril_kernelIllLb1ELi1ELb1EEEvNS_4cuda6detail10TensorInfoIT_T0_EENS4_IKS5_S6_EEllS6_,(.L_x_6365 - _ZN2at6native16triu_tril_kernelIllLb1ELi1ELb1EEEvNS_4cuda6detail10TensorInfoIT_T0_EENS4_IKS5_S6_EEllS6_)
        .other          _ZN2at6native16triu_tril_kernelIllLb1ELi1ELb1EEEvNS_4cuda6detail10TensorInfoIT_T0_EENS4_IKS5_S6_EEllS6_,@"STO_CUDA_ENTRY STV_DEFAULT"
_ZN2at6native16triu_tril_kernelIllLb1ELi1ELb1EEEvNS_4cuda6detail10TensorInfoIT_T0_EENS4_IKS5_S6_EEllS6_:
.text._ZN2at6native16triu_tril_kernelIllLb1ELi1ELb1EEEvNS_4cuda6detail10TensorInfoIT_T0_EENS4_IKS5_S6_EEllS6_:
        /* <DEDUP_REMOVED lines=39> */
.L_x_2236:
[----:B------:R-:W0:Y:S01]  /*0270*/  LDCU.64 UR4, c[0x0][0x6d0] ;  /* 0x0000da00ff0477ac */ /* 0x000e220008000a00 */
[----:B------:R-:W-:Y:S01]  /*0280*/  IMAD.MOV.U32 R20, RZ, RZ, R12 ;  /* 0x000000ffff147224 */ /* 0x000fe200078e000c */
[----:B------:R-:W-:Y:S02]  /*0290*/  MOV R9, R13 ;  /* 0x0000000d00097202 */ /* 0x000fe40000000f00 */
[----:B------:R-:W-:Y:S02]  /*02a0*/  MOV R4, 0x2e0 ;  /* 0x000002e000047802 */ /* 0x000fe40000000f00 */
[----:B0-----:R-:W-:Y:S01]  /*02b0*/  MOV R6, UR4 ;  /* 0x0000000400067c02 */ /* 0x001fe20008000f00 */
[----:B------:R-:W-:-:S07]  /*02c0*/  IMAD.U32 R3, RZ, RZ, UR5 ;  /* 0x00000005ff037e24 */ /* 0x000fce000f8e00ff */
[----:B------:R-:W-:Y:S05]  /*02d0*/  CALL.REL.NOINC `($__internal_74_$__cuda_sm20_div_s64) ;  /* 0x0000003800c47944 */ /* 0x000fea0003c00000 */
[----:B------:R-:W0:Y:S01]  /*02e0*/  LDCU.64 UR4, c[0x0][0x6d0] ;  /* 0x0000da00ff0477ac */ /* 0x000e220008000a00 */
[----:B------:R-:W-:-:S05]  /*02f0*/  IADD3 R5, P0, PT, RZ, -R6, RZ ;  /* 0x80000006ff057210 */ /* 0x000fca0007f1e0ff */
[----:B------:R-:W-:-:S04]  /*0300*/  IMAD.X R0, RZ, RZ, ~R7, P0 ;  /* 0x000000ffff007224 */ /* 0x000fc800000e0e07 */
[----:B0-----:R-:W-:Y:S02]  /*0310*/  IMAD R0, R0, UR4, RZ ;  /* 0x0000000400007c24 */ /* 0x001fe4000f8e02ff */
[----:B------:R-:W-:-:S04]  /*0320*/  IMAD.WIDE.U32 R2, R5, UR4, R12 ;  /* 0x0000000405027c25 */ /* 0x000fc8000f8e000c */
[----:B------:R-:W-:-:S05]  /*0330*/  IMAD R5, R5, UR5, R0 ;  /* 0x0000000505057c24 */ /* 0x000fca000f8e0200 */
[----:B------:R-:W-:-:S07]  /*0340*/  IADD3 R0, PT, PT, R3, R5, RZ ;  /* 0x0000000503007210 */ /* 0x000fce0007ffe0ff */
.L_x_2237:
[----:B------:R-:W-:Y:S05]  /*0350*/  BSYNC.RECONVERGENT B0 ;  /* 0x0000000000007941 */ /* 0x000fea0003800200 */
.L_x_2235:
        /* <DEDUP_REMOVED lines=26> */
.L_x_2239:
        /* <DEDUP_REMOVED lines=8> */
[----:B------:R-:W-:Y:S05]  /*0580*/  CALL.REL.NOINC `($__internal_75_$__cuda_sm20_rem_s64) ;  /* 0x0000003c00647944 */ /* 0x000fea0003c00000 */
[----:B------:R-:W-:Y:S01]  /*0590*/  IMAD.MOV.U32 R12, RZ, RZ, R4 ;  /* 0x000000ffff0c7224 */ /* 0x000fe200078e0004 */
[----:B------:R-:W-:-:S07]  /*05a0*/  MOV R13, R5 ;  /* 0x00000005000d7202 */ /* 0x000fce0000000f00 */
.L_x_2240:
[----:B------:R-:W-:Y:S05]  /*05b0*/  BSYNC.RECONVERGENT B0 ;  /* 0x0000000000007941 */ /* 0x000fea0003800200 */
.L_x_2238:
        /* <DEDUP_REMOVED lines=30> */
.L_x_2242:
        /* <DEDUP_REMOVED lines=9> */
[----:B0-----:R-:W-:Y:S05]  /*0830*/  CALL.REL.NOINC `($__internal_74_$__cuda_sm20_div_s64) ;  /* 0x00000034006c7944 */ /* 0x001fea0003c00000 */
[----:B------:R-:W-:Y:S01]  /*0840*/  MOV R22, R6 ;  /* 0x0000000600167202 */ /* 0x000fe20000000f00 */
[----:B------:R-:W-:-:S07]  /*0850*/  IMAD.MOV.U32 R9, RZ, RZ, R7 ;  /* 0x000000ffff097224 */ /* 0x000fce00078e0007 */
.L_x_2243:
[----:B0-----:R-:W-:Y:S05]  /*0860*/  BSYNC.RECONVERGENT B0 ;  /* 0x0000000000007941 */ /* 0x001fea0003800200 */
.L_x_2241:
        /* <DEDUP_REMOVED lines=24> */
.L_x_2270:
        /* <DEDUP_REMOVED lines=28> */
.L_x_2247:
[----:B------:R-:W-:Y:S01]  /*0bb0*/  IMAD.U32 R5, RZ, RZ, UR13 ;  /* 0x0000000dff057e24 */ /* 0x000fe2000f8e00ff */
[----:B------:R-:W-:Y:S01]  /*0bc0*/  MOV R4, UR12 ;  /* 0x0000000c00047c02 */ /* 0x000fe20008000f00 */
[----:B------:R-:W-:Y:S01]  /*0bd0*/  IMAD.U32 R7, RZ, RZ, UR13 ;  /* 0x0000000dff077e24 */ /* 0x000fe2000f8e00ff */
[----:B------:R-:W-:Y:S01]  /*0be0*/  MOV R6, UR12 ;  /* 0x0000000c00067c02 */ /* 0x000fe20008000f00 */
[----:B------:R-:W-:Y:S01]  /*0bf0*/  IMAD.MOV.U32 R3, RZ, RZ, R5 ;  /* 0x000000ffff037224 */ /* 0x000fe200078e0005 */
[----:B------:R-:W-:Y:S02]  /*0c00*/  MOV R20, R22 ;  /* 0x0000001600147202 */ /* 0x000fe40000000f00 */
[----:B------:R-:W-:-:S07]  /*0c10*/  MOV R4, 0xc30 ;  /* 0x00000c3000047802 */ /* 0x000fce0000000f00 */
[----:B------:R-:W-:Y:S05]  /*0c20*/  CALL.REL.NOINC `($__internal_74_$__cuda_sm20_div_s64) ;  /* 0x0000003000707944 */ /* 0x000fea0003c00000 */
        /* <DEDUP_REMOVED lines=9> */
.L_x_2248:
[----:B------:R-:W-:Y:S05]  /*0cc0*/  BSYNC.RECONVERGENT B0 ;  /* 0x0000000000007941 */ /* 0x000fea0003800200 */
.L_x_2246:
        /* <DEDUP_REMOVED lines=34> */
.L_x_2250:
        /* <DEDUP_REMOVED lines=8> */
[----:B------:R-:W-:Y:S05]  /*0f70*/  CALL.REL.NOINC `($__internal_74_$__cuda_sm20_div_s64) ;  /* 0x0000002c009c7944 */ /* 0x000fea0003c00000 */
        /* <DEDUP_REMOVED lines=10> */
.L_x_2251:
[----:B------:R-:W-:Y:S05]  /*1020*/  BSYNC.RECONVERGENT B0 ;  /* 0x0000000000007941 */ /* 0x000fea0003800200 */
.L_x_2249:
        /* <DEDUP_REMOVED lines=35> */
.L_x_2253:
        /* <DEDUP_REMOVED lines=19> */
.L_x_2254:
[----:B------:R-:W-:Y:S05]  /*1390*/  BSYNC.RECONVERGENT B0 ;  /* 0x0000000000007941 */ /* 0x000fea0003800200 */
.L_x_2252:
        /* <DEDUP_REMOVED lines=35> */
.L_x_2256:
        /* <DEDUP_REMOVED lines=19> */
.L_x_2257:
[----:B------:R-:W-:Y:S05]  /*1700*/  BSYNC.RECONVERGENT B0 ;  /* 0x0000000000007941 */ /* 0x000fea0003800200 */
.L_x_2255:
        /* <DEDUP_REMOVED lines=35> */
.L_x_2259:
        /* <DEDUP_REMOVED lines=19> */
.L_x_2260:
[----:B------:R-:W-:Y:S05]  /*1a70*/  BSYNC.RECONVERGENT B0 ;  /* 0x0000000000007941 */ /* 0x000fea0003800200 */
.L_x_2258:
        /* <DEDUP_REMOVED lines=34> */
.L_x_2262:
        /* <DEDUP_REMOVED lines=8> */
[----:B------:R-:W-:Y:S05]  /*1d20*/  CALL.REL.NOINC `($__internal_74_$__cuda_sm20_div_s64) ;  /* 0x0000002000307944 */ /* 0x000fea0003c00000 */
        /* <DEDUP_REMOVED lines=10> */
.L_x_2263:
[----:B------:R-:W-:Y:S05]  /*1dd0*/  BSYNC.RECONVERGENT B0 ;  /* 0x0000000000007941 */ /* 0x000fea0003800200 */
.L_x_2261:
        /* <DEDUP_REMOVED lines=34> */
.L_x_2265:
        /* <DEDUP_REMOVED lines=19> */
.L_x_2266:
[----:B------:R-:W-:Y:S05]  /*2130*/  BSYNC.RECONVERGENT B0 ;  /* 0x0000000000007941 */ /* 0x000fea0003800200 */
.L_x_2264:
        /* <DEDUP_REMOVED lines=34> */
.L_x_2268:
        /* <DEDUP_REMOVED lines=19> */
.L_x_2269:
[----:B------:R-:W-:Y:S05]  /*2490*/  BSYNC.RECONVERGENT B0 ;  /* 0x0000000000007941 */ /* 0x000fea0003800200 */
.L_x_2267:
        /* <DEDUP_REMOVED lines=14> */
.L_x_2245:
        /* <DEDUP_REMOVED lines=36> */
.L_x_2273:
[----:B------:R-:W-:Y:S01]  /*27c0*/  MOV R5, UR13 ;  /* 0x0000000d00057c02 */ /* 0x000fe20008000f00 */
[----:B------:R-:W-:Y:S01]  /*27d0*/  IMAD.U32 R4, RZ, RZ, UR12 ;  /* 0x0000000cff047e24 */ /* 0x000fe2000f8e00ff */
[----:B------:R-:W-:Y:S01]  /*27e0*/  MOV R7, UR13 ;  /* 0x0000000d00077c02 */ /* 0x000fe20008000f00 */
[----:B------:R-:W-:Y:S01]  /*27f0*/  IMAD.U32 R6, RZ, RZ, UR12 ;  /* 0x0000000cff067e24 */ /* 0x000fe2000f8e00ff */
[----:B------:R-:W-:Y:S01]  /*2800*/  MOV R3, R5 ;  /* 0x0000000500037202 */ /* 0x000fe20000000f00 */
[----:B------:R-:W-:Y:S01]  /*2810*/  IMAD.MOV.U32 R20, RZ, RZ, R22 ;  /* 0x000000ffff147224 */ /* 0x000fe200078e0016 */
[----:B------:R-:W-:-:S07]  /*2820*/  MOV R4, 0x2840 ;  /* 0x0000284000047802 */ /* 0x000fce0000000f00 */
[----:B------:R-:W-:Y:S05]  /*2830*/  CALL.REL.NOINC `($__internal_74_$__cuda_sm20_div_s64) ;  /* 0x00000014006c7944 */ /* 0x000fea0003c00000 */
        /* <DEDUP_REMOVED lines=9> */
.L_x_2274:
[----:B------:R-:W-:Y:S05]  /*28d0*/  BSYNC.RECONVERGENT B0 ;  /* 0x0000000000007941 */ /* 0x000fea0003800200 */
.L_x_2272:
        /* <DEDUP_REMOVED lines=33> */
.L_x_2276:
        /* <DEDUP_REMOVED lines=19> */
.L_x_2277:
[----:B------:R-:W-:Y:S05]  /*2c20*/  BSYNC.RECONVERGENT B0 ;  /* 0x0000000000007941 */ /* 0x000fea0003800200 */
.L_x_2275:
        /* <DEDUP_REMOVED lines=34> */
.L_x_2279:
        /* <DEDUP_REMOVED lines=19> */
.L_x_2280:
[----:B------:R-:W-:Y:S05]  /*2f80*/  BSYNC.RECONVERGENT B0 ;  /* 0x0000000000007941 */ /* 0x000fea0003800200 */
.L_x_2278:
        /* <DEDUP_REMOVED lines=34> */
.L_x_2282:
        /* <DEDUP_REMOVED lines=19> */
.L_x_2283:
[----:B------:R-:W-:Y:S05]  /*32e0*/  BSYNC.RECONVERGENT B0 ;  /* 0x0000000000007941 */ /* 0x000fea0003800200 */
.L_x_2281:
[----:B------:R-:W0:Y:S01]  /*32f0*/  LDCU.64 UR8, c[0x0][UR4+0x438] ;  /* 0x00008700040877ac */ /* 0x000e220008000a00 */
[----:B------:R-:W-:Y:S01]  /*3300*/  MOV R14, R12 ;  /* 0x0000000c000e7202 */ /* 0x000fe20000000f00 */
[----:B------:R-:W-:Y:S01]  /*3310*/  UIADD3 UR7, UPT, UPT, UR7, -0x4, URZ ;  /* 0xfffffffc07077890 */ /* 0x000fe2000fffe0ff */
[----:B0-----:R-:W-:-:S03]  /*3320*/  IMAD R6, R4, UR9, RZ ;  /* 0x0000000904067c24 */ /* 0x001fc6000f8e02ff */
[----:B------:R-:W-:-:S04]  /*3330*/  IMAD.WIDE.U32 R14, R4, UR8, R14 ;  /* 0x00000008040e7c25 */ /* 0x000fc8000f8e000e */
[----:B------:R-:W-:-:S04]  /*3340*/  IMAD R3, R3, UR8, R6 ;  /* 0x0000000803037c24 */ /* 0x000fc8000f8e0206 */
[----:B------:R-:W-:-:S07]  /*3350*/  IMAD.IADD R15, R15, 0x1, R3 ;  /* 0x000000010f0f7824 */ /* 0x000fce00078e0203 */
.L_x_2271:
        /* <DEDUP_REMOVED lines=37> */
.L_x_2286:
        /* <DEDUP_REMOVED lines=17> */
.L_x_2287:
[----:B------:R-:W-:Y:S05]  /*36c0*/  BSYNC.RECONVERGENT B0 ;  /* 0x0000000000007941 */ /* 0x000fea0003800200 */
.L_x_2285:
        /* <DEDUP_REMOVED lines=33> */
.L_x_2289:
        /* <DEDUP_REMOVED lines=19> */
.L_x_2290:
[----:B------:R-:W-:Y:S05]  /*3a10*/  BSYNC.RECONVERGENT B0 ;  /* 0x0000000000007941 */ /* 0x000fea0003800200 */
.L_x_2288:
[----:B------:R-:W0:Y:S01]  /*3a20*/  LDCU.64 UR8, c[0x0][UR4+0x448] ;  /* 0x00008900040877ac */ /* 0x000e220008000a00 */
[----:B------:R-:W-:Y:S01]  /*3a30*/  IMAD.MOV.U32 R16, RZ, RZ, R14 ;  /* 0x000000ffff107224 */ /* 0x000fe200078e000e */
[----:B------:R-:W-:Y:S01]  /*3a40*/  UIADD3 UR7, UPT, UPT, UR7, -0x2, URZ ;  /* 0xfffffffe07077890 */ /* 0x000fe2000fffe0ff */
[C---:B0-----:R-:W-:Y:S02]  /*3a50*/  IMAD R6, R4.reuse, UR9, RZ ;  /* 0x0000000904067c24 */ /* 0x041fe4000f8e02ff */
[----:B------:R-:W-:-:S04]  /*3a60*/  IMAD.WIDE.U32 R14, R4, UR8, R16 ;  /* 0x00000008040e7c25 */ /* 0x000fc8000f8e0010 */
[----:B------:R-:W-:-:S05]  /*3a70*/  IMAD R3, R3, UR8, R6 ;  /* 0x0000000803037c24 */ /* 0x000fca000f8e0206 */
[----:B------:R-:W-:-:S07]  /*3a80*/  IADD3 R15, PT, PT, R15, R3, RZ ;  /* 0x000000030f0f7210 */ /* 0x000fce0007ffe0ff */
.L_x_2284:
        /* <DEDUP_REMOVED lines=30> */
.L_x_2292:
[----:B------:R-:W-:Y:S01]  /*3c70*/  MOV R5, UR13 ;  /* 0x0000000d00057c02 */ /* 0x000fe20008000f00 */
[----:B------:R-:W-:Y:S01]  /*3c80*/  IMAD.U32 R10, RZ, RZ, UR12 ;  /* 0x0000000cff0a7e24 */ /* 0x000fe2000f8e00ff */
[----:B------:R-:W-:Y:S01]  /*3c90*/  MOV R11, UR13 ;  /* 0x0000000d000b7c02 */ /* 0x000fe20008000f00 */
[----:B------:R-:W-:Y:S01]  /*3ca0*/  IMAD.U32 R4, RZ, RZ, UR12 ;  /* 0x0000000cff047e24 */ /* 0x000fe2000f8e00ff */
[----:B------:R-:W-:Y:S01]  /*3cb0*/  MOV R11, R9 ;  /* 0x00000009000b7202 */ /* 0x000fe20000000f00 */
[----:B------:R-:W-:Y:S01]  /*3cc0*/  IMAD.MOV.U32 R3, RZ, RZ, R5 ;  /* 0x000000ffff037224 */ /* 0x000fe200078e0005 */
[----:B------:R-:W-:-:S07]  /*3cd0*/  MOV R16, 0x3cf0 ;  /* 0x00003cf000107802 */ /* 0x000fce0000000f00 */
[----:B------:R-:W-:Y:S05]  /*3ce0*/  CALL.REL.NOINC `($__internal_75_$__cuda_sm20_rem_s64) ;  /* 0x00000004008c7944 */ /* 0x000fea0003c00000 */
.L_x_2293:
[----:B------:R-:W-:Y:S05]  /*3cf0*/  BSYNC.RECONVERGENT B0 ;  /* 0x0000000000007941 */ /* 0x000fea0003800200 */
.L_x_2291:
[----:B------:R-:W0:Y:S02]  /*3d00*/  LDCU.64 UR8, c[0x0][UR8+0x450] ;  /* 0x00008a00080877ac */ /* 0x000e240008000a00 */
[C---:B0-----:R-:W-:Y:S02]  /*3d10*/  IMAD R3, R4.reuse, UR9, RZ ;  /* 0x0000000904037c24 */ /* 0x041fe4000f8e02ff */
[----:B------:R-:W-:-:S04]  /*3d20*/  IMAD.WIDE.U32 R14, R4, UR8, R14 ;  /* 0x00000008040e7c25 */ /* 0x000fc8000f8e000e */
[----:B------:R-:W-:-:S05]  /*3d30*/  IMAD R3, R5, UR8, R3 ;  /* 0x0000000805037c24 */ /* 0x000fca000f8e0203 */
[----:B------:R-:W-:-:S07]  /*3d40*/  IADD3 R15, PT, PT, R15, R3, RZ ;  /* 0x000000030f0f7210 */ /* 0x000fce0007ffe0ff */
.L_x_2244:
        /* <DEDUP_REMOVED lines=10> */
        .weak           $__internal_74_$__cuda_sm20_div_s64
        .type           $__internal_74_$__cuda_sm20_div_s64,@function
        .size           $__internal_74_$__cuda_sm20_div_s64,($__internal_75_$__cuda_sm20_rem_s64 - $__internal_74_$__cuda_sm20_div_s64)
$__internal_74_$__cuda_sm20_div_s64:
        /* <DEDUP_REMOVED lines=82> */
[----:B------:R-:W-:Y:S05]  /*4310*/  RET.REL.NODEC R4 `(_ZN2at6native16triu_tril_kernelIllLb1ELi1ELb1EEEvNS_4cuda6detail10TensorInfoIT_T0_EENS4_IKS5_S6_EEllS6_) ;  /* 0xffffffbc04387950 */ /* 0x000fea0003c3ffff */
        .weak           $__internal_75_$__cuda_sm20_rem_s64
        .type           $__internal_75_$__cuda_sm20_rem_s64,@function
        .size           $__internal_75_$__cuda_sm20_rem_s64,(.L_x_6365 - $__internal_75_$__cuda_sm20_rem_s64)
$__internal_75_$__cuda_sm20_rem_s64:
        /* <DEDUP_REMOVED lines=76> */
[----:B------:R-:W-:Y:S06]  /*47e0*/  RET.REL.NODEC R16 `(_ZN2at6native16triu_tril_kernelIllLb1ELi1ELb1EEEvNS_4cuda6detail10TensorInfoIT_T0_EENS4_IKS5_S6_EEllS6_) ;  /* 0xffffffb810047950 */ /* 0x000fec0003c3ffff */
.L_x_2294:
        /* <DEDUP_REMOVED lines=9> */
.L_x_6365:


//--------------------- .text._ZN2at6native16triu_tril_kernelIliLb1ELi1ELb0EEEvNS_4cuda6detail10TensorInfoIT_T0_EENS4_IKS5_S6_EEllS6_ --------------------------
	.section	.text._ZN2at6native16triu_tril_kernelIliLb1ELi1ELb0EEEvNS_4cuda6detail10TensorInfoIT_T0_EENS4_IKS5_S6_EEllS6_,"ax",@progbits
	.align	128
        .global         _ZN2at6native16triu_tril_kernelIliLb1ELi1ELb0EEEvNS_4cuda6detail10TensorInfoIT_T0_EENS4_IKS5_S6_EEllS6_
        .type           _ZN2at6native16triu_tril_kernelIliLb1ELi1ELb0EEEvNS_4cuda6detail10TensorInfoIT_T0_EENS4_IKS5_S6_EEllS6_,@function
        .size           _ZN2at6native16triu_tril_kernelIliLb1ELi1ELb0EEEvNS_4cuda6detail10TensorInfoIT_T0_EENS4_IKS5_S6_EEllS6_,(.L_x_6367 - _ZN2at6native16triu_tril_kernelIliLb1ELi1ELb0EEEvNS_4cuda6detail10TensorInfoIT_T0_EENS4_IKS5_S6_EEllS6_)
        .other          _ZN2at6native16triu_tril_kernelIliLb1ELi1ELb0EEEvNS_4cuda6detail10TensorInfoIT_T0_EENS4_IKS5_S6_EEllS6_,@"STO_CUDA_ENTRY STV_DEFAULT"
_ZN2at6native16triu_tril_kernelIliLb1ELi1ELb0EEEvNS_4cuda6detail10TensorInfoIT_T0_EENS4_IKS5_S6_EEllS6_:
.text._ZN2at6native16triu_tril_kernelIliLb1ELi1ELb0EEEvNS_4cuda6detail10TensorInfoIT_T0_EENS4_IKS5_S6_EEllS6_:
        /* <DEDUP_REMOVED lines=38> */
.L_x_2296:
[----:B------:R-:W0:Y:S01]  /*0260*/  LDCU UR6, c[0x0][0x540] ;  /* 0x0000a800ff0677ac */ /* 0x000e220008000800 */
[----:B------:R-:W-:Y:S01]  /*0270*/  IMAD.MOV.U32 R10, RZ, RZ, R12 ;  /* 0x000000ffff0a7224 */ /* 0x000fe200078e000c */
[----:B------:R-:W-:Y:S01]  /*0280*/  MOV R7, R13 ;  /* 0x0000000d00077202 */ /* 0x000fe20000000f00 */
[----:B------:R-:W-:Y:S01]  /*0290*/  IMAD.U32 R4, RZ, RZ, UR4 ;  /* 0x00000004ff047e24 */ /* 0x000fe2000f8e00ff */
[----:B------:R-:W-:Y:S01]  /*02a0*/  MOV R2, 0x2d0 ;  /* 0x000002d000027802 */ /* 0x000fe20000000f00 */
[----:B0-----:R-:W-:-:S07]  /*02b0*/  IMAD.U32 R5, RZ, RZ, UR6 ;  /* 0x00000006ff057e24 */ /* 0x001fce000f8e00ff */
[----:B------:R-:W-:Y:S05]  /*02c0*/  CALL.REL.NOINC `($__internal_76_$__cuda_sm20_div_s64) ;  /* 0x0000003000547944 */ /* 0x000fea0003c00000 */
[----:B------:R-:W0:Y:S01]  /*02d0*/  LDCU UR6, c[0x0][0x540] ;  /* 0x0000a800ff0677ac */ /* 0x000e220008000800 */
[----:B------:R-:W-:Y:S01]  /*02e0*/  IADD3 R3, PT, PT, -R9, RZ, RZ ;  /* 0x000000ff09037210 */ /* 0x000fe20007ffe1ff */
[----:B------:R-:W-:Y:S02]  /*02f0*/  IMAD.MOV.U32 R16, RZ, RZ, R9 ;  /* 0x000000ffff107224 */ /* 0x000fe400078e0009 */
[----:B------:R-:W-:Y:S02]  /*0300*/  IMAD.MOV.U32 R17, RZ, RZ, R4 ;  /* 0x000000ffff117224 */ /* 0x000fe400078e0004 */
[----:B0-----:R-:W-:-:S07]  /*0310*/  IMAD R0, R3, UR6, R12 ;  /* 0x0000000603007c24 */ /* 0x001fce000f8e020c */
.L_x_2297:
[----:B------:R-:W-:Y:S05]  /*0320*/  BSYNC.RECONVERGENT B0 ;  /* 0x0000000000007941 */ /* 0x000fea0003800200 */
.L_x_2295:
        /* <DEDUP_REMOVED lines=30> */
.L_x_2299:
[----:B------:R-:W-:Y:S01]  /*0510*/  MOV R10, R16 ;  /* 0x00000010000a7202 */ /* 0x000fe20000000f00 */
[----:B------:R-:W-:Y:S01]  /*0520*/  IMAD.MOV.U32 R7, RZ, RZ, R17 ;  /* 0x000000ffff077224 */ /* 0x000fe200078e0011 */
[----:B------:R-:W-:Y:S01]  /*0530*/  MOV R5, UR5 ;  /* 0x0000000500057c02 */ /* 0x000fe20008000f00 */
[----:B------:R-:W-:Y:S01]  /*0540*/  IMAD.U32 R4, RZ, RZ, UR6 ;  /* 0x00000006ff047e24 */ /* 0x000fe2000f8e00ff */
[----:B------:R-:W-:-:S07]  /*0550*/  MOV R2, 0x570 ;  /* 0x0000057000027802 */ /* 0x000fce0000000f00 */
[----:B------:R-:W-:Y:S05]  /*0560*/  CALL.REL.NOINC `($__internal_76_$__cuda_sm20_div_s64) ;  /* 0x0000002c00ac7944 */ /* 0x000fea0003c00000 */
[----:B------:R-:W-:Y:S01]  /*0570*/  IADD3 R3, PT, PT, -R9, RZ, RZ ;  /* 0x000000ff09037210 */ /* 0x000fe20007ffe1ff */
[----:B------:R-:W-:-:S04]  /*0580*/  IMAD.MOV.U32 R12, RZ, RZ, R9 ;  /* 0x000000ffff0c7224 */ /* 0x000fc800078e0009 */
[----:B------:R-:W-:-:S07]  /*0590*/  IMAD R3, R3, UR5, R16 ;  /* 0x0000000503037c24 */ /* 0x000fce000f8e0210 */
.L_x_2300:
[----:B------:R-:W-:Y:S05]  /*05a0*/  BSYNC.RECONVERGENT B0 ;  /* 0x0000000000007941 */ /* 0x000fea0003800200 */
.L_x_2298:
        /* <DEDUP_REMOVED lines=19> */
.L_x_2327:
        /* <DEDUP_REMOVED lines=30> */
.L_x_2304:
[----:B------:R-:W-:Y:S01]  /*08c0*/  IMAD.MOV.U32 R7, RZ, RZ, R4 ;  /* 0x000000ffff077224 */ /* 0x000fe200078e0004 */
[----:B------:R-:W-:Y:S01]  /*08d0*/  MOV R10, R12 ;  /* 0x0000000c000a7202 */ /* 0x000fe20000000f00 */
[----:B------:R-:W-:Y:S01]  /*08e0*/  IMAD.U32 R5, RZ, RZ, UR8 ;  /* 0x00000008ff057e24 */ /* 0x000fe2000f8e00ff */
[----:B------:R-:W-:Y:S02]  /*08f0*/  MOV R4, UR10 ;  /* 0x0000000a00047c02 */ /* 0x000fe40008000f00 */
[----:B------:R-:W-:-:S07]  /*0900*/  MOV R2, 0x920 ;  /* 0x0000092000027802 */ /* 0x000fce0000000f00 */
[----:B------:R-:W-:Y:S05]  /*0910*/  CALL.REL.NOINC `($__internal_76_$__cuda_sm20_div_s64) ;  /* 0x0000002800c07944 */ /* 0x000fea0003c00000 */
[----:B------:R-:W-:Y:S01]  /*0920*/  IMAD.MOV R5, RZ, RZ, -R9 ;  /* 0x000000ffff057224 */ /* 0x000fe200078e0a09 */
[----:B------:R-:W-:Y:S01]  /*0930*/  MOV R16, R9 ;  /* 0x0000000900107202 */ /* 0x000fe20000000f00 */
[----:B------:R-:W-:Y:S02]  /*0940*/  IMAD.MOV.U32 R17, RZ, RZ, R4 ;  /* 0x000000ffff117224 */ /* 0x000fe400078e0004 */
[----:B------:R-:W-:-:S07]  /*0950*/  IMAD R5, R5, UR8, R12 ;  /* 0x0000000805057c24 */ /* 0x000fce000f8e020c */
.L_x_2305:
[----:B------:R-:W-:Y:S05]  /*0960*/  BSYNC.RECONVERGENT B0 ;  /* 0x0000000000007941 */ /* 0x000fea0003800200 */
.L_x_2303:
        /* <DEDUP_REMOVED lines=34> */
.L_x_2307:
        /* <DEDUP_REMOVED lines=10> */
.L_x_2308:
[----:B------:R-:W-:Y:S05]  /*0c30*/  BSYNC.RECONVERGENT B0 ;  /* 0x0000000000007941 */ /* 0x000fea0003800200 */
.L_x_2306:
        /* <DEDUP_REMOVED lines=35> */
.L_x_2310:
        /* <DEDUP_REMOVED lines=10> */
.L_x_2311:
[----:B------:R-:W-:Y:S05]  /*0f10*/  BSYNC.RECONVERGENT B0 ;  /* 0x0000000000007941 */ /* 0x000fea0003800200 */
.L_x_2309:
        /* <DEDUP_REMOVED lines=35> */
.L_x_2313:
        /* <DEDUP_REMOVED lines=10> */
.L_x_2314:
[----:B------:R-:W-:Y:S05]  /*11f0*/  BSYNC.RECONVERGENT B0 ;  /* 0x0000000000007941 */ /* 0x000fea0003800200 */
.L_x_2312:
        /* <DEDUP_REMOVED lines=35> */
.L_x_2316:
        /* <DEDUP_REMOVED lines=10> */
.L_x_2317:
[----:B------:R-:W-:Y:S05]  /*14d0*/  BSYNC.RECONVERGENT B0 ;  /* 0x0000000000007941 */ /* 0x000fea0003800200 */
.L_x_2315:
        /* <DEDUP_REMOVED lines=35> */
.L_x_2319:
        /* <DEDUP_REMOVED lines=10> */
.L_x_2320:
[----:B------:R-:W-:Y:S05]  /*17b0*/  BSYNC.RECONVERGENT B0 ;  /* 0x0000000000007941 */ /* 0x000fea0003800200 */
.L_x_2318:
        /* <DEDUP_REMOVED lines=35> */
.L_x_2322:
        /* <DEDUP_REMOVED lines=10> */
.L_x_2323:
[----:B------:R-:W-:Y:S05]  /*1a90*/  BSYNC.RECONVERGENT B0 ;  /* 0x0000000000007941 */ /* 0x000fea0003800200 */
.L_x_2321:
        /* <DEDUP_REMOVED lines=32> */
.L_x_2325:
        /* <DEDUP_REMOVED lines=9> */
.L_x_2326:
[----:B------:R-:W-:Y:S05]  /*1d30*/  BSYNC.RECONVERGENT B0 ;  /* 0x0000000000007941 */ /* 0x000fea0003800200 */
.L_x_2324:
        /* <DEDUP_REMOVED lines=9> */
.L_x_2302:
        /* <DEDUP_REMOVED lines=34> */
.L_x_2330:
        /* <DEDUP_REMOVED lines=10> */
.L_x_2331:
[----:B------:R-:W-:Y:S05]  /*2090*/  BSYNC.RECONVERGENT B0 ;  /* 0x0000000000007941 */ /* 0x000fea0003800200 */
.L_x_2329:
        /* <DEDUP_REMOVED lines=36> */
.L_x_2333:
        /* <DEDUP_REMOVED lines=10> */
.L_x_2334:
[----:B------:R-:W-:Y:S05]  /*2380*/  BSYNC.RECONVERGENT B0 ;  /* 0x0000000000007941 */ /* 0x000fea0003800200 */
.L_x_2332:
        /* <DEDUP_REMOVED lines=36> */
.L_x_2336:
        /* <DEDUP_REMOVED lines=10> */
.L_x_2337:
[----:B------:R-:W-:Y:S05]  /*2670*/  BSYNC.RECONVERGENT B0 ;  /* 0x0000000000007941 */ /* 0x000fea0003800200 */
.L_x_2335:
        /* <DEDUP_REMOVED lines=35> */
.L_x_2339:
        /* <DEDUP_REMOVED lines=9> */
.L_x_2340:
[----:B------:R-:W-:Y:S05]  /*2940*/  BSYNC.RECONVERGENT B0 ;  /* 0x0000000000007941 */ /* 0x000fea0003800200 */
.L_x_2338:
[----:B------:R-:W-:Y:S01]  /*2950*/  UMOV UR7, 0x6c ;  /* 0x0000006c00077882 */ /* 0x000fe20000000000 */
[----:B------:R-:W0:Y:S01]  /*2960*/  LDCU UR9, c[0x0][UR9+0x4c4] ;  /* 0x00009880090977ac */ /* 0x000e220008000800 */
[----:B------:R-:W-:Y:S02]  /*2970*/  ULEA UR7, UR10, UR7, 0x2 ;  /* 0x000000070a077291 */ /* 0x000fe4000f8e10ff */
[----:B------:R-:W-:-:S10]  /*2980*/  UIADD3 UR5, UPT, UPT, UR5, -0x4, URZ ;  /* 0xfffffffc05057890 */ /* 0x000fd4000fffe0ff */
[----:B------:R-:W1:Y:S01]  /*2990*/  LDCU UR7, c[0x0][UR7+0x380] ;  /* 0x00007000070777ac */ /* 0x000e620008000800 */
[C---:B0-----:R-:W-:Y:S02]  /*29a0*/  IMAD R20, R17.reuse, UR9, R20 ;  /* 0x0000000911147c24 */ /* 0x041fe4000f8e0214 */
[----:B-1----:R-:W-:-:S07]  /*29b0*/  IMAD R22, R17, UR7, R22 ;  /* 0x0000000711167c24 */ /* 0x002fce000f8e0216 */
.L_x_2328:
        /* <DEDUP_REMOVED lines=33> */
.L_x_2343:
        /* <DEDUP_REMOVED lines=10> */
.L_x_2344:
[----:B------:R-:W-:Y:S05]  /*2c70*/  BSYNC.RECONVERGENT B0 ;  /* 0x0000000000007941 */ /* 0x000fea0003800200 */
.L_x_2342:
        /* <DEDUP_REMOVED lines=35> */
.L_x_2346:
        /* <DEDUP_REMOVED lines=9> */
.L_x_2347:
[----:B------:R-:W-:Y:S05]  /*2f40*/  BSYNC.RECONVERGENT B0 ;  /* 0x0000000000007941 */ /* 0x000fea0003800200 */
.L_x_2345:
[----:B------:R-:W-:Y:S01]  /*2f50*/  UMOV UR6, 0x6c ;  /* 0x0000006c00067882 */ /* 0x000fe20000000000 */
[----:B------:R-:W0:Y:S01]  /*2f60*/  LDCU UR8, c[0x0][UR8+0x4c4] ;  /* 0x00009880080877ac */ /* 0x000e220008000800 */
[----:B------:R-:W-:Y:S02]  /*2f70*/  ULEA UR6, UR9, UR6, 0x2 ;  /* 0x0000000609067291 */ /* 0x000fe4000f8e10ff */
[----:B------:R-:W-:-:S10]  /*2f80*/  UIADD3 UR5, UPT, UPT, UR5, -0x2, URZ ;  /* 0xfffffffe05057890 */ /* 0x000fd4000fffe0ff */
[----:B------:R-:W1:Y:S01]  /*2f90*/  LDCU UR6, c[0x0][UR6+0x380] ;  /* 0x00007000060677ac */ /* 0x000e620008000800 */
[C---:B0-----:R-:W-:Y:S02]  /*2fa0*/  IMAD R20, R17.reuse, UR8, R20 ;  /* 0x0000000811147c24 */ /* 0x041fe4000f8e0214 */
[----:B-1----:R-:W-:-:S07]  /*2fb0*/  IMAD R22, R17, UR6, R22 ;  /* 0x0000000611167c24 */ /* 0x002fce000f8e0216 */
.L_x_2341:
        /* <DEDUP_REMOVED lines=29> */
.L_x_2349:
[----:B------:R-:W-:-:S07]  /*3190*/  MOV R2, 0x31b0 ;  /* 0x000031b000027802 */ /* 0x000fce0000000f00 */
[----:B------:R-:W-:Y:S05]  /*31a0*/  CALL.REL.NOINC `($__internal_77_$__cuda_sm20_rem_s64) ;  /* 0x0000000400ec7944 */ /* 0x000fea0003c00000 */
.L_x_2350:
[----:B------:R-:W-:Y:S05]  /*31b0*/  BSYNC.RECONVERGENT B0 ;  /* 0x0000000000007941 */ /* 0x000fea0003800200 */
.L_x_2348:
[----:B------:R-:W0:Y:S01]  /*31c0*/  LDCU UR6, c[0x0][UR5+0x4c4] ;  /* 0x00009880050677ac */ /* 0x000e220008000800 */
[----:B------:R-:W1:Y:S01]  /*31d0*/  LDCU UR5, c[0x0][UR5+0x3ec] ;  /* 0x00007d80050577ac */ /* 0x000e620008000800 */
[C---:B0-----:R-:W-:Y:S02]  /*31e0*/  IMAD R20, R12.reuse, UR6, R20 ;  /* 0x000000060c147c24 */ /* 0x041fe4000f8e0214 */
[----:B-1----:R-:W-:-:S07]  /*31f0*/  IMAD R22, R12, UR5, R22 ;  /* 0x000000050c167c24 */ /* 0x002fce000f8e0216 */
.L_x_2301:
        /* <DEDUP_REMOVED lines=21> */
.L_x_2354:
[----:B------:R-:W-:Y:S05]  /*3350*/  BSYNC.RECONVERGENT B1 ;  /* 0x0000000000017941 */ /* 0x000fea0003800200 */
.L_x_2353:
[----:B-----5:R-:W-:Y:S02]  /*3360*/  SEL R4, R2, RZ, P0 ;  /* 0x000000ff02047207 */ /* 0x020fe40000000000 */
[----:B------:R-:W-:-:S07]  /*3370*/  SEL R5, R3, RZ, P0 ;  /* 0x000000ff03057207 */ /* 0x000fce0000000000 */
.L_x_2352:
[----:B------:R-:W-:Y:S05]  /*3380*/  BSYNC.RECONVERGENT B0 ;  /* 0x0000000000007941 */ /* 0x000fea0003800200 */
.L_x_2351:
[----:B------:R-:W0:Y:S02]  /*3390*/  LDCU UR5, c[0x0][UR4+0x45c] ;  /* 0x00008b80040577ac */ /* 0x000e240008000800 */
[----:B0-----:R-:W-:-:S13]  /*33a0*/  ISETP.LT.AND P0, PT, R0, UR5, PT ;  /* 0x0000000500007c0c */ /* 0x001fda000bf01270 */
[----:B------:R-:W-:Y:S05]  /*33b0*/  @!P0 EXIT ;  /* 0x000000000000894d */ /* 0x000fea0003800000 */
[----:B------:R-:W0:Y:S02]  /*33c0*/  LDC.64 R2, c[0x0][0x380] ;  /* 0x0000e000ff027b82 */ /* 0x000e240000000a00 */
[----:B0-----:R-:W-:Y:S01]  /*33d0*/  IMAD.WIDE R22, R22, 0x8, R2 ;  /* 0x0000000816167825 */ /* 0x001fe200078e0202 */
[----:B------:R-:W-:-:S03]  /*33e0*/  MOV R2, R4 ;  /* 0x0000000400027202 */ /* 0x000fc60000000f00 */
[----:B------:R-:W-:-:S05]  /*33f0*/  IMAD.MOV.U32 R3, RZ, RZ, R5 ;  /* 0x000000ffff037224 */ /* 0x000fca00078e0005 */
[----:B------:R-:W-:Y:S01]  /*3400*/  STG.E.64 desc[UR6][R22.64], R2 ;  /* 0x0000000216007986 */ /* 0x000fe2000c101b06 */
[----:B------:R-:W-:Y:S05]  /*3410*/  EXIT ;  /* 0x000000000000794d */ /* 0x000fea0003800000 */
        .weak           $__internal_76_$__cuda_sm20_div_s64
        .type           $__internal_76_$__cuda_sm20_div_s64,@function
        .size           $__internal_76_$__cuda_sm20_div_s64,($__internal_77_$__cuda_sm20_rem_s64 - $__internal_76_$__cuda_sm20_div_s64)
$__internal_76_$__cuda_sm20_div_s64:
        /* <DEDUP_REMOVED lines=83> */
[----:B------:R-:W-:Y:S06]  /*3950*/  RET.REL.NODEC R6 `(_ZN2at6native16triu_tril_kernelIliLb1ELi1ELb0EEEvNS_4cuda6detail10TensorInfoIT_T0_EENS4_IKS5_S6_EEllS6_) ;  /* 0xffffffc406a87950 */ /* 0x000fec0003c3ffff */
        .weak           $__internal_77_$__cuda_sm20_rem_s64
        .type           $__internal_77_$__cuda_sm20_rem_s64,@function
        .size           $__internal_77_$__cuda_sm20_rem_s64,(.L_x_6367 - $__internal_77_$__cuda_sm20_rem_s64)
$__internal_77_$__cuda_sm20_rem_s64:
        /* <DEDUP_REMOVED lines=72> */
[----:B------:R-:W-:Y:S06]  /*3de0*/  RET.REL.NODEC R4 `(_ZN2at6native16triu_tril_kernelIliLb1ELi1ELb0EEEvNS_4cuda6detail10TensorInfoIT_T0_EENS4_IKS5_S6_EEllS6_) ;  /* 0xffffffc004847950 */ /* 0x000fec0003c3ffff */
.L_x_2355:
        /* <DEDUP_REMOVED lines=9> */
.L_x_6367:


//--------------------- .text._ZN2at6native16triu_tril_kernelIliLb1ELi1ELb1EEEvNS_4cuda6detail10TensorInfoIT_T0_EENS4_IKS5_S6_EEllS6_ --------------------------
	.section	.text._ZN2at6native16triu_tril_kernelIliLb1ELi1ELb1EEEvNS_4cuda6detail10TensorInfoIT_T0_EENS4_IKS5_S6_EEllS6_,"ax",@progbits
	.align	128
        .global         _ZN2at6native16triu_tril_kernelIliLb1ELi1ELb1EEEvNS_4cuda6detail10TensorInfoIT_T0_EENS4_IKS5_S6_EEllS6_
        .type           _ZN2at6native16triu_tril_kernelIliLb1ELi1ELb1EEEvNS_4cuda6detail10TensorInfoIT_T0_EENS4_IKS5_S6_EEllS6_,@function
        .size           _ZN2at6native16triu_tril_kernelIliLb1ELi1ELb1EEEvNS_4cuda6detail10TensorInfoIT_T0_EENS4_IKS5_S6_EEllS6_,(.L_x_6369 - _ZN2at6native16triu_tril_kernelIliLb1ELi1ELb1EEEvNS_4cuda6detail10TensorInfoIT_T0_EENS4_IKS5_S6_EEllS6_)
        .other          _ZN2at6native16triu_tril_kernelIliLb1ELi1ELb1EEEvNS_4cuda6detail10TensorInfoIT_T0_EENS4_IKS5_S6_EEllS6_,@"STO_CUDA_ENTRY STV_DEFAULT"
_ZN2at6native16triu_tril_kernelIliLb1ELi1ELb1EEEvNS_4cuda6detail10TensorInfoIT_T0_EENS4_IKS5_S6_EEllS6_:
.text._ZN2at6native16triu_tril_kernelIliLb1ELi1ELb1EEEvNS_4cuda6detail10TensorInfoIT_T0_EENS4_IKS5_S6_EEllS6_:
        /* <DEDUP_REMOVED lines=38> */
.L_x_2357:
[----:B------:R-:W0:Y:S01]  /*0260*/  LDCU UR6, c[0x0][0x540] ;  /* 0x0000a800ff0677ac */ /* 0x000e220008000800 */
[----:B------:R-:W-:Y:S01]  /*0270*/  IMAD.MOV.U32 R8, RZ, RZ, R14 ;  /* 0x000000ffff087224 */ /* 0x000fe200078e000e */
[----:B------:R-:W-:Y:S01]  /*0280*/  MOV R7, R15 ;  /* 0x0000000f00077202 */ /* 0x000fe20000000f00 */
[----:B------:R-:W-:Y:S01]  /*0290*/  IMAD.U32 R3, RZ, RZ, UR4 ;  /* 0x00000004ff037e24 */ /* 0x000fe2000f8e00ff */
[----:B------:R-:W-:Y:S01]  /*02a0*/  MOV R4, 0x2d0 ;  /* 0x000002d000047802 */ /* 0x000fe20000000f00 */
[----:B0-----:R-:W-:-:S07]  /*02b0*/  IMAD.U32 R5, RZ, RZ, UR6 ;  /* 0x00000006ff057e24 */ /* 0x001fce000f8e00ff */
[----:B------:R-:W-:Y:S05]  /*02c0*/  CALL.REL.NOINC `($__internal_78_$__cuda_sm20_div_s64) ;  /* 0x0000003000247944 */ /* 0x000fea0003c00000 */
[----:B------:R-:W0:Y:S01]  /*02d0*/  LDCU UR6, c[0x0][0x540] ;  /* 0x0000a800ff0677ac */ /* 0x000e220008000800 */
[----:B------:R-:W-:-:S05]  /*02e0*/  IADD3 R5, PT, PT, -R2, RZ, RZ ;  /* 0x000000ff02057210 */ /* 0x000fca0007ffe1ff */
[----:B0-----:R-:W-:-:S07]  /*02f0*/  IMAD R0, R5, UR6, R14 ;  /* 0x0000000605007c24 */ /* 0x001fce000f8e020e */
.L_x_2358:
[----:B------:R-:W-:Y:S05]  /*0300*/  BSYNC.RECONVERGENT B0 ;  /* 0x0000000000007941 */ /* 0x000fea0003800200 */
.L_x_2356:
        /* <DEDUP_REMOVED lines=26> */
.L_x_2360:
[----:B------:R-:W-:Y:S01]  /*04b0*/  IMAD.MOV.U32 R14, RZ, RZ, R2 ;  /* 0x000000ffff0e7224 */ /* 0x000fe200078e0002 */
[----:B------:R-:W-:Y:S01]  /*04c0*/  MOV R8, UR5 ;  /* 0x0000000500087c02 */ /* 0x000fe20008000f00 */
[----:B------:R-:W-:Y:S01]  /*04d0*/  IMAD.MOV.U32 R9, RZ, RZ, R3 ;  /* 0x000000ffff097224 */ /* 0x000fe200078e0003 */
[----:B------:R-:W-:Y:S01]  /*04e0*/  MOV R6, 0x510 ;  /* 0x0000051000067802 */ /* 0x000fe20000000f00 */
[----:B------:R-:W-:-:S07]  /*04f0*/  IMAD.U32 R7, RZ, RZ, UR6 ;  /* 0x00000006ff077e24 */ /* 0x000fce000f8e00ff */
[----:B------:R-:W-:Y:S05]  /*0500*/  CALL.REL.NOINC `($__internal_79_$__cuda_sm20_rem_s64) ;  /* 0x0000003000e07944 */ /* 0x000fea0003c00000 */
[----:B------:R-:W-:-:S07]  /*0510*/  IMAD.MOV.U32 R15, RZ, RZ, R14 ;  /* 0x000000ffff0f7224 */ /* 0x000fce00078e000e */
.L_x_2361:
[----:B------:R-:W-:Y:S05]  /*0520*/  BSYNC.RECONVERGENT B0 ;  /* 0x0000000000007941 */ /* 0x000fea0003800200 */
.L_x_2359:
        /* <DEDUP_REMOVED lines=30> */
.L_x_2363:
[----:B------:R-:W-:Y:S01]  /*0710*/  IMAD.MOV.U32 R7, RZ, RZ, R3 ;  /* 0x000000ffff077224 */ /* 0x000fe200078e0003 */
[----:B------:R-:W-:Y:S01]  /*0720*/  MOV R8, R2 ;  /* 0x0000000200087202 */ /* 0x000fe20000000f00 */
[----:B------:R-:W-:Y:S01]  /*0730*/  IMAD.U32 R5, RZ, RZ, UR5 ;  /* 0x00000005ff057e24 */ /* 0x000fe2000f8e00ff */
[----:B------:R-:W-:Y:S02]  /*0740*/  MOV R3, UR6 ;  /* 0x0000000600037c02 */ /* 0x000fe40008000f00 */
[----:B------:R-:W-:-:S07]  /*0750*/  MOV R4, 0x770 ;  /* 0x0000077000047802 */ /* 0x000fce0000000f00 */
[----:B0-----:R-:W-:Y:S05]  /*0760*/  CALL.REL.NOINC `($__internal_78_$__cuda_sm20_div_s64) ;  /* 0x0000002800fc7944 */ /* 0x001fea0003c00000 */
[----:B------:R-:W-:-:S07]  /*0770*/  IMAD.MOV.U32 R14, RZ, RZ, R2 ;  /* 0x000000ffff0e7224 */ /* 0x000fce00078e0002 */
.L_x_2364:
[----:B0-----:R-:W-:Y:S05]  /*0780*/  BSYNC.RECONVERGENT B0 ;  /* 0x0000000000007941 */ /* 0x001fea0003800200 */
.L_x_2362:
        /* <DEDUP_REMOVED lines=14> */
.L_x_2391:
        /* <DEDUP_REMOVED lines=30> */
.L_x_2368:
[----:B------:R-:W-:Y:S01]  /*0a50*/  IMAD.MOV.U32 R7, RZ, RZ, R3 ;  /* 0x000000ffff077224 */ /* 0x000fe200078e0003 */
[----:B------:R-:W-:Y:S01]  /*0a60*/  MOV R8, R14 ;  /* 0x0000000e00087202 */ /* 0x000fe20000000f00 */
[----:B------:R-:W-:Y:S01]  /*0a70*/  IMAD.U32 R5, RZ, RZ, UR7 ;  /* 0x00000007ff057e24 */ /* 0x000fe2000f8e00ff */
[----:B------:R-:W-:Y:S01]  /*0a80*/  MOV R4, 0xab0 ;  /* 0x00000ab000047802 */ /* 0x000fe20000000f00 */
[----:B------:R-:W-:-:S07]  /*0a90*/  IMAD.U32 R3, RZ, RZ, UR9 ;  /* 0x00000009ff037e24 */ /* 0x000fce000f8e00ff */
[----:B------:R-:W-:Y:S05]  /*0aa0*/  CALL.REL.NOINC `($__internal_78_$__cuda_sm20_div_s64) ;  /* 0x00000028002c7944 */ /* 0x000fea0003c00000 */
[----:B------:R-:W-:Y:S01]  /*0ab0*/  IADD3 R5, PT, PT, -R2, RZ, RZ ;  /* 0x000000ff02057210 */ /* 0x000fe20007ffe1ff */
[----:B------:R-:W-:Y:S02]  /*0ac0*/  IMAD.MOV.U32 R16, RZ, RZ, R2 ;  /* 0x000000ffff107224 */ /* 0x000fe400078e0002 */
[----:B------:R-:W-:Y:S02]  /*0ad0*/  IMAD.MOV.U32 R17, RZ, RZ, R3 ;  /* 0x000000ffff117224 */ /* 0x000fe400078e0003 */
[----:B------:R-:W-:-:S07]  /*0ae0*/  IMAD R5, R5, UR7, R14 ;  /* 0x0000000705057c24 */ /* 0x000fce000f8e020e */
.L_x_2369:
[----:B------:R-:W-:Y:S05]  /*0af0*/  BSYNC.RECONVERGENT B0 ;  /* 0x0000000000007941 */ /* 0x000fea0003800200 */
.L_x_2367:
        /* <DEDUP_REMOVED lines=34> */
.L_x_2371:
[----:B------:R-:W-:Y:S01]  /*0d20*/  MOV R8, R16 ;  /* 0x0000001000087202 */ /* 0x000fe20000000f00 */
[----:B------:R-:W-:Y:S01]  /*0d30*/  IMAD.MOV.U32 R7, RZ, RZ, R17 ;  /* 0x000000ffff077224 */ /* 0x000fe200078e0011 */
[----:B------:R-:W-:Y:S01]  /*0d40*/  MOV R3, UR8 ;  /* 0x0000000800037c02 */ /* 0x000fe20008000f00 */
[----:B------:R-:W-:Y:S01]  /*0d50*/  IMAD.U32 R5, RZ, RZ, UR10 ;  /* 0x0000000aff057e24 */ /* 0x000fe2000f8e00ff */
[----:B------:R-:W-:-:S07]  /*0d60*/  MOV R4, 0xd80 ;  /* 0x00000d8000047802 */ /* 0x000fce0000000f00 */
[----:B------:R-:W-:Y:S05]  /*0d70*/  CALL.REL.NOINC `($__internal_78_$__cuda_sm20_div_s64) ;  /* 0x0000002400787944 */ /* 0x000fea0003c00000 */
[--C-:B------:R-:W-:Y:S01]  /*0d80*/  IMAD.MOV R17, RZ, RZ, -R2.reuse ;  /* 0x000000ffff117224 */ /* 0x100fe200078e0a02 */
[----:B------:R-:W-:Y:S01]  /*0d90*/  MOV R15, R3 ;  /* 0x00000003000f7202 */ /* 0x000fe20000000f00 */
[----:B------:R-:W-:Y:S02]  /*0da0*/  IMAD.MOV.U32 R14, RZ, RZ, R2 ;  /* 0x000000ffff0e7224 */ /* 0x000fe400078e0002 */
[----:B------:R-:W-:-:S07]  /*0db0*/  IMAD R17, R17, UR10, R16 ;  /* 0x0000000a11117c24 */ /* 0x000fce000f8e0210 */
.L_x_2372:
[----:B------:R-:W-:Y:S05]  /*0dc0*/  BSYNC.RECONVERGENT B0 ;  /* 0x0000000000007941 */ /* 0x000fea0003800200 */
.L_x_2370:
        /* <DEDUP_REMOVED lines=34> */
.L_x_2374:
[----:B------:R-:W-:Y:S01]  /*0ff0*/  IMAD.MOV.U32 R8, RZ, RZ, R14 ;  /* 0x000000ffff087224 */ /* 0x000fe200078e000e */
[----:B------:R-:W-:Y:S01]  /*1000*/  MOV R7, R15 ;  /* 0x0000000f00077202 */ /* 0x000fe20000000f00 */
[----:B------:R-:W-:Y:S01]  /*1010*/  IMAD.U32 R5, RZ, RZ, UR10 ;  /* 0x0000000aff057e24 */ /* 0x000fe2000f8e00ff */
[----:B------:R-:W-:Y:S02]  /*1020*/  MOV R3, UR9 ;  /* 0x0000000900037c02 */ /* 0x000fe40008000f00 */
[----:B------:R-:W-:-:S07]  /*1030*/  MOV R4, 0x1050 ;  /* 0x0000105000047802 */ /* 0x000fce0000000f00 */
[----:B------:R-:W-:Y:S05]  /*1040*/  CALL.REL.NOINC `($__internal_78_$__cuda_sm20_div_s64) ;  /* 0x0000002000c47944 */ /* 0x000fea0003c00000 */
[----:B------:R-:W-:Y:S01]  /*1050*/  IMAD.MOV R15, RZ, RZ, -R2 ;  /* 0x000000ffff0f7224 */ /* 0x000fe200078e0a02 */
[----:B------:R-:W-:Y:S01]  /*1060*/  MOV R16, R2 ;  /* 0x0000000200107202 */ /* 0x000fe20000000f00 */
[----:B------:R-:W-:Y:S02]  /*1070*/  IMAD.MOV.U32 R17, RZ, RZ, R3 ;  /* 0x000000ffff117224 */ /* 0x000fe400078e0003 */
[----:B------:R-:W-:-:S07]  /*1080*/  IMAD R15, R15, UR10, R14 ;  /* 0x0000000a0f0f7c24 */ /* 0x000fce000f8e020e */
.L_x_2375:
[----:B------:R-:W-:Y:S05]  /*1090*/  BSYNC.RECONVERGENT B0 ;  /* 0x0000000000007941 */ /* 0x000fea0003800200 */
.L_x_2373:
        /* <DEDUP_REMOVED lines=34> */
.L_x_2377:
        /* <DEDUP_REMOVED lines=10> */
.L_x_2378:
[----:B------:R-:W-:Y:S05]  /*1360*/  BSYNC.RECONVERGENT B0 ;  /* 0x0000000000007941 */ /* 0x000fea0003800200 */
.L_x_2376:
        /* <DEDUP_REMOVED lines=34> */
.L_x_2380:
        /* <DEDUP_REMOVED lines=10> */
.L_x_2381:
[----:B------:R-:W-:Y:S05]  /*1630*/  BSYNC.RECONVERGENT B0 ;  /* 0x0000000000007941 */ /* 0x000fea0003800200 */
.L_x_2379:
        /* <DEDUP_REMOVED lines=34> */
.L_x_2383:
        /* <DEDUP_REMOVED lines=10> */
.L_x_2384:
[----:B------:R-:W-:Y:S05]  /*1900*/  BSYNC.RECONVERGENT B0 ;  /* 0x0000000000007941 */ /* 0x000fea0003800200 */
.L_x_2382:
        /* <DEDUP_REMOVED lines=34> */
.L_x_2386:
        /* <DEDUP_REMOVED lines=10> */
.L_x_2387:
[----:B------:R-:W-:Y:S05]  /*1bd0*/  BSYNC.RECONVERGENT B0 ;  /* 0x0000000000007941 */ /* 0x000fea0003800200 */
.L_x_2385:
        /* <DEDUP_REMOVED lines=33> */
.L_x_2389:
[----:B------:R-:W-:Y:S01]  /*1df0*/  IMAD.MOV.U32 R8, RZ, RZ, R16 ;  /* 0x000000ffff087224 */ /* 0x000fe200078e0010 */
[----:B------:R-:W-:Y:S01]  /*1e00*/  MOV R7, R17 ;  /* 0x0000001100077202 */ /* 0x000fe20000000f00 */
[----:B------:R-:W-:Y:S01]  /*1e10*/  IMAD.U32 R5, RZ, RZ, UR9 ;  /* 0x00000009ff057e24 */ /* 0x000fe2000f8e00ff */
[----:B------:R-:W-:Y:S02]  /*1e20*/  MOV R3, UR10 ;  /* 0x0000000a00037c02 */ /* 0x000fe40008000f00 */
[----:B------:R-:W-:-:S07]  /*1e30*/  MOV R4, 0x1e50 ;  /* 0x00001e5000047802 */ /* 0x000fce0000000f00 */
[----:B------:R-:W-:Y:S05]  /*1e40*/  CALL.REL.NOINC `($__internal_78_$__cuda_sm20_div_s64) ;  /* 0x0000001400447944 */ /* 0x000fea0003c00000 */
[----:B------:R-:W-:Y:S01]  /*1e50*/  IMAD.MOV R17, RZ, RZ, -R2 ;  /* 0x000000ffff117224 */ /* 0x000fe200078e0a02 */
[----:B------:R-:W-:-:S03]  /*1e60*/  MOV R14, R2 ;  /* 0x00000002000e7202 */ /* 0x000fc60000000f00 */
[----:B------:R-:W-:-:S07]  /*1e70*/  IMAD R17, R17, UR9, R16 ;  /* 0x0000000911117c24 */ /* 0x000fce000f8e0210 */
.L_x_2390:
[----:B------:R-:W-:Y:S05]  /*1e80*/  BSYNC.RECONVERGENT B0 ;  /* 0x0000000000007941 */ /* 0x000fea0003800200 */
.L_x_2388:
        /* <DEDUP_REMOVED lines=9> */
.L_x_2366:
        /* <DEDUP_REMOVED lines=34> */
.L_x_2394:
[----:B------:R-:W-:Y:S01]  /*2140*/  MOV R7, R3 ;  /* 0x0000000300077202 */ /* 0x000fe20000000f00 */
[----:B------:R-:W-:Y:S01]  /*2150*/  IMAD.MOV.U32 R8, RZ, RZ, R14 ;  /* 0x000000ffff087224 */ /* 0x000fe200078e000e */
[----:B------:R-:W-:Y:S01]  /*2160*/  MOV R5, UR6 ;  /* 0x0000000600057c02 */ /* 0x000fe20008000f00 */
[----:B------:R-:W-:Y:S01]  /*2170*/  IMAD.U32 R3, RZ, RZ, UR7 ;  /* 0x00000007ff037e24 */ /* 0x000fe2000f8e00ff */
[----:B------:R-:W-:-:S07]  /*2180*/  MOV R4, 0x21a0 ;  /* 0x000021a000047802 */ /* 0x000fce0000000f00 */
[----:B------:R-:W-:Y:S05]  /*2190*/  CALL.REL.NOINC `($__internal_78_$__cuda_sm20_div_s64) ;  /* 0x0000001000707944 */ /* 0x000fea0003c00000 */
[----:B------:R-:W-:Y:S01]  /*21a0*/  IADD3 R5, PT, PT, -R2, RZ, RZ ;  /* 0x000000ff02057210 */ /* 0x000fe20007ffe1ff */
[----:B------:R-:W-:Y:S01]  /*21b0*/  IMAD.MOV.U32 R16, RZ, RZ, R2 ;  /* 0x000000ffff107224 */ /* 0x000fe200078e0002 */
[----:B------:R-:W-:-:S03]  /*21c0*/  MOV R17, R3 ;  /* 0x0000000300117202 */ /* 0x000fc60000000f00 */
[----:B------:R-:W-:-:S07]  /*21d0*/  IMAD R5, R5, UR6, R14 ;  /* 0x0000000605057c24 */ /* 0x000fce000f8e020e */
.L_x_2395:
[----:B------:R-:W-:Y:S05]  /*21e0*/  BSYNC.RECONVERGENT B0 ;  /* 0x0000000000007941 */ /* 0x000fea0003800200 */
.L_x_2393:
        /* <DEDUP_REMOVED lines=34> */
.L_x_2397:
        /* <DEDUP_REMOVED lines=10> */
.L_x_2398:
[----:B------:R-:W-:Y:S05]  /*24b0*/  BSYNC.RECONVERGENT B0 ;  /* 0x0000000000007941 */ /* 0x000fea0003800200 */
.L_x_2396:
        /* <DEDUP_REMOVED lines=34> */
.L_x_2400:
        /* <DEDUP_REMOVED lines=10> */
.L_x_2401:
[----:B------:R-:W-:Y:S05]  /*2780*/  BSYNC.RECONVERGENT B0 ;  /* 0x0000000000007941 */ /* 0x000fea0003800200 */
.L_x_2399:
        /* <DEDUP_REMOVED lines=34> */
.L_x_2403:
[----:B------:R-:W-:Y:S01]  /*29b0*/  MOV R8, R16 ;  /* 0x0000001000087202 */ /* 0x000fe20000000f00 */
[----:B------:R-:W-:Y:S01]  /*29c0*/  IMAD.MOV.U32 R7, RZ, RZ, R17 ;  /* 0x000000ffff077224 */ /* 0x000fe200078e0011 */
[----:B------:R-:W-:Y:S01]  /*29d0*/  MOV R5, UR9 ;  /* 0x0000000900057c02 */ /* 0x000fe20008000f00 */
[----:B------:R-:W-:Y:S01]  /*29e0*/  IMAD.U32 R3, RZ, RZ, UR8 ;  /* 0x00000008ff037e24 */ /* 0x000fe2000f8e00ff */
[----:B------:R-:W-:-:S07]  /*29f0*/  MOV R4, 0x2a10 ;  /* 0x00002a1000047802 */ /* 0x000fce0000000f00 */
[----:B------:R-:W-:Y:S05]  /*2a00*/  CALL.REL.NOINC `($__internal_78_$__cuda_sm20_div_s64) ;  /* 0x0000000800547944 */ /* 0x000fea0003c00000 */
[----:B------:R-:W-:Y:S01]  /*2a10*/  IADD3 R17, PT, PT, -R2, RZ, RZ ;  /* 0x000000ff02117210 */ /* 0x000fe20007ffe1ff */
[----:B------:R-:W-:-:S04]  /*2a20*/  IMAD.MOV.U32 R14, RZ, RZ, R2 ;  /* 0x000000ffff0e7224 */ /* 0x000fc800078e0002 */
[----:B------:R-:W-:-:S07]  /*2a30*/  IMAD R17, R17, UR9, R16 ;  /* 0x0000000911117c24 */ /* 0x000fce000f8e0210 */
.L_x_2404:
[----:B------:R-:W-:Y:S05]  /*2a40*/  BSYNC.RECONVERGENT B0 ;  /* 0x0000000000007941 */ /* 0x000fea0003800200 */
.L_x_2402:
[----:B------:R-:W-:Y:S01]  /*2a50*/  UMOV UR6, 0x6c ;  /* 0x0000006c00067882 */ /* 0x000fe20000000000 */
[----:B------:R-:W-:Y:S02]  /*2a60*/  UIADD3 UR5, UPT, UPT, UR5, -0x4, URZ ;  /* 0xfffffffc05057890 */ /* 0x000fe4000fffe0ff */
[----:B------:R-:W-:-:S12]  /*2a70*/  ULEA UR6, UR7, UR6, 0x2 ;  /* 0x0000000607067291 */ /* 0x000fd8000f8e10ff */
[----:B------:R-:W0:Y:S02]  /*2a80*/  LDCU UR6, c[0x0][UR6+0x380] ;  /* 0x00007000060677ac */ /* 0x000e240008000800 */
[----:B0-----:R-:W-:-:S07]  /*2a90*/  IMAD R18, R17, UR6, R18 ;  /* 0x0000000611127c24 */ /* 0x001fce000f8e0212 */
.L_x_2392:
        /* <DEDUP_REMOVED lines=33> */
.L_x_2407:
        /* <DEDUP_REMOVED lines=10> */
.L_x_2408:
[----:B------:R-:W-:Y:S05]  /*2d50*/  BSYNC.RECONVERGENT B0 ;  /* 0x0000000000007941 */ /* 0x000fea0003800200 */
.L_x_2406:
        /* <DEDUP_REMOVED lines=34> */
.L_x_2410:
        /* <DEDUP_REMOVED lines=9> */
.L_x_2411:
[----:B------:R-:W-:Y:S05]  /*3010*/  BSYNC.RECONVERGENT B0 ;  /* 0x0000000000007941 */ /* 0x000fea0003800200 */
.L_x_2409:
[----:B------:R-:W-:Y:S01]  /*3020*/  UMOV UR6, 0x6c ;  /* 0x0000006c00067882 */ /* 0x000fe20000000000 */
[----:B------:R-:W-:Y:S02]  /*3030*/  UIADD3 UR5, UPT, UPT, UR5, -0x2, URZ ;  /* 0xfffffffe05057890 */ /* 0x000fe4000fffe0ff */
[----:B------:R-:W-:-:S12]  /*3040*/  ULEA UR6, UR8, UR6, 0x2 ;  /* 0x0000000608067291 */ /* 0x000fd8000f8e10ff */
[----:B------:R-:W0:Y:S02]  /*3050*/  LDCU UR6, c[0x0][UR6+0x380] ;  /* 0x00007000060677ac */ /* 0x000e240008000800 */
[----:B0-----:R-:W-:-:S07]  /*3060*/  IMAD R18, R17, UR6, R18 ;  /* 0x0000000611127c24 */ /* 0x001fce000f8e0212 */
.L_x_2405:
        /* <DEDUP_REMOVED lines=29> */
.L_x_2413:
[----:B------:R-:W-:Y:S01]  /*3240*/  IMAD.MOV.U32 R9, RZ, RZ, R3 ;  /* 0x000000ffff097224 */ /* 0x000fe200078e0003 */
[----:B------:R-:W-:Y:S01]  /*3250*/  MOV R8, UR6 ;  /* 0x0000000600087c02 */ /* 0x000fe20008000f00 */
[----:B------:R-:W-:Y:S01]  /*3260*/  IMAD.U32 R7, RZ, RZ, UR7 ;  /* 0x00000007ff077e24 */ /* 0x000fe2000f8e00ff */
[----:B------:R-:W-:-:S07]  /*3270*/  MOV R6, 0x3290 ;  /* 0x0000329000067802 */ /* 0x000fce0000000f00 */
[----:B------:R-:W-:Y:S05]  /*3280*/  CALL.REL.NOINC `($__internal_79_$__cuda_sm20_rem_s64) ;  /* 0x0000000400807944 */ /* 0x000fea0003c00000 */
.L_x_2414:
[----:B------:R-:W-:Y:S05]  /*3290*/  BSYNC.RECONVERGENT B0 ;  /* 0x0000000000007941 */ /* 0x000fea0003800200 */
.L_x_2412:
[----:B------:R-:W-:Y:S02]  /*32a0*/  UMOV UR6, 0x6c ;  /* 0x0000006c00067882 */ /* 0x000fe40000000000 */
[----:B------:R-:W-:-:S12]  /*32b0*/  ULEA UR6, UR5, UR6, 0x2 ;  /* 0x0000000605067291 */ /* 0x000fd8000f8e10ff */
[----:B------:R-:W0:Y:S02]  /*32c0*/  LDCU UR6, c[0x0][UR6+0x380] ;  /* 0x00007000060677ac */ /* 0x000e240008000800 */
[----:B0-----:R-:W-:-:S07]  /*32d0*/  IMAD R18, R14, UR6, R18 ;  /* 0x000000060e127c24 */ /* 0x001fce000f8e0212 */
.L_x_2365:
        /* <DEDUP_REMOVED lines=8> */
        .weak           $__internal_78_$__cuda_sm20_div_s64
        .type           $__internal_78_$__cuda_sm20_div_s64,@function
        .size           $__internal_78_$__cuda_sm20_div_s64,($__internal_79_$__cuda_sm20_rem_s64 - $__internal_78_$__cuda_sm20_div_s64)
$__internal_78_$__cuda_sm20_div_s64:
        /* <DEDUP_REMOVED lines=82> */
[----:B------:R-:W-:Y:S05]  /*3880*/  RET.REL.NODEC R4 `(_ZN2at6native16triu_tril_kernelIliLb1ELi1ELb1EEEvNS_4cuda6detail10TensorInfoIT_T0_EENS4_IKS5_S6_EEllS6_) ;  /* 0xffffffc404dc7950 */ /* 0x000fea0003c3ffff */
        .weak           $__internal_79_$__cuda_sm20_rem_s64
        .type           $__internal_79_$__cuda_sm20_rem_s64,@function
        .size           $__internal_79_$__cuda_sm20_rem_s64,(.L_x_6369 - $__internal_79_$__cuda_sm20_rem_s64)
$__internal_79_$__cuda_sm20_rem_s64:
        /* <DEDUP_REMOVED lines=71> */
[----:B------:R-:W-:Y:S06]  /*3d00*/  RET.REL.NODEC R6 `(_ZN2at6native16triu_tril_kernelIliLb1ELi1ELb1EEEvNS_4cuda6detail10TensorInfoIT_T0_EENS4_IKS5_S6_EEllS6_) ;  /* 0xffffffc006bc7950 */ /* 0x000fec0003c3ffff */
.L_x_2415:
        /* <DEDUP_REMOVED lines=15> */
.L_x_6369:


//--------------------- .text._ZN2at6native16triu_tril_kernelIilLb1ELi2ELb0EEEvNS_4cuda6detail10TensorInfoIT_T0_EENS4_IKS5_S6_EEllS6_ --------------------------
	.section	.text._ZN2at6native16triu_tril_kernelIilLb1ELi2ELb0EEEvNS_4cuda6detail10TensorInfoIT_T0_EENS4_IKS5_S6_EEllS6_,"ax",@progbits
	.align	128
        .global         _ZN2at6native16triu_tril_kernelIilLb1ELi2ELb0EEEvNS_4cuda6detail10TensorInfoIT_T0_EENS4_IKS5_S6_EEllS6_
        .type           _ZN2at6native16triu_tril_kernelIilLb1ELi2ELb0EEEvNS_4cuda6detail10TensorInfoIT_T0_EENS4_IKS5_S6_EEllS6_,@function
        .size           _ZN2at6native16triu_tril_kernelIilLb1ELi2ELb0EEEvNS_4cuda6detail10TensorInfoIT_T0_EENS4_IKS5_S6_EEllS6_,(.L_x_6371 - _ZN2at6native16triu_tril_kernelIilLb1ELi2ELb0EEEvNS_4cuda6detail10TensorInfoIT_T0_EENS4_IKS5_S6_EEllS6_)
        .other          _ZN2at6native16triu_tril_kernelIilLb1ELi2ELb0EEEvNS_4cuda6detail10TensorInfoIT_T0_EENS4_IKS5_S6_EEllS6_,@"STO_CUDA_ENTRY STV_DEFAULT"
_ZN2at6native16triu_tril_kernelIilLb1ELi2ELb0EEEvNS_4cuda6detail10TensorInfoIT_T0_EENS4_IKS5_S6_EEllS6_:
.text._ZN2at6native16triu_tril_kernelIilLb1ELi2ELb0EEEvNS_4cuda6detail10TensorInfoIT_T0_EENS4_IKS5_S6_EEllS6_:
        /* <DEDUP_REMOVED lines=41> */
.L_x_2417:
[----:B------:R-:W0:Y:S01]  /*0290*/  LDCU.64 UR4, c[0x0][0x6d0] ;  /* 0x0000da00ff0477ac */ /* 0x000e220008000a00 */
[----:B------:R-:W-:Y:S01]  /*02a0*/  MOV R21, R6 ;  /* 0x0000000600157202 */ /* 0x000fe20000000f00 */
[----:B------:R-:W-:Y:S01]  /*02b0*/  IMAD.MOV.U32 R24, RZ, RZ, R7 ;  /* 0x000000ffff187224 */ /* 0x000fe200078e0007 */
[----:B------:R-:W-:Y:S01]  /*02c0*/  MOV R8, 0x300 ;  /* 0x0000030000087802 */ /* 0x000fe20000000f00 */
[----:B0-----:R-:W-:Y:S01]  /*02d0*/  IMAD.U32 R5, RZ, RZ, UR4 ;  /* 0x00000004ff057e24 */ /* 0x001fe2000f8e00ff */
[----:B------:R-:W-:-:S07]  /*02e0*/  MOV R4, UR5 ;  /* 0x0000000500047c02 */ /* 0x000fce0008000f00 */
[----:B------:R-:W-:Y:S05]  /*02f0*/  CALL.REL.NOINC `($__internal_80_$__cuda_sm20_div_s64) ;  /* 0x0000004400647944 */ /* 0x000fea0003c00000 */
        /* <DEDUP_REMOVED lines=9> */
.L_x_2418:
[----:B------:R-:W-:Y:S05]  /*0390*/  BSYNC.RECONVERGENT B0 ;  /* 0x0000000000007941 */ /* 0x000fea0003800200 */
.L_x_2416:
        /* <DEDUP_REMOVED lines=31> */
.L_x_2420:
[----:B------:R-:W-:Y:S01]  /*0590*/  MOV R21, R14 ;  /* 0x0000000e00157202 */ /* 0x000fe20000000f00 */
[----:B------:R-:W-:Y:S01]  /*05a0*/  IMAD.MOV.U32 R24, RZ, RZ, R15 ;  /* 0x000000ffff187224 */ /* 0x000fe200078e000f */
[----:B------:R-:W-:Y:S01]  /*05b0*/  MOV R5, R12 ;  /* 0x0000000c00057202 */ /* 0x000fe20000000f00 */
[----:B------:R-:W-:Y:S01]  /*05c0*/  IMAD.MOV.U32 R4, RZ, RZ, R13 ;  /* 0x000000ffff047224 */ /* 0x000fe200078e000d */
[----:B------:R-:W-:-:S07]  /*05d0*/  MOV R8, 0x5f0 ;  /* 0x000005f000087802 */ /* 0x000fce0000000f00 */
[----:B------:R-:W-:Y:S05]  /*05e0*/  CALL.REL.NOINC `($__internal_80_$__cuda_sm20_div_s64) ;  /* 0x0000004000a87944 */ /* 0x000fea0003c00000 */
        /* <DEDUP_REMOVED lines=11> */
.L_x_2421:
[----:B------:R-:W-:Y:S05]  /*06a0*/  BSYNC.RECONVERGENT B0 ;  /* 0x0000000000007941 */ /* 0x000fea0003800200 */
.L_x_2419:
        /* <DEDUP_REMOVED lines=36> */
.L_x_2448:
        /* <DEDUP_REMOVED lines=28> */
.L_x_2425:
        /* <DEDUP_REMOVED lines=9> */
[----:B------:R-:W-:Y:S05]  /*0b40*/  CALL.REL.NOINC `($__internal_80_$__cuda_sm20_div_s64) ;  /* 0x0000003c00507944 */ /* 0x000fea0003c00000 */
        /* <DEDUP_REMOVED lines=9> */
.L_x_2426:
[----:B------:R-:W-:Y:S05]  /*0be0*/  BSYNC.RECONVERGENT B0 ;  /* 0x0000000000007941 */ /* 0x000fea0003800200 */
.L_x_2424:
        /* <DEDUP_REMOVED lines=43> */
.L_x_2428:
        /* <DEDUP_REMOVED lines=21> */
.L_x_2429:
[----:B------:R-:W-:Y:S05]  /*0ff0*/  BSYNC.RECONVERGENT B0 ;  /* 0x0000000000007941 */ /* 0x000fea0003800200 */
.L_x_2427:
        /* <DEDUP_REMOVED lines=40> */
.L_x_2431:
        /* <DEDUP_REMOVED lines=21> */
.L_x_2432:
[----:B------:R-:W-:Y:S05]  /*13d0*/  BSYNC.RECONVERGENT B0 ;  /* 0x0000000000007941 */ /* 0x000fea0003800200 */
.L_x_2430:
        /* <DEDUP_REMOVED lines=40> */
.L_x_2434:
        /* <DEDUP_REMOVED lines=21> */
.L_x_2435:
[----:B------:R-:W-:Y:S05]  /*17b0*/  BSYNC.RECONVERGENT B0 ;  /* 0x0000000000007941 */ /* 0x000fea0003800200 */
.L_x_2433:
        /* <DEDUP_REMOVED lines=40> */
.L_x_2437:
        /* <DEDUP_REMOVED lines=21> */
.L_x_2438:
[----:B------:R-:W-:Y:S05]  /*1b90*/  BSYNC.RECONVERGENT B0 ;  /* 0x0000000000007941 */ /* 0x000fea0003800200 */
.L_x_2436:
        /* <DEDUP_REMOVED lines=40> */
.L_x_2440:
        /* <DEDUP_REMOVED lines=21> */
.L_x_2441:
[----:B------:R-:W-:Y:S05]  /*1f70*/  BSYNC.RECONVERGENT B0 ;  /* 0x0000000000007941 */ /* 0x000fea0003800200 */
.L_x_2439:
        /* <DEDUP_REMOVED lines=40> */
.L_x_2443:
        /* <DEDUP_REMOVED lines=21> */
.L_x_2444:
[----:B------:R-:W-:Y:S05]  /*2350*/  BSYNC.RECONVERGENT B0 ;  /* 0x0000000000007941 */ /* 0x000fea0003800200 */
.L_x_2442:
        /* <DEDUP_REMOVED lines=41> */
.L_x_2446:
        /* <DEDUP_REMOVED lines=21> */
.L_x_2447:
[----:B------:R-:W-:Y:S05]  /*2740*/  BSYNC.RECONVERGENT B0 ;  /* 0x0000000000007941 */ /* 0x000fea0003800200 */
.L_x_2445:
        /* <DEDUP_REMOVED lines=24> */
.L_x_2423:
        /* <DEDUP_REMOVED lines=37> */
.L_x_2451:
        /* <DEDUP_REMOVED lines=19> */
.L_x_2452:
[----:B------:R-:W-:Y:S05]  /*2c50*/  BSYNC.RECONVERGENT B0 ;  /* 0x0000000000007941 */ /* 0x000fea0003800200 */
.L_x_2450:
        /* <DEDUP_REMOVED lines=43> */
.L_x_2454:
        /* <DEDUP_REMOVED lines=21> */
.L_x_2455:
[----:B------:R-:W-:Y:S05]  /*3060*/  BSYNC.RECONVERGENT B0 ;  /* 0x0000000000007941 */ /* 0x000fea0003800200 */
.L_x_2453:
        /* <DEDUP_REMOVED lines=40> */
.L_x_2457:
        /* <DEDUP_REMOVED lines=21> */
.L_x_2458:
[----:B------:R-:W-:Y:S05]  /*3440*/  BSYNC.RECONVERGENT B0 ;  /* 0x0000000000007941 */ /* 0x000fea0003800200 */
.L_x_2456:
        /* <DEDUP_REMOVED lines=41> */
.L_x_2460:
        /* <DEDUP_REMOVED lines=20> */
.L_x_2461:
[----:B------:R-:W-:Y:S05]  /*3820*/  BSYNC.RECONVERGENT B0 ;  /* 0x0000000000007941 */ /* 0x000fea0003800200 */
.L_x_2459:
        /* <DEDUP_REMOVED lines=15> */
.L_x_2449:
        /* <DEDUP_REMOVED lines=37> */
.L_x_2464:
        /* <DEDUP_REMOVED lines=9> */
[----:B------:R-:W-:Y:S05]  /*3c00*/  CALL.REL.NOINC `($__internal_80_$__cuda_sm20_div_s64) ;  /* 0x0000000c00207944 */ /* 0x000fea0003c00000 */
        /* <DEDUP_REMOVED lines=9> */
.L_x_2465:
[----:B------:R-:W-:Y:S05]  /*3ca0*/  BSYNC.RECONVERGENT B0 ;  /* 0x0000000000007941 */ /* 0x000fea0003800200 */
.L_x_2463:
        /* <DEDUP_REMOVED lines=46> */
.L_x_2467:
        /* <DEDUP_REMOVED lines=9> */
[----:B------:R-:W-:Y:S05]  /*4020*/  CALL.REL.NOINC `($__internal_80_$__cuda_sm20_div_s64) ;  /* 0x0000000800187944 */ /* 0x000fea0003c00000 */
        /* <DEDUP_REMOVED lines=10> */
.L_x_2468:
[----:B------:R-:W-:Y:S05]  /*40d0*/  BSYNC.RECONVERGENT B0 ;  /* 0x0000000000007941 */ /* 0x000fea0003800200 */
.L_x_2466:
        /* <DEDUP_REMOVED lines=15> */
.L_x_2462:
        /* <DEDUP_REMOVED lines=30> */
.L_x_2470:
[----:B------:R-:W-:-:S07]  /*43b0*/  MOV R10, 0x43d0 ;  /* 0x000043d0000a7802 */ /* 0x000fce0000000f00 */
[----:B------:R-:W-:Y:S05]  /*43c0*/  CALL.REL.NOINC `($__internal_81_$__cuda_sm20_rem_s64) ;  /* 0x00000008007c7944 */ /* 0x000fea0003c00000 */
.L_x_2471:
[----:B------:R-:W-:Y:S05]  /*43d0*/  BSYNC.RECONVERGENT B0 ;  /* 0x0000000000007941 */ /* 0x000fea0003800200 */
.L_x_2469:
        /* <DEDUP_REMOVED lines=16> */
.L_x_2422:
        /* <DEDUP_REMOVED lines=37> */
.L_x_2475:
[----:B------:R-:W-:Y:S05]  /*4730*/  BSYNC.RECONVERGENT B1 ;  /* 0x0000000000017941 */ /* 0x000fea0003800200 */
.L_x_2474:
[----:B-----5:R-:W-:Y:S02]  /*4740*/  SEL R11, R11, RZ, P0 ;  /* 0x000000ff0b0b7207 */ /* 0x020fe40000000000 */
[----:B0-----:R-:W-:-:S07]  /*4750*/  SEL R9, R0, RZ, P1 ;  /* 0x000000ff00097207 */ /* 0x001fce0000800000 */
.L_x_2473:
[----:B------:R-:W-:Y:S05]  /*4760*/  BSYNC.RECONVERGENT B0 ;  /* 0x0000000000007941 */ /* 0x000fea0003800200 */
.L_x_2472:
        /* <DEDUP_REMOVED lines=18> */
        .weak           $__internal_80_$__cuda_sm20_div_s64
        .type           $__internal_80_$__cuda_sm20_div_s64,@function
        .size           $__internal_80_$__cuda_sm20_div_s64,($__internal_81_$__cuda_sm20_rem_s64 - $__internal_80_$__cuda_sm20_div_s64)
$__internal_80_$__cuda_sm20_div_s64:
        /* <DEDUP_REMOVED lines=82> */
[----:B------:R-:W-:Y:S06]  /*4db0*/  RET.REL.NODEC R8 `(_ZN2at6native16triu_tril_kernelIilLb1ELi2ELb0EEEvNS_4cuda6detail10TensorInfoIT_T0_EENS4_IKS5_S6_EEllS6_) ;  /* 0xffffffb008907950 */ /* 0x000fec0003c3ffff */
        .weak           $__internal_81_$__cuda_sm20_rem_s64
        .type           $__internal_81_$__cuda_sm20_rem_s64,@function
        .size           $__internal_81_$__cuda_sm20_rem_s64,(.L_x_6371 - $__internal_81_$__cuda_sm20_rem_s64)
$__internal_81_$__cuda_sm20_rem_s64:
        /* <DEDUP_REMOVED lines=76> */
[----:B------:R-:W-:Y:S06]  /*5280*/  RET.REL.NODEC R10 `(_ZN2at6native16triu_tril_kernelIilLb1ELi2ELb0EEEvNS_4cuda6detail10TensorInfoIT_T0_EENS4_IKS5_S6_EEllS6_) ;  /* 0xffffffac0a5c7950 */ /* 0x000fec0003c3ffff */
.L_x_2476:
        /* <DEDUP_REMOVED lines=15> */
.L_x_6371:


//--------------------- .text._ZN2at6native16triu_tril_kernelIilLb1ELi2ELb1EEEvNS_4cuda6detail10TensorInfoIT_T0_EENS4_IKS5_S6_EEllS6_ --------------------------
	.section	.text._ZN2at6native16triu_tril_kernelIilLb1ELi2ELb1EEEvNS_4cuda6detail10TensorInfoIT_T0_EENS4_IKS5_S6_EEllS6_,"ax",@progbits
	.align	128
        .global         _ZN2at6native16triu_tril_kernelIilLb1ELi2ELb1EEEvNS_4cuda6detail10TensorInfoIT_T0_EENS4_IKS5_S6_EEllS6_
        .type           _ZN2at6native16triu_tril_kernelIilLb1ELi2ELb1EEEvNS_4cuda6detail10TensorInfoIT_T0_EENS4_IKS5_S6_EEllS6_,@function
        .size           _ZN2at6native16triu_tril_kernelIilLb1ELi2ELb1EEEvNS_4cuda6detail10TensorInfoIT_T0_EENS4_IKS5_S6_EEllS6_,(.L_x_6373 - _ZN2at6native16triu_tril_kernelIilLb1ELi2ELb1EEEvNS_4cuda6detail10TensorInfoIT_T0_EENS4_IKS5_S6_EEllS6_)
        .other          _ZN2at6native16triu_tril_kernelIilLb1ELi2ELb1EEEvNS_4cuda6detail10TensorInfoIT_T0_EENS4_IKS5_S6_EEllS6_,@"STO_CUDA_ENTRY STV_DEFAULT"
_ZN2at6native16triu_tril_kernelIilLb1ELi2ELb1EEEvNS_4cuda6detail10TensorInfoIT_T0_EENS4_IKS5_S6_EEllS6_:
.text._ZN2at6native16triu_tril_kernelIilLb1ELi2ELb1EEEvNS_4cuda6detail10TensorInfoIT_T0_EENS4_IKS5_S6_EEllS6_:
        /* <DEDUP_REMOVED lines=41> */
.L_x_2478:
[----:B------:R-:W0:Y:S01]  /*0290*/  LDCU.64 UR4, c[0x0][0x6d0] ;  /* 0x0000da00ff0477ac */ /* 0x000e220008000a00 */
[----:B------:R-:W-:Y:S01]  /*02a0*/  MOV R6, R10 ;  /* 0x0000000a00067202 */ /* 0x000fe20000000f00 */
[----:B------:R-:W-:Y:S01]  /*02b0*/  IMAD.MOV.U32 R23, RZ, RZ, R11 ;  /* 0x000000ffff177224 */ /* 0x000fe200078e000b */
[----:B------:R-:W-:Y:S01]  /*02c0*/  MOV R4, 0x300 ;  /* 0x0000030000047802 */ /* 0x000fe20000000f00 */
[----:B0-----:R-:W-:Y:S01]  /*02d0*/  IMAD.U32 R8, RZ, RZ, UR4 ;  /* 0x00000004ff087e24 */ /* 0x001fe2000f8e00ff */
[----:B------:R-:W-:-:S07]  /*02e0*/  MOV R7, UR5 ;  /* 0x0000000500077c02 */ /* 0x000fce0008000f00 */
[----:B------:R-:W-:Y:S05]  /*02f0*/  CALL.REL.NOINC `($__internal_82_$__cuda_sm20_div_s64) ;  /* 0x0000003800b87944 */ /* 0x000fea0003c00000 */
[----:B------:R-:W0:Y:S01]  /*0300*/  LDCU.64 UR4, c[0x0][0x6d0] ;  /* 0x0000da00ff0477ac */ /* 0x000e220008000a00 */
[----:B------:R-:W-:-:S04]  /*0310*/  IADD3 R5, P0, PT, RZ, -R20, RZ ;  /* 0x80000014ff057210 */ /* 0x000fc80007f1e0ff */
[----:B------:R-:W-:-:S05]  /*0320*/  IADD3.X R0, PT, PT, RZ, ~R21, RZ, P0, !PT ;  /* 0x80000015ff007210 */ /* 0x000fca00007fe4ff */
[----:B0-----:R-:W-:Y:S02]  /*0330*/  IMAD R0, R0, UR4, RZ ;  /* 0x0000000400007c24 */ /* 0x001fe4000f8e02ff */
[----:B------:R-:W-:-:S04]  /*0340*/  IMAD.WIDE.U32 R2, R5, UR4, R10 ;  /* 0x0000000405027c25 */ /* 0x000fc8000f8e000a */
[----:B------:R-:W-:-:S04]  /*0350*/  IMAD R5, R5, UR5, R0 ;  /* 0x0000000505057c24 */ /* 0x000fc8000f8e0200 */
[----:B------:R-:W-:-:S07]  /*0360*/  IMAD.IADD R0, R3, 0x1, R5 ;  /* 0x0000000103007824 */ /* 0x000fce00078e0205 */
.L_x_2479:
[----:B------:R-:W-:Y:S05]  /*0370*/  BSYNC.RECONVERGENT B0 ;  /* 0x0000000000007941 */ /* 0x000fea0003800200 */
.L_x_2477:
        /* <DEDUP_REMOVED lines=27> */
.L_x_2481:
[----:B------:R-:W-:Y:S01]  /*0530*/  IMAD.MOV.U32 R6, RZ, RZ, R20 ;  /* 0x000000ffff067224 */ /* 0x000fe200078e0014 */
[----:B------:R-:W-:Y:S01]  /*0540*/  MOV R23, R21 ;  /* 0x0000001500177202 */ /* 0x000fe20000000f00 */
[----:B------:R-:W-:Y:S01]  /*0550*/  IMAD.MOV.U32 R4, RZ, RZ, R8 ;  /* 0x000000ffff047224 */ /* 0x000fe200078e0008 */
[----:B------:R-:W-:Y:S02]  /*0560*/  MOV R3, R9 ;  /* 0x0000000900037202 */ /* 0x000fe40000000f00 */
[----:B------:R-:W-:-:S07]  /*0570*/  MOV R22, 0x590 ;  /* 0x0000059000167802 */ /* 0x000fce0000000f00 */
[----:B------:R-:W-:Y:S05]  /*0580*/  CALL.REL.NOINC `($__internal_83_$__cuda_sm20_rem_s64) ;  /* 0x0000003c00647944 */ /* 0x000fea0003c00000 */
[----:B------:R-:W-:Y:S01]  /*0590*/  IMAD.MOV.U32 R10, RZ, RZ, R6 ;  /* 0x000000ffff0a7224 */ /* 0x000fe200078e0006 */
[----:B------:R-:W-:-:S07]  /*05a0*/  MOV R11, R3 ;  /* 0x00000003000b7202 */ /* 0x000fce0000000f00 */
.L_x_2482:
[----:B------:R-:W-:Y:S05]  /*05b0*/  BSYNC.RECONVERGENT B0 ;  /* 0x0000000000007941 */ /* 0x000fea0003800200 */
.L_x_2480:
        /* <DEDUP_REMOVED lines=30> */
.L_x_2484:
[----:B------:R-:W-:Y:S01]  /*07a0*/  MOV R6, R20 ;  /* 0x0000001400067202 */ /* 0x000fe20000000f00 */
[----:B------:R-:W-:Y:S01]  /*07b0*/  IMAD.MOV.U32 R23, RZ, RZ, R21 ;  /* 0x000000ffff177224 */ /* 0x000fe200078e0015 */
[----:B------:R-:W-:Y:S02]  /*07c0*/  MOV R7, R9 ;  /* 0x0000000900077202 */ /* 0x000fe40000000f00 */
[----:B------:R-:W-:-:S07]  /*07d0*/  MOV R4, 0x7f0 ;  /* 0x000007f000047802 */ /* 0x000fce0000000f00 */
[----:B-1----:R-:W-:Y:S05]  /*07e0*/  CALL.REL.NOINC `($__internal_82_$__cuda_sm20_div_s64) ;  /* 0x00000034007c7944 */ /* 0x002fea0003c00000 */
[----:B------:R-:W-:Y:S01]  /*07f0*/  IMAD.MOV.U32 R6, RZ, RZ, R20 ;  /* 0x000000ffff067224 */ /* 0x000fe200078e0014 */
[----:B------:R-:W-:-:S07]  /*0800*/  MOV R23, R21 ;  /* 0x0000001500177202 */ /* 0x000fce0000000f00 */
.L_x_2485:
[----:B------:R-:W-:Y:S05]  /*0810*/  BSYNC.RECONVERGENT B0 ;  /* 0x0000000000007941 */ /* 0x000fea0003800200 */
.L_x_2483:
        /* <DEDUP_REMOVED lines=23> */
.L_x_2512:
        /* <DEDUP_REMOVED lines=28> */
.L_x_2489:
[----:B------:R-:W-:Y:S01]  /*0b50*/  MOV R13, UR9 ;  /* 0x00000009000d7c02 */ /* 0x000fe20008000f00 */
[----:B------:R-:W-:Y:S01]  /*0b60*/  IMAD.U32 R8, RZ, RZ, UR8 ;  /* 0x00000008ff087e24 */ /* 0x000fe2000f8e00ff */
[----:B------:R-:W-:Y:S01]  /*0b70*/  MOV R9, UR9 ;  /* 0x0000000900097c02 */ /* 0x000fe20008000f00 */
[----:B------:R-:W-:Y:S01]  /*0b80*/  IMAD.U32 R12, RZ, RZ, UR8 ;  /* 0x00000008ff0c7e24 */ /* 0x000fe2000f8e00ff */
[----:B------:R-:W-:Y:S01]  /*0b90*/  MOV R4, 0xbc0 ;  /* 0x00000bc000047802 */ /* 0x000fe20000000f00 */
[----:B------:R-:W-:-:S07]  /*0ba0*/  IMAD.MOV.U32 R7, RZ, RZ, R13 ;  /* 0x000000ffff077224 */ /* 0x000fce00078e000d */
[----:B------:R-:W-:Y:S05]  /*0bb0*/  CALL.REL.NOINC `($__internal_82_$__cuda_sm20_div_s64) ;  /* 0x0000003000887944 */ /* 0x000fea0003c00000 */
        /* <DEDUP_REMOVED lines=9> */
.L_x_2490:
[----:B------:R-:W-:Y:S05]  /*0c50*/  BSYNC.RECONVERGENT B0 ;  /* 0x0000000000007941 */ /* 0x000fea0003800200 */
.L_x_2488:
        /* <DEDUP_REMOVED lines=34> */
.L_x_2492:
[----:B------:R-:W-:Y:S01]  /*0e80*/  IMAD.U32 R6, RZ, RZ, UR14 ;  /* 0x0000000eff067e24 */ /* 0x000fe2000f8e00ff */
[----:B------:R-:W-:Y:S01]  /*0e90*/  MOV R9, UR15 ;  /* 0x0000000f00097c02 */ /* 0x000fe20008000f00 */
[----:B------:R-:W-:Y:S01]  /*0ea0*/  IMAD.U32 R8, RZ, RZ, UR14 ;  /* 0x0000000eff087e24 */ /* 0x000fe2000f8e00ff */
[----:B------:R-:W-:Y:S01]  /*0eb0*/  MOV R7, UR15 ;  /* 0x0000000f00077c02 */ /* 0x000fe20008000f00 */
[----:B------:R-:W-:Y:S01]  /*0ec0*/  IMAD.MOV.U32 R6, RZ, RZ, R16 ;  /* 0x000000ffff067224 */ /* 0x000fe200078e0010 */
[----:B------:R-:W-:Y:S02]  /*0ed0*/  MOV R23, R17 ;  /* 0x0000001100177202 */ /* 0x000fe40000000f00 */
[----:B------:R-:W-:-:S07]  /*0ee0*/  MOV R4, 0xf00 ;  /* 0x00000f0000047802 */ /* 0x000fce0000000f00 */
[----:B------:R-:W-:Y:S05]  /*0ef0*/  CALL.REL.NOINC `($__internal_82_$__cuda_sm20_div_s64) ;  /* 0x0000002c00b87944 */ /* 0x000fea0003c00000 */
        /* <DEDUP_REMOVED lines=10> */
.L_x_2493:
[----:B------:R-:W-:Y:S05]  /*0fa0*/  BSYNC.RECONVERGENT B0 ;  /* 0x0000000000007941 */ /* 0x000fea0003800200 */
.L_x_2491:
        /* <DEDUP_REMOVED lines=35> */
.L_x_2495:
[----:B------:R-:W-:Y:S01]  /*11e0*/  MOV R6, UR14 ;  /* 0x0000000e00067c02 */ /* 0x000fe20008000f00 */
[----:B------:R-:W-:Y:S01]  /*11f0*/  IMAD.U32 R9, RZ, RZ, UR15 ;  /* 0x0000000fff097e24 */ /* 0x000fe2000f8e00ff */
[----:B------:R-:W-:Y:S01]  /*1200*/  MOV R8, UR14 ;  /* 0x0000000e00087c02 */ /* 0x000fe20008000f00 */
[----:B------:R-:W-:Y:S01]  /*1210*/  IMAD.U32 R7, RZ, RZ, UR15 ;  /* 0x0000000fff077e24 */ /* 0x000fe2000f8e00ff */
[----:B------:R-:W-:Y:S01]  /*1220*/  MOV R6, R16 ;  /* 0x0000001000067202 */ /* 0x000fe20000000f00 */
[----:B------:R-:W-:Y:S01]  /*1230*/  IMAD.MOV.U32 R23, RZ, RZ, R17 ;  /* 0x000000ffff177224 */ /* 0x000fe200078e0011 */
[----:B------:R-:W-:-:S07]  /*1240*/  MOV R4, 0x1260 ;  /* 0x0000126000047802 */ /* 0x000fce0000000f00 */
[----:B------:R-:W-:Y:S05]  /*1250*/  CALL.REL.NOINC `($__internal_82_$__cuda_sm20_div_s64) ;  /* 0x0000002800e07944 */ /* 0x000fea0003c00000 */
        /* <DEDUP_REMOVED lines=10> */
.L_x_2496:
[----:B------:R-:W-:Y:S05]  /*1300*/  BSYNC.RECONVERGENT B0 ;  /* 0x0000000000007941 */ /* 0x000fea0003800200 */
.L_x_2494:
        /* <DEDUP_REMOVED lines=35> */
.L_x_2498:
        /* <DEDUP_REMOVED lines=18> */
.L_x_2499:
[----:B------:R-:W-:Y:S05]  /*1660*/  BSYNC.RECONVERGENT B0 ;  /* 0x0000000000007941 */ /* 0x000fea0003800200 */
.L_x_2497:
        /* <DEDUP_REMOVED lines=35> */
.L_x_2501:
        /* <DEDUP_REMOVED lines=18> */
.L_x_2502:
[----:B------:R-:W-:Y:S05]  /*19c0*/  BSYNC.RECONVERGENT B0 ;  /* 0x0000000000007941 */ /* 0x000fea0003800200 */
.L_x_2500:
        /* <DEDUP_REMOVED lines=35> */
.L_x_2504:
        /* <DEDUP_REMOVED lines=18> */
.L_x_2505:
[----:B------:R-:W-:Y:S05]  /*1d20*/  BSYNC.RECONVERGENT B0 ;  /* 0x0000000000007941 */ /* 0x000fea0003800200 */
.L_x_2503:
        /* <DEDUP_REMOVED lines=35> */
.L_x_2507:
        /* <DEDUP_REMOVED lines=18> */
.L_x_2508:
[----:B------:R-:W-:Y:S05]  /*2080*/  BSYNC.RECONVERGENT B0 ;  /* 0x0000000000007941 */ /* 0x000fea0003800200 */
.L_x_2506:
        /* <DEDUP_REMOVED lines=34> */
.L_x_2510:
        /* <DEDUP_REMOVED lines=18> */
.L_x_2511:
[----:B------:R-:W-:Y:S05]  /*23d0*/  BSYNC.RECONVERGENT B0 ;  /* 0x0000000000007941 */ /* 0x000fea0003800200 */
.L_x_2509:
        /* <DEDUP_REMOVED lines=14> */
.L_x_2487:
        /* <DEDUP_REMOVED lines=37> */
.L_x_2515:
[----:B------:R-:W-:Y:S01]  /*2710*/  IMAD.U32 R13, RZ, RZ, UR9 ;  /* 0x00000009ff0d7e24 */ /* 0x000fe2000f8e00ff */
[----:B------:R-:W-:Y:S01]  /*2720*/  MOV R8, UR8 ;  /* 0x0000000800087c02 */ /* 0x000fe20008000f00 */
[----:B------:R-:W-:Y:S01]  /*2730*/  IMAD.U32 R9, RZ, RZ, UR9 ;  /* 0x00000009ff097e24 */ /* 0x000fe2000f8e00ff */
[----:B------:R-:W-:Y:S02]  /*2740*/  MOV R12, UR8 ;  /* 0x00000008000c7c02 */ /* 0x000fe40008000f00 */
[----:B------:R-:W-:Y:S02]  /*2750*/  MOV R7, R13 ;  /* 0x0000000d00077202 */ /* 0x000fe40000000f00 */
[----:B------:R-:W-:-:S07]  /*2760*/  MOV R4, 0x2780 ;  /* 0x0000278000047802 */ /* 0x000fce0000000f00 */
[----:B------:R-:W-:Y:S05]  /*2770*/  CALL.REL.NOINC `($__internal_82_$__cuda_sm20_div_s64) ;  /* 0x0000001400987944 */ /* 0x000fea0003c00000 */
        /* <DEDUP_REMOVED lines=9> */
.L_x_2516:
[----:B------:R-:W-:Y:S05]  /*2810*/  BSYNC.RECONVERGENT B0 ;  /* 0x0000000000007941 */ /* 0x000fea0003800200 */
.L_x_2514:
        /* <DEDUP_REMOVED lines=34> */
.L_x_2518:
        /* <DEDUP_REMOVED lines=18> */
.L_x_2519:
[----:B------:R-:W-:Y:S05]  /*2b60*/  BSYNC.RECONVERGENT B0 ;  /* 0x0000000000007941 */ /* 0x000fea0003800200 */
.L_x_2517:
        /* <DEDUP_REMOVED lines=34> */
.L_x_2521:
        /* <DEDUP_REMOVED lines=18> */
.L_x_2522:
[----:B------:R-:W-:Y:S05]  /*2eb0*/  BSYNC.RECONVERGENT B0 ;  /* 0x0000000000007941 */ /* 0x000fea0003800200 */
.L_x_2520:
        /* <DEDUP_REMOVED lines=34> */
.L_x_2524:
        /* <DEDUP_REMOVED lines=18> */
.L_x_2525:
[----:B------:R-:W-:Y:S05]  /*3200*/  BSYNC.RECONVERGENT B0 ;  /* 0x0000000000007941 */ /* 0x000fea0003800200 */
.L_x_2523:
[----:B------:R-:W0:Y:S01]  /*3210*/  LDCU.64 UR8, c[0x0][UR7+0x438] ;  /* 0x00008700070877ac */ /* 0x000e220008000a00 */
[----:B------:R-:W-:Y:S01]  /*3220*/  IMAD.MOV.U32 R14, RZ, RZ, R12 ;  /* 0x000000ffff0e7224 */ /* 0x000fe200078e000c */
[----:B------:R-:W-:Y:S01]  /*3230*/  UIADD3 UR5, UPT, UPT, UR5, -0x4, URZ ;  /* 0xfffffffc05057890 */ /* 0x000fe2000fffe0ff */
[C---:B0-----:R-:W-:Y:S02]  /*3240*/  IMAD R4, R8.reuse, UR9, RZ ;  /* 0x0000000908047c24 */ /* 0x041fe4000f8e02ff */
[----:B------:R-:W-:-:S04]  /*3250*/  IMAD.WIDE.U32 R14, R8, UR8, R14 ;  /* 0x00000008080e7c25 */ /* 0x000fc8000f8e000e */
[----:B------:R-:W-:-:S05]  /*3260*/  IMAD R3, R3, UR8, R4 ;  /* 0x0000000803037c24 */ /* 0x000fca000f8e0204 */
[----:B------:R-:W-:-:S07]  /*3270*/  IADD3 R15, PT, PT, R15, R3, RZ ;  /* 0x000000030f0f7210 */ /* 0x000fce0007ffe0ff */
.L_x_2513:
        /* <DEDUP_REMOVED lines=37> */
.L_x_2528:
        /* <DEDUP_REMOVED lines=16> */
.L_x_2529:
[----:B------:R-:W-:Y:S05]  /*35d0*/  BSYNC.RECONVERGENT B0 ;  /* 0x0000000000007941 */ /* 0x000fea0003800200 */
.L_x_2527:
        /* <DEDUP_REMOVED lines=34> */
.L_x_2531:
        /* <DEDUP_REMOVED lines=18> */
.L_x_2532:
[----:B------:R-:W-:Y:S05]  /*3920*/  BSYNC.RECONVERGENT B0 ;  /* 0x0000000000007941 */ /* 0x000fea0003800200 */
.L_x_2530:
[----:B------:R-:W0:Y:S01]  /*3930*/  LDCU.64 UR8, c[0x0][UR7+0x448] ;  /* 0x00008900070877ac */ /* 0x000e220008000a00 */
[----:B------:R-:W-:Y:S01]  /*3940*/  MOV R16, R14 ;  /* 0x0000000e00107202 */ /* 0x000fe20000000f00 */
[----:B------:R-:W-:Y:S01]  /*3950*/  UIADD3 UR5, UPT, UPT, UR5, -0x2, URZ ;  /* 0xfffffffe05057890 */ /* 0x000fe2000fffe0ff */
[----:B0-----:R-:W-:-:S03]  /*3960*/  IMAD R4, R8, UR9, RZ ;  /* 0x0000000908047c24 */ /* 0x001fc6000f8e02ff */
[----:B------:R-:W-:-:S04]  /*3970*/  IMAD.WIDE.U32 R14, R8, UR8, R16 ;  /* 0x00000008080e7c25 */ /* 0x000fc8000f8e0010 */
[----:B------:R-:W-:-:S04]  /*3980*/  IMAD R3, R3, UR8, R4 ;  /* 0x0000000803037c24 */ /* 0x000fc8000f8e0204 */
[----:B------:R-:W-:-:S07]  /*3990*/  IMAD.IADD R15, R15, 0x1, R3 ;  /* 0x000000010f0f7824 */ /* 0x000fce00078e0203 */
.L_x_2526:
        /* <DEDUP_REMOVED lines=29> */
.L_x_2534:
[----:B------:R-:W-:Y:S01]  /*3b70*/  IMAD.U32 R8, RZ, RZ, UR12 ;  /* 0x0000000cff087e24 */ /* 0x000fe2000f8e00ff */
[----:B------:R-:W-:Y:S01]  /*3b80*/  MOV R13, UR13 ;  /* 0x0000000d000d7c02 */ /* 0x000fe20008000f00 */
[----:B------:R-:W-:Y:S01]  /*3b90*/  IMAD.U32 R12, RZ, RZ, UR12 ;  /* 0x0000000cff0c7e24 */ /* 0x000fe2000f8e00ff */
[----:B------:R-:W-:Y:S01]  /*3ba0*/  MOV R9, UR13 ;  /* 0x0000000d00097c02 */ /* 0x000fe20008000f00 */
[----:B------:R-:W-:Y:S01]  /*3bb0*/  IMAD.MOV.U32 R4, RZ, RZ, R8 ;  /* 0x000000ffff047224 */ /* 0x000fe200078e0008 */
[----:B------:R-:W-:Y:S02]  /*3bc0*/  MOV R3, R13 ;  /* 0x0000000d00037202 */ /* 0x000fe40000000f00 */
[----:B------:R-:W-:-:S07]  /*3bd0*/  MOV R22, 0x3bf0 ;  /* 0x00003bf000167802 */ /* 0x000fce0000000f00 */
[----:B------:R-:W-:Y:S05]  /*3be0*/  CALL.REL.NOINC `($__internal_83_$__cuda_sm20_rem_s64) ;  /* 0x0000000400cc7944 */ /* 0x000fea0003c00000 */
[----:B------:R-:W-:-:S07]  /*3bf0*/  IMAD.MOV.U32 R7, RZ, RZ, R3 ;  /* 0x000000ffff077224 */ /* 0x000fce00078e0003 */
.L_x_2535:
[----:B------:R-:W-:Y:S05]  /*3c00*/  BSYNC.RECONVERGENT B0 ;  /* 0x0000000000007941 */ /* 0x000fea0003800200 */
.L_x_2533:
[----:B------:R-:W0:Y:S02]  /*3c10*/  LDCU.64 UR8, c[0x0][UR8+0x450] ;  /* 0x00008a00080877ac */ /* 0x000e240008000a00 */
[C---:B0-----:R-:W-:Y:S02]  /*3c20*/  IMAD R3, R6.reuse, UR9, RZ ;  /* 0x0000000906037c24 */ /* 0x041fe4000f8e02ff */
[----:B------:R-:W-:-:S04]  /*3c30*/  IMAD.WIDE.U32 R14, R6, UR8, R14 ;  /* 0x00000008060e7c25 */ /* 0x000fc8000f8e000e */
[----:B------:R-:W-:-:S05]  /*3c40*/  IMAD R3, R7, UR8, R3 ;  /* 0x0000000807037c24 */ /* 0x000fca000f8e0203 */
[----:B------:R-:W-:-:S07]  /*3c50*/  IADD3 R15, PT, PT, R15, R3, RZ ;  /* 0x000000030f0f7210 */ /* 0x000fce0007ffe0ff */
.L_x_2486:
        /* <DEDUP_REMOVED lines=24> */
        .weak           $__internal_82_$__cuda_sm20_div_s64
        .type           $__internal_82_$__cuda_sm20_div_s64,@function
        .size           $__internal_82_$__cuda_sm20_div_s64,($__internal_83_$__cuda_sm20_rem_s64 - $__internal_82_$__cuda_sm20_div_s64)
$__internal_82_$__cuda_sm20_div_s64:
        /* <DEDUP_REMOVED lines=83> */
[----:B------:R-:W-:Y:S05]  /*4310*/  RET.REL.NODEC R8 `(_ZN2at6native16triu_tril_kernelIilLb1ELi2ELb1EEEvNS_4cuda6detail10TensorInfoIT_T0_EENS4_IKS5_S6_EEllS6_) ;  /* 0xffffffbc08387950 */ /* 0x000fea0003c3ffff */
        .weak           $__internal_83_$__cuda_sm20_rem_s64
        .type           $__internal_83_$__cuda_sm20_rem_s64,@function
        .size           $__internal_83_$__cuda_sm20_rem_s64,(.L_x_6373 - $__internal_83_$__cuda_sm20_rem_s64)
$__internal_83_$__cuda_sm20_rem_s64:
        /* <DEDUP_REMOVED lines=76> */
[----:B------:R-:W-:Y:S06]  /*47e0*/  RET.REL.NODEC R22 `(_ZN2at6native16triu_tril_kernelIilLb1ELi2ELb1EEEvNS_4cuda6detail10TensorInfoIT_T0_EENS4_IKS5_S6_EEllS6_) ;  /* 0xffffffb816047950 */ /* 0x000fec0003c3ffff */
.L_x_2536:
        /* <DEDUP_REMOVED lines=9> */
.L_x_6373:


//--------------------- .text._ZN2at6native16triu_tril_kernelIiiLb1ELi2ELb0EEEvNS_4cuda6detail10TensorInfoIT_T0_EENS4_IKS5_S6_EEllS6_ --------------------------
	.section	.text._ZN2at6native16triu_tril_kernelIiiLb1ELi2ELb0EEEvNS_4cuda6detail10TensorInfoIT_T0_EENS4_IKS5_S6_EEllS6_,"ax",@progbits
	.align	128
        .global         _ZN2at6native16triu_tril_kernelIiiLb1ELi2ELb0EEEvNS_4cuda6detail10TensorInfoIT_T0_EENS4_IKS5_S6_EEllS6_
        .type           _ZN2at6native16triu_tril_kernelIiiLb1ELi2ELb0EEEvNS_4cuda6detail10TensorInfoIT_T0_EENS4_IKS5_S6_EEllS6_,@function
        .size           _ZN2at6native16triu_tril_kernelIiiLb1ELi2ELb0EEEvNS_4cuda6detail10TensorInfoIT_T0_EENS4_IKS5_S6_EEllS6_,(.L_x_6375 - _ZN2at6native16triu_tril_kernelIiiLb1ELi2ELb0EEEvNS_4cuda6detail10TensorInfoIT_T0_EENS4_IKS5_S6_EEllS6_)
        .other          _ZN2at6native16triu_tril_kernelIiiLb1ELi2ELb0EEEvNS_4cuda6detail10TensorInfoIT_T0_EENS4_IKS5_S6_EEllS6_,@"STO_CUDA_ENTRY STV_DEFAULT"
_ZN2at6native16triu_tril_kernelIiiLb1ELi2ELb0EEEvNS_4cuda6detail10TensorInfoIT_T0_EENS4_IKS5_S6_EEllS6_:
.text._ZN2at6native16triu_tril_kernelIiiLb1ELi2ELb0EEEvNS_4cuda6detail10TensorInfoIT_T0_EENS4_IKS5_S6_EEllS6_:
        /* <DEDUP_REMOVED lines=40> */
.L_x_2538:
[----:B------:R-:W0:Y:S01]  /*0280*/  LDCU UR6, c[0x0][0x540] ;  /* 0x0000a800ff0677ac */ /* 0x000e220008000800 */
[----:B------:R-:W-:Y:S01]  /*0290*/  MOV R18, R4 ;  /* 0x0000000400127202 */ /* 0x000fe20000000f00 */
[----:B------:R-:W-:Y:S01]  /*02a0*/  IMAD.U32 R3, RZ, RZ, UR4 ;  /* 0x00000004ff037e24 */ /* 0x000fe2000f8e00ff */
[----:B------:R-:W-:Y:S01]  /*02b0*/  MOV R6, 0x2e0 ;  /* 0x000002e000067802 */ /* 0x000fe20000000f00 */
[----:B0-----:R-:W-:-:S07]  /*02c0*/  IMAD.U32 R2, RZ, RZ, UR6 ;  /* 0x00000006ff027e24 */ /* 0x001fce000f8e00ff */
[----:B------:R-:W-:Y:S05]  /*02d0*/  CALL.REL.NOINC `($__internal_84_$__cuda_sm20_div_s64) ;  /* 0x0000003000c47944 */ /* 0x000fea0003c00000 */
[----:B------:R-:W0:Y:S01]  /*02e0*/  LDCU UR6, c[0x0][0x540] ;  /* 0x0000a800ff0677ac */ /* 0x000e220008000800 */
[----:B------:R-:W-:Y:S01]  /*02f0*/  IADD3 R3, PT, PT, -R9, RZ, RZ ;  /* 0x000000ff09037210 */ /* 0x000fe20007ffe1ff */
[----:B------:R-:W-:Y:S02]  /*0300*/  IMAD.MOV.U32 R16, RZ, RZ, R9 ;  /* 0x000000ffff107224 */ /* 0x000fe400078e0009 */
[----:B------:R-:W-:Y:S02]  /*0310*/  IMAD.MOV.U32 R17, RZ, RZ, R8 ;  /* 0x000000ffff117224 */ /* 0x000fe400078e0008 */
[----:B0-----:R-:W-:-:S07]  /*0320*/  IMAD R4, R3, UR6, R4 ;  /* 0x0000000603047c24 */ /* 0x001fce000f8e0204 */
.L_x_2539:
[----:B------:R-:W-:Y:S05]  /*0330*/  BSYNC.RECONVERGENT B0 ;  /* 0x0000000000007941 */ /* 0x000fea0003800200 */
.L_x_2537:
        /* <DEDUP_REMOVED lines=30> */
.L_x_2541:
[----:B------:R-:W-:Y:S01]  /*0520*/  IMAD.MOV.U32 R18, RZ, RZ, R16 ;  /* 0x000000ffff127224 */ /* 0x000fe200078e0010 */
[----:B------:R-:W-:Y:S01]  /*0530*/  MOV R6, 0x560 ;  /* 0x0000056000067802 */ /* 0x000fe20000000f00 */
[----:B------:R-:W-:-:S07]  /*0540*/  IMAD.MOV.U32 R5, RZ, RZ, R17 ;  /* 0x000000ffff057224 */ /* 0x000fce00078e0011 */
[----:B------:R-:W-:Y:S05]  /*0550*/  CALL.REL.NOINC `($__internal_84_$__cuda_sm20_div_s64) ;  /* 0x0000003000247944 */ /* 0x000fea0003c00000 */
[----:B------:R-:W-:Y:S01]  /*0560*/  IADD3 R7, PT, PT, -R9, RZ, RZ ;  /* 0x000000ff09077210 */ /* 0x000fe20007ffe1ff */
[----:B------:R-:W-:-:S04]  /*0570*/  IMAD.MOV.U32 R12, RZ, RZ, R9 ;  /* 0x000000ffff0c7224 */ /* 0x000fc800078e0009 */
[----:B------:R-:W-:-:S07]  /*0580*/  IMAD R7, R2, R7, R16 ;  /* 0x0000000702077224 */ /* 0x000fce00078e0210 */
.L_x_2542:
[----:B------:R-:W-:Y:S05]  /*0590*/  BSYNC.RECONVERGENT B0 ;  /* 0x0000000000007941 */ /* 0x000fea0003800200 */
.L_x_2540:
        /* <DEDUP_REMOVED lines=18> */
.L_x_2569:
        /* <DEDUP_REMOVED lines=31> */
.L_x_2546:
[----:B------:R-:W-:Y:S01]  /*08b0*/  IMAD.MOV.U32 R5, RZ, RZ, R8 ;  /* 0x000000ffff057224 */ /* 0x000fe200078e0008 */
[----:B------:R-:W-:Y:S01]  /*08c0*/  MOV R18, R12 ;  /* 0x0000000c00127202 */ /* 0x000fe20000000f00 */
[----:B------:R-:W-:Y:S01]  /*08d0*/  IMAD.U32 R2, RZ, RZ, UR7 ;  /* 0x00000007ff027e24 */ /* 0x000fe2000f8e00ff */
[----:B------:R-:W-:Y:S01]  /*08e0*/  MOV R6, 0x910 ;  /* 0x0000091000067802 */ /* 0x000fe20000000f00 */
[----:B------:R-:W-:-:S07]  /*08f0*/  IMAD.U32 R3, RZ, RZ, UR8 ;  /* 0x00000008ff037e24 */ /* 0x000fce000f8e00ff */
[----:B------:R-:W-:Y:S05]  /*0900*/  CALL.REL.NOINC `($__internal_84_$__cuda_sm20_div_s64) ;  /* 0x0000002c00387944 */ /* 0x000fea0003c00000 */
[----:B------:R-:W-:Y:S01]  /*0910*/  IADD3 R3, PT, PT, -R9, RZ, RZ ;  /* 0x000000ff09037210 */ /* 0x000fe20007ffe1ff */
[----:B------:R-:W-:Y:S01]  /*0920*/  IMAD.MOV.U32 R16, RZ, RZ, R9 ;  /* 0x000000ffff107224 */ /* 0x000fe200078e0009 */
[----:B------:R-:W-:-:S03]  /*0930*/  MOV R17, R8 ;  /* 0x0000000800117202 */ /* 0x000fc60000000f00 */
[----:B------:R-:W-:-:S07]  /*0940*/  IMAD R3, R3, UR7, R12 ;  /* 0x0000000703037c24 */ /* 0x000fce000f8e020c */
.L_x_2547:
[----:B------:R-:W-:Y:S05]  /*0950*/  BSYNC.RECONVERGENT B0 ;  /* 0x0000000000007941 */ /* 0x000fea0003800200 */
.L_x_2545:
        /* <DEDUP_REMOVED lines=35> */
.L_x_2549:
[----:B------:R-:W-:Y:S01]  /*0b90*/  MOV R18, R16 ;  /* 0x0000001000127202 */ /* 0x000fe20000000f00 */
[----:B------:R-:W-:Y:S01]  /*0ba0*/  IMAD.MOV.U32 R5, RZ, RZ, R17 ;  /* 0x000000ffff057224 */ /* 0x000fe200078e0011 */
[----:B------:R-:W-:Y:S01]  /*0bb0*/  MOV R2, UR9 ;  /* 0x0000000900027c02 */ /* 0x000fe20008000f00 */
[----:B------:R-:W-:Y:S01]  /*0bc0*/  IMAD.U32 R3, RZ, RZ, UR10 ;  /* 0x0000000aff037e24 */ /* 0x000fe2000f8e00ff */
[----:B------:R-:W-:-:S07]  /*0bd0*/  MOV R6, 0xbf0 ;  /* 0x00000bf000067802 */ /* 0x000fce0000000f00 */
[----:B------:R-:W-:Y:S05]  /*0be0*/  CALL.REL.NOINC `($__internal_84_$__cuda_sm20_div_s64) ;  /* 0x0000002800807944 */ /* 0x000fea0003c00000 */
[----:B------:R-:W-:Y:S01]  /*0bf0*/  IADD3 R17, PT, PT, -R9, RZ, RZ ;  /* 0x000000ff09117210 */ /* 0x000fe20007ffe1ff */
[----:B------:R-:W-:Y:S01]  /*0c00*/  IMAD.MOV.U32 R12, RZ, RZ, R9 ;  /* 0x000000ffff0c7224 */ /* 0x000fe200078e0009 */
[----:B------:R-:W-:-:S03]  /*0c10*/  MOV R13, R8 ;  /* 0x00000008000d7202 */ /* 0x000fc60000000f00 */
[----:B------:R-:W-:-:S07]  /*0c20*/  IMAD R17, R17, UR9, R16 ;  /* 0x0000000911117c24 */ /* 0x000fce000f8e0210 */
.L_x_2550:
[----:B------:R-:W-:Y:S05]  /*0c30*/  BSYNC.RECONVERGENT B0 ;  /* 0x0000000000007941 */ /* 0x000fea0003800200 */
.L_x_2548:
        /* <DEDUP_REMOVED lines=34> */
.L_x_2552:
        /* <DEDUP_REMOVED lines=10> */
.L_x_2553:
[----:B------:R-:W-:Y:S05]  /*0f00*/  BSYNC.RECONVERGENT B0 ;  /* 0x0000000000007941 */ /* 0x000fea0003800200 */
.L_x_2551:
        /* <DEDUP_REMOVED lines=35> */
.L_x_2555:
        /* <DEDUP_REMOVED lines=10> */
.L_x_2556:
[----:B------:R-:W-:Y:S05]  /*11e0*/  BSYNC.RECONVERGENT B0 ;  /* 0x0000000000007941 */ /* 0x000fea0003800200 */
.L_x_2554:
        /* <DEDUP_REMOVED lines=35> */
.L_x_2558:
        /* <DEDUP_REMOVED lines=10> */
.L_x_2559:
[----:B------:R-:W-:Y:S05]  /*14c0*/  BSYNC.RECONVERGENT B0 ;  /* 0x0000000000007941 */ /* 0x000fea0003800200 */
.L_x_2557:
        /* <DEDUP_REMOVED lines=35> */
.L_x_2561:
        /* <DEDUP_REMOVED lines=10> */
.L_x_2562:
[----:B------:R-:W-:Y:S05]  /*17a0*/  BSYNC.RECONVERGENT B0 ;  /* 0x0000000000007941 */ /* 0x000fea0003800200 */
.L_x_2560:
        /* <DEDUP_REMOVED lines=35> */
.L_x_2564:
        /* <DEDUP_REMOVED lines=10> */
.L_x_2565:
[----:B------:R-:W-:Y:S05]  /*1a80*/  BSYNC.RECONVERGENT B0 ;  /* 0x0000000000007941 */ /* 0x000fea0003800200 */
.L_x_2563:
        /* <DEDUP_REMOVED lines=35> */
.L_x_2567:
[----:B------:R-:W-:Y:S01]  /*1cc0*/  MOV R18, R16 ;  /* 0x0000001000127202 */ /* 0x000fe20000000f00 */
[----:B------:R-:W-:Y:S01]  /*1cd0*/  IMAD.MOV.U32 R5, RZ, RZ, R17 ;  /* 0x000000ffff057224 */ /* 0x000fe200078e0011 */
[----:B------:R-:W-:Y:S01]  /*1ce0*/  MOV R2, UR9 ;  /* 0x0000000900027c02 */ /* 0x000fe20008000f00 */
[----:B------:R-:W-:Y:S01]  /*1cf0*/  IMAD.U32 R3, RZ, RZ, UR10 ;  /* 0x0000000aff037e24 */ /* 0x000fe2000f8e00ff */
[----:B------:R-:W-:-:S07]  /*1d00*/  MOV R6, 0x1d20 ;  /* 0x00001d2000067802 */ /* 0x000fce0000000f00 */
[----:B------:R-:W-:Y:S05]  /*1d10*/  CALL.REL.NOINC `($__internal_84_$__cuda_sm20_div_s64) ;  /* 0x0000001800347944 */ /* 0x000fea0003c00000 */
[----:B------:R-:W-:Y:S01]  /*1d20*/  IADD3 R17, PT, PT, -R9, RZ, RZ ;  /* 0x000000ff09117210 */ /* 0x000fe20007ffe1ff */
[----:B------:R-:W-:-:S04]  /*1d30*/  IMAD.MOV.U32 R12, RZ, RZ, R9 ;  /* 0x000000ffff0c7224 */ /* 0x000fc800078e0009 */
[----:B------:R-:W-:-:S07]  /*1d40*/  IMAD R17, R17, UR9, R16 ;  /* 0x0000000911117c24 */ /* 0x000fce000f8e0210 */
.L_x_2568:
[----:B------:R-:W-:Y:S05]  /*1d50*/  BSYNC.RECONVERGENT B0 ;  /* 0x0000000000007941 */ /* 0x000fea0003800200 */
.L_x_2566:
        /* <DEDUP_REMOVED lines=9> */
.L_x_2544:
        /* <DEDUP_REMOVED lines=37> */
.L_x_2572:
[----:B------:R-:W-:Y:S01]  /*2040*/  IMAD.MOV.U32 R5, RZ, RZ, R8 ;  /* 0x000000ffff057224 */ /* 0x000fe200078e0008 */
[----:B------:R-:W-:Y:S01]  /*2050*/  MOV R18, R12 ;  /* 0x0000000c00127202 */ /* 0x000fe20000000f00 */
[----:B------:R-:W-:Y:S01]  /*2060*/  IMAD.U32 R2, RZ, RZ, UR7 ;  /* 0x00000007ff027e24 */ /* 0x000fe2000f8e00ff */
[----:B------:R-:W-:Y:S02]  /*2070*/  MOV R3, UR8 ;  /* 0x0000000800037c02 */ /* 0x000fe40008000f00 */
[----:B------:R-:W-:-:S07]  /*2080*/  MOV R6, 0x20a0 ;  /* 0x000020a000067802 */ /* 0x000fce0000000f00 */
[----:B------:R-:W-:Y:S05]  /*2090*/  CALL.REL.NOINC `($__internal_84_$__cuda_sm20_div_s64) ;  /* 0x0000001400547944 */ /* 0x000fea0003c00000 */
[----:B------:R-:W-:Y:S01]  /*20a0*/  IMAD.MOV R3, RZ, RZ, -R9 ;  /* 0x000000ffff037224 */ /* 0x000fe200078e0a09 */
[----:B------:R-:W-:Y:S01]  /*20b0*/  MOV R16, R9 ;  /* 0x0000000900107202 */ /* 0x000fe20000000f00 */
[----:B------:R-:W-:Y:S02]  /*20c0*/  IMAD.MOV.U32 R17, RZ, RZ, R8 ;  /* 0x000000ffff117224 */ /* 0x000fe400078e0008 */
[----:B------:R-:W-:-:S07]  /*20d0*/  IMAD R3, R3, UR7, R12 ;  /* 0x0000000703037c24 */ /* 0x000fce000f8e020c */
.L_x_2573:
[----:B------:R-:W-:Y:S05]  /*20e0*/  BSYNC.RECONVERGENT B0 ;  /* 0x0000000000007941 */ /* 0x000fea0003800200 */
.L_x_2571:
        /* <DEDUP_REMOVED lines=37> */
.L_x_2575:
        /* <DEDUP_REMOVED lines=10> */
.L_x_2576:
[----:B------:R-:W-:Y:S05]  /*23e0*/  BSYNC.RECONVERGENT B0 ;  /* 0x0000000000007941 */ /* 0x000fea0003800200 */
.L_x_2574:
        /* <DEDUP_REMOVED lines=37> */
.L_x_2578:
        /* <DEDUP_REMOVED lines=10> */
.L_x_2579:
[----:B------:R-:W-:Y:S05]  /*26e0*/  BSYNC.RECONVERGENT B0 ;  /* 0x0000000000007941 */ /* 0x000fea0003800200 */
.L_x_2577:
        /* <DEDUP_REMOVED lines=37> */
.L_x_2581:
[----:B------:R-:W-:Y:S01]  /*2940*/  IMAD.MOV.U32 R18, RZ, RZ, R16 ;  /* 0x000000ffff127224 */ /* 0x000fe200078e0010 */
[----:B------:R-:W-:Y:S01]  /*2950*/  MOV R5, R17 ;  /* 0x0000001100057202 */ /* 0x000fe20000000f00 */
[----:B------:R-:W-:Y:S01]  /*2960*/  IMAD.U32 R2, RZ, RZ, UR11 ;  /* 0x0000000bff027e24 */ /* 0x000fe2000f8e00ff */
[----:B------:R-:W-:Y:S02]  /*2970*/  MOV R3, UR10 ;  /* 0x0000000a00037c02 */ /* 0x000fe40008000f00 */
[----:B------:R-:W-:-:S07]  /*2980*/  MOV R6, 0x29a0 ;  /* 0x000029a000067802 */ /* 0x000fce0000000f00 */
[----:B------:R-:W-:Y:S05]  /*2990*/  CALL.REL.NOINC `($__internal_84_$__cuda_sm20_div_s64) ;  /* 0x0000000c00147944 */ /* 0x000fea0003c00000 */
[----:B------:R-:W-:Y:S01]  /*29a0*/  IMAD.MOV R17, RZ, RZ, -R9 ;  /* 0x000000ffff117224 */ /* 0x000fe200078e0a09 */
[----:B------:R-:W-:-:S03]  /*29b0*/  MOV R12, R9 ;  /* 0x00000009000c7202 */ /* 0x000fc60000000f00 */
[----:B------:R-:W-:-:S07]  /*29c0*/  IMAD R17, R17, UR11, R16 ;  /* 0x0000000b11117c24 */ /* 0x000fce000f8e0210 */
.L_x_2582:
[----:B------:R-:W-:Y:S05]  /*29d0*/  BSYNC.RECONVERGENT B0 ;  /* 0x0000000000007941 */ /* 0x000fea0003800200 */
.L_x_2580:
[----:B------:R-:W-:Y:S01]  /*29e0*/  UMOV UR6, 0x6c ;  /* 0x0000006c00067882 */ /* 0x000fe20000000000 */
[----:B------:R-:W0:Y:S01]  /*29f0*/  LDCU UR8, c[0x0][UR8+0x3ec] ;  /* 0x00007d80080877ac */ /* 0x000e220008000800 */
[----:B------:R-:W-:Y:S02]  /*2a00*/  ULEA UR6, UR9, UR6, 0x2 ;  /* 0x0000000609067291 */ /* 0x000fe4000f8e10ff */
[----:B------:R-:W-:-:S10]  /*2a10*/  UIADD3 UR4, UPT, UPT, UR4, -0x4, URZ ;  /* 0xfffffffc04047890 */ /* 0x000fd4000fffe0ff */
[----:B------:R-:W1:Y:S01]  /*2a20*/  LDCU UR6, c[0x0][UR6+0x380] ;  /* 0x00007000060677ac */ /* 0x000e620008000800 */
[C---:B0-----:R-:W-:Y:S02]  /*2a30*/  IMAD R20, R17.reuse, UR8, R20 ;  /* 0x0000000811147c24 */ /* 0x041fe4000f8e0214 */
[----:B-1----:R-:W-:-:S07]  /*2a40*/  IMAD R22, R17, UR6, R22 ;  /* 0x0000000611167c24 */ /* 0x002fce000f8e0216 */
.L_x_2570:
        /* <DEDUP_REMOVED lines=34> */
.L_x_2585:
        /* <DEDUP_REMOVED lines=10> */
.L_x_2586:
[----:B------:R-:W-:Y:S05]  /*2d10*/  BSYNC.RECONVERGENT B0 ;  /* 0x0000000000007941 */ /* 0x000fea0003800200 */
.L_x_2584:
        /* <DEDUP_REMOVED lines=36> */
.L_x_2588:
        /* <DEDUP_REMOVED lines=9> */
.L_x_2589:
[----:B------:R-:W-:Y:S05]  /*2ff0*/  BSYNC.RECONVERGENT B0 ;  /* 0x0000000000007941 */ /* 0x000fea0003800200 */
.L_x_2587:
[----:B------:R-:W-:Y:S01]  /*3000*/  UMOV UR5, 0x6c ;  /* 0x0000006c00057882 */ /* 0x000fe20000000000 */
[----:B------:R-:W0:Y:S01]  /*3010*/  LDCU UR6, c[0x0][UR6+0x4c4] ;  /* 0x00009880060677ac */ /* 0x000e220008000800 */
[----:B------:R-:W-:Y:S02]  /*3020*/  ULEA UR5, UR8, UR5, 0x2 ;  /* 0x0000000508057291 */ /* 0x000fe4000f8e10ff */
[----:B------:R-:W-:-:S10]  /*3030*/  UIADD3 UR4, UPT, UPT, UR4, -0x2, URZ ;  /* 0xfffffffe04047890 */ /* 0x000fd4000fffe0ff */
[----:B------:R-:W1:Y:S01]  /*3040*/  LDCU UR5, c[0x0][UR5+0x380] ;  /* 0x00007000050577ac */ /* 0x000e620008000800 */
[C---:B0-----:R-:W-:Y:S02]  /*3050*/  IMAD R20, R17.reuse, UR6, R20 ;  /* 0x0000000611147c24 */ /* 0x041fe4000f8e0214 */
[----:B-1----:R-:W-:-:S07]  /*3060*/  IMAD R22, R17, UR5, R22 ;  /* 0x0000000511167c24 */ /* 0x002fce000f8e0216 */
.L_x_2583:
        /* <DEDUP_REMOVED lines=29> */
.L_x_2591:
[----:B------:R-:W-:Y:S02]  /*3240*/  MOV R3, R8 ;  /* 0x0000000800037202 */ /* 0x000fe40000000f00 */
[----:B------:R-:W-:-:S07]  /*3250*/  MOV R2, 0x3270 ;  /* 0x0000327000027802 */ /* 0x000fce0000000f00 */
[----:B------:R-:W-:Y:S05]  /*3260*/  CALL.REL.NOINC `($__internal_85_$__cuda_sm20_rem_s64) ;  /* 0x0000000800307944 */ /* 0x000fea0003c00000 */
.L_x_2592:
[----:B------:R-:W-:Y:S05]  /*3270*/  BSYNC.RECONVERGENT B0 ;  /* 0x0000000000007941 */ /* 0x000fea0003800200 */
.L_x_2590:
[----:B------:R-:W0:Y:S01]  /*3280*/  LDCU UR4, c[0x0][UR6+0x4c4] ;  /* 0x00009880060477ac */ /* 0x000e220008000800 */
[----:B------:R-:W1:Y:S01]  /*3290*/  LDCU UR6, c[0x0][UR6+0x3ec] ;  /* 0x00007d80060677ac */ /* 0x000e620008000800 */
[C---:B0-----:R-:W-:Y:S02]  /*32a0*/  IMAD R20, R12.reuse, UR4, R20 ;  /* 0x000000040c147c24 */ /* 0x041fe4000f8e0214 */
[----:B-1----:R-:W-:-:S07]  /*32b0*/  IMAD R22, R12, UR6, R22 ;  /* 0x000000060c167c24 */ /* 0x002fce000f8e0216 */
.L_x_2543:
        /* <DEDUP_REMOVED lines=33> */
.L_x_2596:
[----:B------:R-:W-:Y:S05]  /*34d0*/  BSYNC.RECONVERGENT B1 ;  /* 0x0000000000017941 */ /* 0x000fea0003800200 */
.L_x_2595:
[----:B-----5:R-:W-:Y:S02]  /*34e0*/  SEL R9, R9, RZ, P0 ;  /* 0x000000ff09097207 */ /* 0x020fe40000000000 */
[----:B------:R-:W-:-:S07]  /*34f0*/  SEL R5, R5, RZ, P1 ;  /* 0x000000ff05057207 */ /* 0x000fce0000800000 */
.L_x_2594:
[----:B------:R-:W-:Y:S05]  /*3500*/  BSYNC.RECONVERGENT B0 ;  /* 0x0000000000007941 */ /* 0x000fea0003800200 */
.L_x_2593:
        /* <DEDUP_REMOVED lines=14> */
        .weak           $__internal_84_$__cuda_sm20_div_s64
        .type           $__internal_84_$__cuda_sm20_div_s64,@function
        .size           $__internal_84_$__cuda_sm20_div_s64,($__internal_85_$__cuda_sm20_rem_s64 - $__internal_84_$__cuda_sm20_div_s64)
$__internal_84_$__cuda_sm20_div_s64:
        /* <DEDUP_REMOVED lines=83> */
[----:B------:R-:W-:Y:S06]  /*3b20*/  RET.REL.NODEC R10 `(_ZN2at6native16triu_tril_kernelIiiLb1ELi2ELb0EEEvNS_4cuda6detail10TensorInfoIT_T0_EENS4_IKS5_S6_EEllS6_) ;  /* 0xffffffc40a347950 */ /* 0x000fec0003c3ffff */
        .weak           $__internal_85_$__cuda_sm20_rem_s64
        .type           $__internal_85_$__cuda_sm20_rem_s64,@function
        .size           $__internal_85_$__cuda_sm20_rem_s64,(.L_x_6375 - $__internal_85_$__cuda_sm20_rem_s64)
$__internal_85_$__cuda_sm20_rem_s64:
        /* <DEDUP_REMOVED lines=71> */
[----:B------:R-:W-:Y:S06]  /*3fa0*/  RET.REL.NODEC R2 `(_ZN2at6native16triu_tril_kernelIiiLb1ELi2ELb0EEEvNS_4cuda6detail10TensorInfoIT_T0_EENS4_IKS5_S6_EEllS6_) ;  /* 0xffffffc002147950 */ /* 0x000fec0003c3ffff */
.L_x_2597:
        /* <DEDUP_REMOVED lines=13> */
.L_x_6375:


//--------------------- .text._ZN2at6native16triu_tril_kernelIiiLb1ELi2ELb1EEEvNS_4cuda6detail10TensorInfoIT_T0_EENS4_IKS5_S6_EEllS6_ --------------------------
	.section	.text._ZN2at6native16triu_tril_kernelIiiLb1ELi2ELb1EEEvNS_4cuda6detail10TensorInfoIT_T0_EENS4_IKS5_S6_EEllS6_,"ax",@progbits
	.align	128
        .global         _ZN2at6native16triu_tril_kernelIiiLb1ELi2ELb1EEEvNS_4cuda6detail10TensorInfoIT_T0_EENS4_IKS5_S6_EEllS6_
        .type           _ZN2at6native16triu_tril_kernelIiiLb1ELi2ELb1EEEvNS_4cuda6detail10TensorInfoIT_T0_EENS4_IKS5_S6_EEllS6_,@function
        .size           _ZN2at6native16triu_tril_kernelIiiLb1ELi2ELb1EEEvNS_4cuda6detail10TensorInfoIT_T0_EENS4_IKS5_S6_EEllS6_,(.L_x_6377 - _ZN2at6native16triu_tril_kernelIiiLb1ELi2ELb1EEEvNS_4cuda6detail10TensorInfoIT_T0_EENS4_IKS5_S6_EEllS6_)
        .other          _ZN2at6native16triu_tril_kernelIiiLb1ELi2ELb1EEEvNS_4cuda6detail10TensorInfoIT_T0_EENS4_IKS5_S6_EEllS6_,@"STO_CUDA_ENTRY STV_DEFAULT"
_ZN2at6native16triu_tril_kernelIiiLb1ELi2ELb1EEEvNS_4cuda6detail10TensorInfoIT_T0_EENS4_IKS5_S6_EEllS6_:
.text._ZN2at6native16triu_tril_kernelIiiLb1ELi2ELb1EEEvNS_4cuda6detail10TensorInfoIT_T0_EENS4_IKS5_S6_EEllS6_:
        /* <DEDUP_REMOVED lines=40> */
.L_x_2599:
[----:B------:R-:W0:Y:S01]  /*0280*/  LDCU UR6, c[0x0][0x540] ;  /* 0x0000a800ff0677ac */ /* 0x000e220008000800 */
[----:B------:R-:W-:Y:S01]  /*0290*/  MOV R18, R7 ;  /* 0x0000000700127202 */ /* 0x000fe20000000f00 */
[----:B------:R-:W-:Y:S01]  /*02a0*/  IMAD.U32 R4, RZ, RZ, UR4 ;  /* 0x00000004ff047e24 */ /* 0x000fe2000f8e00ff */
[----:B------:R-:W-:Y:S01]  /*02b0*/  MOV R6, 0x2e0 ;  /* 0x000002e000067802 */ /* 0x000fe20000000f00 */
[----:B0-----:R-:W-:-:S07]  /*02c0*/  IMAD.U32 R3, RZ, RZ, UR6 ;  /* 0x00000006ff037e24 */ /* 0x001fce000f8e00ff */
[----:B------:R-:W-:Y:S05]  /*02d0*/  CALL.REL.NOINC `($__internal_86_$__cuda_sm20_div_s64) ;  /* 0x0000003000447944 */ /* 0x000fea0003c00000 */
[----:B------:R-:W0:Y:S01]  /*02e0*/  LDCU UR6, c[0x0][0x540] ;  /* 0x0000a800ff0677ac */ /* 0x000e220008000800 */
[----:B------:R-:W-:-:S05]  /*02f0*/  IADD3 R0, PT, PT, -R4, RZ, RZ ;  /* 0x000000ff04007210 */ /* 0x000fca0007ffe1ff */
[----:B0-----:R-:W-:-:S07]  /*0300*/  IMAD R7, R0, UR6, R7 ;  /* 0x0000000600077c24 */ /* 0x001fce000f8e0207 */
.L_x_2600:
[----:B------:R-:W-:Y:S05]  /*0310*/  BSYNC.RECONVERGENT B0 ;  /* 0x0000000000007941 */ /* 0x000fea0003800200 */
.L_x_2598:
        /* <DEDUP_REMOVED lines=26> */
.L_x_2602:
[----:B------:R-:W-:Y:S01]  /*04c0*/  IMAD.MOV.U32 R14, RZ, RZ, R4 ;  /* 0x000000ffff0e7224 */ /* 0x000fe200078e0004 */
[----:B------:R-:W-:Y:S02]  /*04d0*/  MOV R6, R5 ;  /* 0x0000000500067202 */ /* 0x000fe40000000f00 */
[----:B------:R-:W-:-:S07]  /*04e0*/  MOV R18, 0x500 ;  /* 0x0000050000127802 */ /* 0x000fce0000000f00 */
[----:B------:R-:W-:Y:S05]  /*04f0*/  CALL.REL.NOINC `($__internal_87_$__cuda_sm20_rem_s64) ;  /* 0x00000034000c7944 */ /* 0x000fea0003c00000 */
[----:B------:R-:W-:-:S07]  /*0500*/  IMAD.MOV.U32 R0, RZ, RZ, R13 ;  /* 0x000000ffff007224 */ /* 0x000fce00078e000d */
.L_x_2603:
[----:B------:R-:W-:Y:S05]  /*0510*/  BSYNC.RECONVERGENT B0 ;  /* 0x0000000000007941 */ /* 0x000fea0003800200 */
.L_x_2601:
        /* <DEDUP_REMOVED lines=30> */
.L_x_2605:
[----:B------:R-:W-:Y:S01]  /*0700*/  IMAD.MOV.U32 R18, RZ, RZ, R4 ;  /* 0x000000ffff127224 */ /* 0x000fe200078e0004 */
[----:B------:R-:W-:Y:S02]  /*0710*/  MOV R4, R15 ;  /* 0x0000000f00047202 */ /* 0x000fe40000000f00 */
[----:B------:R-:W-:-:S07]  /*0720*/  MOV R6, 0x740 ;  /* 0x0000074000067802 */ /* 0x000fce0000000f00 */
[----:B-1----:R-:W-:Y:S05]  /*0730*/  CALL.REL.NOINC `($__internal_86_$__cuda_sm20_div_s64) ;  /* 0x0000002c002c7944 */ /* 0x002fea0003c00000 */
[----:B------:R-:W-:-:S07]  /*0740*/  IMAD.MOV.U32 R13, RZ, RZ, R4 ;  /* 0x000000ffff0d7224 */ /* 0x000fce00078e0004 */
.L_x_2606:
[----:B------:R-:W-:Y:S05]  /*0750*/  BSYNC.RECONVERGENT B0 ;  /* 0x0000000000007941 */ /* 0x000fea0003800200 */
.L_x_2604:
        /* <DEDUP_REMOVED lines=14> */
.L_x_2633:
        /* <DEDUP_REMOVED lines=30> */
.L_x_2610:
[----:B------:R-:W-:Y:S01]  /*0a20*/  IMAD.MOV.U32 R18, RZ, RZ, R13 ;  /* 0x000000ffff127224 */ /* 0x000fe200078e000d */
[----:B------:R-:W-:Y:S01]  /*0a30*/  MOV R3, UR6 ;  /* 0x0000000600037c02 */ /* 0x000fe20008000f00 */
[----:B------:R-:W-:Y:S01]  /*0a40*/  IMAD.U32 R4, RZ, RZ, UR8 ;  /* 0x00000008ff047e24 */ /* 0x000fe2000f8e00ff */
[----:B------:R-:W-:-:S07]  /*0a50*/  MOV R6, 0xa70 ;  /* 0x00000a7000067802 */ /* 0x000fce0000000f00 */
[----:B------:R-:W-:Y:S05]  /*0a60*/  CALL.REL.NOINC `($__internal_86_$__cuda_sm20_div_s64) ;  /* 0x0000002800607944 */ /* 0x000fea0003c00000 */
[----:B------:R-:W-:Y:S01]  /*0a70*/  IMAD.MOV R6, RZ, RZ, -R4 ;  /* 0x000000ffff067224 */ /* 0x000fe200078e0a04 */
[----:B------:R-:W-:Y:S01]  /*0a80*/  MOV R22, R4 ;  /* 0x0000000400167202 */ /* 0x000fe20000000f00 */
[----:B------:R-:W-:Y:S02]  /*0a90*/  IMAD.MOV.U32 R23, RZ, RZ, R5 ;  /* 0x000000ffff177224 */ /* 0x000fe400078e0005 */
[----:B------:R-:W-:-:S07]  /*0aa0*/  IMAD R13, R6, UR6, R13 ;  /* 0x00000006060d7c24 */ /* 0x000fce000f8e020d */
.L_x_2611:
[----:B------:R-:W-:Y:S05]  /*0ab0*/  BSYNC.RECONVERGENT B0 ;  /* 0x0000000000007941 */ /* 0x000fea0003800200 */
.L_x_2609:
        /* <DEDUP_REMOVED lines=34> */
.L_x_2613:
[----:B------:R-:W-:Y:S01]  /*0ce0*/  IMAD.MOV.U32 R18, RZ, RZ, R22 ;  /* 0x000000ffff127224 */ /* 0x000fe200078e0016 */
[----:B------:R-:W-:Y:S01]  /*0cf0*/  MOV R5, R23 ;  /* 0x0000001700057202 */ /* 0x000fe20000000f00 */
[----:B------:R-:W-:Y:S01]  /*0d00*/  IMAD.U32 R3, RZ, RZ, UR9 ;  /* 0x00000009ff037e24 */ /* 0x000fe2000f8e00ff */
[----:B------:R-:W-:Y:S01]  /*0d10*/  MOV R6, 0xd40 ;  /* 0x00000d4000067802 */ /* 0x000fe20000000f00 */
[----:B------:R-:W-:-:S07]  /*0d20*/  IMAD.U32 R4, RZ, RZ, UR7 ;  /* 0x00000007ff047e24 */ /* 0x000fce000f8e00ff */
[----:B------:R-:W-:Y:S05]  /*0d30*/  CALL.REL.NOINC `($__internal_86_$__cuda_sm20_div_s64) ;  /* 0x0000002400ac7944 */ /* 0x000fea0003c00000 */
[----:B------:R-:W-:Y:S01]  /*0d40*/  IADD3 R23, PT, PT, -R4, RZ, RZ ;  /* 0x000000ff04177210 */ /* 0x000fe20007ffe1ff */
[----:B------:R-:W-:Y:S02]  /*0d50*/  IMAD.MOV.U32 R16, RZ, RZ, R4 ;  /* 0x000000ffff107224 */ /* 0x000fe400078e0004 */
[----:B------:R-:W-:Y:S02]  /*0d60*/  IMAD.MOV.U32 R17, RZ, RZ, R5 ;  /* 0x000000ffff117224 */ /* 0x000fe400078e0005 */
[----:B------:R-:W-:-:S07]  /*0d70*/  IMAD R23, R23, UR9, R22 ;  /* 0x0000000917177c24 */ /* 0x000fce000f8e0216 */
.L_x_2614:
[----:B------:R-:W-:Y:S05]  /*0d80*/  BSYNC.RECONVERGENT B0 ;  /* 0x0000000000007941 */ /* 0x000fea0003800200 */
.L_x_2612:
        /* <DEDUP_REMOVED lines=35> */
.L_x_2616:
[----:B------:R-:W-:Y:S01]  /*0fc0*/  MOV R18, R16 ;  /* 0x0000001000127202 */ /* 0x000fe20000000f00 */
[----:B------:R-:W-:Y:S01]  /*0fd0*/  IMAD.MOV.U32 R5, RZ, RZ, R17 ;  /* 0x000000ffff057224 */ /* 0x000fe200078e0011 */
[----:B------:R-:W-:Y:S01]  /*0fe0*/  MOV R4, UR8 ;  /* 0x0000000800047c02 */ /* 0x000fe20008000f00 */
[----:B------:R-:W-:Y:S01]  /*0ff0*/  IMAD.U32 R3, RZ, RZ, UR9 ;  /* 0x00000009ff037e24 */ /* 0x000fe2000f8e00ff */
[----:B------:R-:W-:-:S07]  /*1000*/  MOV R6, 0x1020 ;  /* 0x0000102000067802 */ /* 0x000fce0000000f00 */
[----:B------:R-:W-:Y:S05]  /*1010*/  CALL.REL.NOINC `($__internal_86_$__cuda_sm20_div_s64) ;  /* 0x0000002000f47944 */ /* 0x000fea0003c00000 */
[--C-:B------:R-:W-:Y:S01]  /*1020*/  IMAD.MOV R17, RZ, RZ, -R4.reuse ;  /* 0x000000ffff117224 */ /* 0x100fe200078e0a04 */
[----:B------:R-:W-:Y:S01]  /*1030*/  MOV R13, R5 ;  /* 0x00000005000d7202 */ /* 0x000fe20000000f00 */
[----:B------:R-:W-:Y:S02]  /*1040*/  IMAD.MOV.U32 R12, RZ, RZ, R4 ;  /* 0x000000ffff0c7224 */ /* 0x000fe400078e0004 */
[----:B------:R-:W-:-:S07]  /*1050*/  IMAD R17, R17, UR9, R16 ;  /* 0x0000000911117c24 */ /* 0x000fce000f8e0210 */
.L_x_2617:
[----:B------:R-:W-:Y:S05]  /*1060*/  BSYNC.RECONVERGENT B0 ;  /* 0x0000000000007941 */ /* 0x000fea0003800200 */
.L_x_2615:
        /* <DEDUP_REMOVED lines=34> */
.L_x_2619:
[----:B------:R-:W-:Y:S01]  /*1290*/  IMAD.MOV.U32 R18, RZ, RZ, R12 ;  /* 0x000000ffff127224 */ /* 0x000fe200078e000c */
[----:B------:R-:W-:Y:S01]  /*12a0*/  MOV R3, UR9 ;  /* 0x0000000900037c02 */ /* 0x000fe20008000f00 */
[----:B------:R-:W-:Y:S01]  /*12b0*/  IMAD.MOV.U32 R5, RZ, RZ, R13 ;  /* 0x000000ffff057224 */ /* 0x000fe200078e000d */
[----:B------:R-:W-:Y:S01]  /*12c0*/  MOV R6, 0x12f0 ;  /* 0x000012f000067802 */ /* 0x000fe20000000f00 */
[----:B------:R-:W-:-:S07]  /*12d0*/  IMAD.U32 R4, RZ, RZ, UR10 ;  /* 0x0000000aff047e24 */ /* 0x000fce000f8e00ff */
[----:B------:R-:W-:Y:S05]  /*12e0*/  CALL.REL.NOINC `($__internal_86_$__cuda_sm20_div_s64) ;  /* 0x0000002000407944 */ /* 0x000fea0003c00000 */
[----:B------:R-:W-:Y:S01]  /*12f0*/  IADD3 R13, PT, PT, -R4, RZ, RZ ;  /* 0x000000ff040d7210 */ /* 0x000fe20007ffe1ff */
[----:B------:R-:W-:Y:S01]  /*1300*/  IMAD.MOV.U32 R16, RZ, RZ, R4 ;  /* 0x000000ffff107224 */ /* 0x000fe200078e0004 */
[----:B------:R-:W-:-:S03]  /*1310*/  MOV R17, R5 ;  /* 0x0000000500117202 */ /* 0x000fc60000000f00 */
[----:B------:R-:W-:-:S07]  /*1320*/  IMAD R13, R13, UR9, R12 ;  /* 0x000000090d0d7c24 */ /* 0x000fce000f8e020c */
.L_x_2620:
[----:B------:R-:W-:Y:S05]  /*1330*/  BSYNC.RECONVERGENT B0 ;  /* 0x0000000000007941 */ /* 0x000fea0003800200 */
.L_x_2618:
        /* <DEDUP_REMOVED lines=34> */
.L_x_2622:
[----:B------:R-:W-:Y:S01]  /*1560*/  MOV R18, R16 ;  /* 0x0000001000127202 */ /* 0x000fe20000000f00 */
[----:B------:R-:W-:Y:S01]  /*1570*/  IMAD.MOV.U32 R5, RZ, RZ, R17 ;  /* 0x000000ffff057224 */ /* 0x000fe200078e0011 */
[----:B------:R-:W-:Y:S01]  /*1580*/  MOV R3, UR10 ;  /* 0x0000000a00037c02 */ /* 0x000fe20008000f00 */
[----:B------:R-:W-:Y:S01]  /*1590*/  IMAD.U32 R4, RZ, RZ, UR8 ;  /* 0x00000008ff047e24 */ /* 0x000fe2000f8e00ff */
[----:B------:R-:W-:-:S07]  /*15a0*/  MOV R6, 0x15c0 ;  /* 0x000015c000067802 */ /* 0x000fce0000000f00 */
[----:B------:R-:W-:Y:S05]  /*15b0*/  CALL.REL.NOINC `($__internal_86_$__cuda_sm20_div_s64) ;  /* 0x0000001c008c7944 */ /* 0x000fea0003c00000 */
[----:B------:R-:W-:Y:S01]  /*15c0*/  IADD3 R17, PT, PT, -R4, RZ, RZ ;  /* 0x000000ff04117210 */ /* 0x000fe20007ffe1ff */
[----:B------:R-:W-:Y:S01]  /*15d0*/  IMAD.MOV.U32 R12, RZ, RZ, R4 ;  /* 0x000000ffff0c7224 */ /* 0x000fe200078e0004 */
[----:B------:R-:W-:-:S03]  /*15e0*/  MOV R13, R5 ;  /* 0x00000005000d7202 */ /* 0x000fc60000000f00 */
[----:B------:R-:W-:-:S07]  /*15f0*/  IMAD R17, R17, UR10, R16 ;  /* 0x0000000a11117c24 */ /* 0x000fce000f8e0210 */
.L_x_2623:
[----:B------:R-:W-:Y:S05]  /*1600*/  BSYNC.RECONVERGENT B0 ;  /* 0x0000000000007941 */ /* 0x000fea0003800200 */
.L_x_2621:
        /* <DEDUP_REMOVED lines=34> */
.L_x_2625:
        /* <DEDUP_REMOVED lines=10> */
.L_x_2626:
[----:B------:R-:W-:Y:S05]  /*18d0*/  BSYNC.RECONVERGENT B0 ;  /* 0x0000000000007941 */ /* 0x000fea0003800200 */
.L_x_2624:
        /* <DEDUP_REMOVED lines=34> */
.L_x_2628:
        /* <DEDUP_REMOVED lines=10> */
.L_x_2629:
[----:B------:R-:W-:Y:S05]  /*1ba0*/  BSYNC.RECONVERGENT B0 ;  /* 0x0000000000007941 */ /* 0x000fea0003800200 */
.L_x_2627:
        /* <DEDUP_REMOVED lines=33> */
.L_x_2631:
[----:B------:R-:W-:Y:S01]  /*1dc0*/  MOV R18, R12 ;  /* 0x0000000c00127202 */ /* 0x000fe20000000f00 */
[----:B------:R-:W-:Y:S01]  /*1dd0*/  IMAD.MOV.U32 R5, RZ, RZ, R13 ;  /* 0x000000ffff057224 */ /* 0x000fe200078e000d */
[----:B------:R-:W-:Y:S01]  /*1de0*/  MOV R3, UR8 ;  /* 0x0000000800037c02 */ /* 0x000fe20008000f00 */
[----:B------:R-:W-:Y:S01]  /*1df0*/  IMAD.U32 R4, RZ, RZ, UR9 ;  /* 0x00000009ff047e24 */ /* 0x000fe2000f8e00ff */
[----:B------:R-:W-:-:S07]  /*1e00*/  MOV R6, 0x1e20 ;  /* 0x00001e2000067802 */ /* 0x000fce0000000f00 */
[----:B------:R-:W-:Y:S05]  /*1e10*/  CALL.REL.NOINC `($__internal_86_$__cuda_sm20_div_s64) ;  /* 0x0000001400747944 */ /* 0x000fea0003c00000 */
[----:B------:R-:W-:Y:S01]  /*1e20*/  IADD3 R3, PT, PT, -R4, RZ, RZ ;  /* 0x000000ff04037210 */ /* 0x000fe20007ffe1ff */
[----:B------:R-:W-:-:S04]  /*1e30*/  IMAD.MOV.U32 R13, RZ, RZ, R4 ;  /* 0x000000ffff0d7224 */ /* 0x000fc800078e0004 */
[----:B------:R-:W-:-:S07]  /*1e40*/  IMAD R3, R3, UR8, R12 ;  /* 0x0000000803037c24 */ /* 0x000fce000f8e020c */
.L_x_2632:
[----:B------:R-:W-:Y:S05]  /*1e50*/  BSYNC.RECONVERGENT B0 ;  /* 0x0000000000007941 */ /* 0x000fea0003800200 */
.L_x_2630:
        /* <DEDUP_REMOVED lines=9> */
.L_x_2608:
        /* <DEDUP_REMOVED lines=34> */
.L_x_2636:
        /* <DEDUP_REMOVED lines=9> */
.L_x_2637:
[----:B------:R-:W-:Y:S05]  /*21a0*/  BSYNC.RECONVERGENT B0 ;  /* 0x0000000000007941 */ /* 0x000fea0003800200 */
.L_x_2635:
        /* <DEDUP_REMOVED lines=34> */
.L_x_2639:
        /* <DEDUP_REMOVED lines=10> */
.L_x_2640:
[----:B------:R-:W-:Y:S05]  /*2470*/  BSYNC.RECONVERGENT B0 ;  /* 0x0000000000007941 */ /* 0x000fea0003800200 */
.L_x_2638:
        /* <DEDUP_REMOVED lines=34> */
.L_x_2642:
        /* <DEDUP_REMOVED lines=10> */
.L_x_2643:
[----:B------:R-:W-:Y:S05]  /*2740*/  BSYNC.RECONVERGENT B0 ;  /* 0x0000000000007941 */ /* 0x000fea0003800200 */
.L_x_2641:
        /* <DEDUP_REMOVED lines=34> */
.L_x_2645:
        /* <DEDUP_REMOVED lines=9> */
.L_x_2646:
[----:B------:R-:W-:Y:S05]  /*2a00*/  BSYNC.RECONVERGENT B0 ;  /* 0x0000000000007941 */ /* 0x000fea0003800200 */
.L_x_2644:
[----:B------:R-:W-:Y:S01]  /*2a10*/  UMOV UR5, 0x6c ;  /* 0x0000006c00057882 */ /* 0x000fe20000000000 */
[----:B------:R-:W-:Y:S02]  /*2a20*/  UIADD3 UR4, UPT, UPT, UR4, -0x4, URZ ;  /* 0xfffffffc04047890 */ /* 0x000fe4000fffe0ff */
[----:B------:R-:W-:-:S12]  /*2a30*/  ULEA UR5, UR6, UR5, 0x2 ;  /* 0x0000000506057291 */ /* 0x000fd8000f8e10ff */
[----:B------:R-:W0:Y:S02]  /*2a40*/  LDCU UR5, c[0x0][UR5+0x380] ;  /* 0x00007000050577ac */ /* 0x000e240008000800 */
[----:B0-----:R-:W-:-:S07]  /*2a50*/  IMAD R20, R17, UR5, R20 ;  /* 0x0000000511147c24 */ /* 0x001fce000f8e0214 */
.L_x_2634:
        /* <DEDUP_REMOVED lines=33> */
.L_x_2649:
        /* <DEDUP_REMOVED lines=9> */
.L_x_2650:
[----:B------:R-:W-:Y:S05]  /*2d00*/  BSYNC.RECONVERGENT B0 ;  /* 0x0000000000007941 */ /* 0x000fea0003800200 */
.L_x_2648:
        /* <DEDUP_REMOVED lines=34> */
.L_x_2652:
        /* <DEDUP_REMOVED lines=9> */
.L_x_2653:
[----:B------:R-:W-:Y:S05]  /*2fc0*/  BSYNC.RECONVERGENT B0 ;  /* 0x0000000000007941 */ /* 0x000fea0003800200 */
.L_x_2651:
[----:B------:R-:W-:Y:S01]  /*2fd0*/  UMOV UR5, 0x6c ;  /* 0x0000006c00057882 */ /* 0x000fe20000000000 */
[----:B------:R-:W-:Y:S02]  /*2fe0*/  UIADD3 UR4, UPT, UPT, UR4, -0x2, URZ ;  /* 0xfffffffe04047890 */ /* 0x000fe4000fffe0ff */
[----:B------:R-:W-:-:S12]  /*2ff0*/  ULEA UR5, UR7, UR5, 0x2 ;  /* 0x0000000507057291 */ /* 0x000fd8000f8e10ff */
[----:B------:R-:W0:Y:S02]  /*3000*/  LDCU UR5, c[0x0][UR5+0x380] ;  /* 0x00007000050577ac */ /* 0x000e240008000800 */
[----:B0-----:R-:W-:-:S07]  /*3010*/  IMAD R20, R17, UR5, R20 ;  /* 0x0000000511147c24 */ /* 0x001fce000f8e0214 */
.L_x_2647:
        /* <DEDUP_REMOVED lines=29> */
.L_x_2655:
[----:B------:R-:W-:Y:S01]  /*31f0*/  MOV R14, R13 ;  /* 0x0000000d000e7202 */ /* 0x000fe20000000f00 */
[----:B------:R-:W-:Y:S01]  /*3200*/  IMAD.MOV.U32 R6, RZ, RZ, R5 ;  /* 0x000000ffff067224 */ /* 0x000fe200078e0005 */
[----:B------:R-:W-:Y:S01]  /*3210*/  MOV R3, UR5 ;  /* 0x0000000500037c02 */ /* 0x000fe20008000f00 */
[----:B------:R-:W-:Y:S01]  /*3220*/  IMAD.U32 R15, RZ, RZ, UR6 ;  /* 0x00000006ff0f7e24 */ /* 0x000fe2000f8e00ff */
[----:B------:R-:W-:-:S07]  /*3230*/  MOV R18, 0x3250 ;  /* 0x0000325000127802 */ /* 0x000fce0000000f00 */
[----:B------:R-:W-:Y:S05]  /*3240*/  CALL.REL.NOINC `($__internal_87_$__cuda_sm20_rem_s64) ;  /* 0x0000000400b87944 */ /* 0x000fea0003c00000 */
.L_x_2656:
[----:B------:R-:W-:Y:S05]  /*3250*/  BSYNC.RECONVERGENT B0 ;  /* 0x0000000000007941 */ /* 0x000fea0003800200 */
.L_x_2654:
[----:B------:R-:W-:Y:S02]  /*3260*/  UMOV UR5, 0x6c ;  /* 0x0000006c00057882 */ /* 0x000fe40000000000 */
[----:B------:R-:W-:-:S12]  /*3270*/  ULEA UR5, UR4, UR5, 0x2 ;  /* 0x0000000504057291 */ /* 0x000fd8000f8e10ff */
[----:B------:R-:W0:Y:S02]  /*3280*/  LDCU UR5, c[0x0][UR5+0x380] ;  /* 0x00007000050577ac */ /* 0x000e240008000800 */
[----:B0-----:R-:W-:-:S07]  /*3290*/  IMAD R20, R13, UR5, R20 ;  /* 0x000000050d147c24 */ /* 0x001fce000f8e0214 */
.L_x_2607:
        /* <DEDUP_REMOVED lines=21> */
        .weak           $__internal_86_$__cuda_sm20_div_s64
        .type           $__internal_86_$__cuda_sm20_div_s64,@function
        .size           $__internal_86_$__cuda_sm20_div_s64,($__internal_87_$__cuda_sm20_rem_s64 - $__internal_86_$__cuda_sm20_div_s64)
$__internal_86_$__cuda_sm20_div_s64:
        /* <DEDUP_REMOVED lines=83> */
[----:B------:R-:W-:Y:S06]  /*3920*/  RET.REL.NODEC R8 `(_ZN2at6native16triu_tril_kernelIiiLb1ELi2ELb1EEEvNS_4cuda6detail10TensorInfoIT_T0_EENS4_IKS5_S6_EEllS6_) ;  /* 0xffffffc408b47950 */ /* 0x000fec0003c3ffff */
        .weak           $__internal_87_$__cuda_sm20_rem_s64
        .type           $__internal_87_$__cuda_sm20_rem_s64,@function
        .size           $__internal_87_$__cuda_sm20_rem_s64,(.L_x_6377 - $__internal_87_$__cuda_sm20_rem_s64)
$__internal_87_$__cuda_sm20_rem_s64:
        /* <DEDUP_REMOVED lines=71> */
[----:B------:R-:W-:Y:S06]  /*3da0*/  RET.REL.NODEC R18 `(_ZN2at6native16triu_tril_kernelIiiLb1ELi2ELb1EEEvNS_4cuda6detail10TensorInfoIT_T0_EENS4_IKS5_S6_EEllS6_) ;  /* 0xffffffc012947950 */ /* 0x000fec0003c3ffff */
.L_x_2657:
        /* <DEDUP_REMOVED lines=13> */
.L_x_6377:


//--------------------- .text._ZN2at6native16triu_tril_kernelIalLb1ELi8ELb0EEEvNS_4cuda6detail10TensorInfoIT_T0_EENS4_IKS5_S6_EEllS6_ --------------------------
	.section	.text._ZN2at6native16triu_tril_kernelIalLb1ELi8ELb0EEEvNS_4cuda6detail10TensorInfoIT_T0_EENS4_IKS5_S6_EEllS6_,"ax",@progbits
	.align	128
        .global         _ZN2at6native16triu_tril_kernelIalLb1ELi8ELb0EEEvNS_4cuda6detail10TensorInfoIT_T0_EENS4_IKS5_S6_EEllS6_
        .type           _ZN2at6native16triu_tril_kernelIalLb1ELi8ELb0EEEvNS_4cuda6detail10TensorInfoIT_T0_EENS4_IKS5_S6_EEllS6_,@function
        .size           _ZN2at6native16triu_tril_kernelIalLb1ELi8ELb0EEEvNS_4cuda6detail10TensorInfoIT_T0_EENS4_IKS5_S6_EEllS6_,(.L_x_6379 - _ZN2at6native16triu_tril_kernelIalLb1ELi8ELb0EEEvNS_4cuda6detail10TensorInfoIT_T0_EENS4_IKS5_S6_EEllS6_)
        .other          _ZN2at6native16triu_tril_kernelIalLb1ELi8ELb0EEEvNS_4cuda6detail10TensorInfoIT_T0_EENS4_IKS5_S6_EEllS6_,@"STO_CUDA_ENTRY STV_DEFAULT"
_ZN2at6native16triu_tril_kernelIalLb1ELi8ELb0EEEvNS_4cuda6detail10TensorInfoIT_T0_EENS4_IKS5_S6_EEllS6_:
.text._ZN2at6native16triu_tril_kernelIalLb1ELi8ELb0EEEvNS_4cuda6detail10TensorInfoIT_T0_EENS4_IKS5_S6_EEllS6_:
        /* <DEDUP_REMOVED lines=41> */
.L_x_2659:
[----:B------:R-:W0:Y:S01]  /*0290*/  LDCU.64 UR4, c[0x0][0x6d0] ;  /* 0x0000da00ff0477ac */ /* 0x000e220008000a00 */
[----:B------:R-:W-:Y:S01]  /*02a0*/  IMAD.MOV.U32 R21, RZ, RZ, R6 ;  /* 0x000000ffff157224 */ /* 0x000fe200078e0006 */
[----:B------:R-:W-:Y:S01]  /*02b0*/  MOV R8, 0x300 ;  /* 0x0000030000087802 */ /* 0x000fe20000000f00 */
[----:B------:R-:W-:Y:S02]  /*02c0*/  IMAD.MOV.U32 R24, RZ, RZ, R7 ;  /* 0x000000ffff187224 */ /* 0x000fe400078e0007 */
[----:B0-----:R-:W-:Y:S01]  /*02d0*/  IMAD.U32 R5, RZ, RZ, UR4 ;  /* 0x00000004ff057e24 */ /* 0x001fe2000f8e00ff */
[----:B------:R-:W-:-:S07]  /*02e0*/  MOV R4, UR5 ;  /* 0x0000000500047c02 */ /* 0x000fce0008000f00 */
[----:B------:R-:W-:Y:S05]  /*02f0*/  CALL.REL.NOINC `($__internal_88_$__cuda_sm20_div_s64) ;  /* 0x0000004c00fc7944 */ /* 0x000fea0003c00000 */
        /* <DEDUP_REMOVED lines=9> */
.L_x_2660:
[----:B------:R-:W-:Y:S05]  /*0390*/  BSYNC.RECONVERGENT B0 ;  /* 0x0000000000007941 */ /* 0x000fea0003800200 */
.L_x_2658:
        /* <DEDUP_REMOVED lines=31> */
.L_x_2662:
[----:B------:R-:W-:Y:S01]  /*0590*/  MOV R21, R14 ;  /* 0x0000000e00157202 */ /* 0x000fe20000000f00 */
[----:B------:R-:W-:Y:S01]  /*05a0*/  IMAD.MOV.U32 R24, RZ, RZ, R15 ;  /* 0x000000ffff187224 */ /* 0x000fe200078e000f */
[----:B------:R-:W-:Y:S01]  /*05b0*/  MOV R4, R13 ;  /* 0x0000000d00047202 */ /* 0x000fe20000000f00 */
[----:B------:R-:W-:Y:S01]  /*05c0*/  IMAD.MOV.U32 R5, RZ, RZ, R12 ;  /* 0x000000ffff057224 */ /* 0x000fe200078e000c */
[----:B------:R-:W-:-:S07]  /*05d0*/  MOV R8, 0x5f0 ;  /* 0x000005f000087802 */ /* 0x000fce0000000f00 */
[----:B------:R-:W-:Y:S05]  /*05e0*/  CALL.REL.NOINC `($__internal_88_$__cuda_sm20_div_s64) ;  /* 0x0000004c00407944 */ /* 0x000fea0003c00000 */
        /* <DEDUP_REMOVED lines=11> */
.L_x_2663:
[----:B------:R-:W-:Y:S05]  /*06a0*/  BSYNC.RECONVERGENT B0 ;  /* 0x0000000000007941 */ /* 0x000fea0003800200 */
.L_x_2661:
        /* <DEDUP_REMOVED lines=36> */
.L_x_2690:
        /* <DEDUP_REMOVED lines=28> */
.L_x_2667:
        /* <DEDUP_REMOVED lines=9> */
[----:B------:R-:W-:Y:S05]  /*0b40*/  CALL.REL.NOINC `($__internal_88_$__cuda_sm20_div_s64) ;  /* 0x0000004400e87944 */ /* 0x000fea0003c00000 */
        /* <DEDUP_REMOVED lines=9> */
.L_x_2668:
[----:B------:R-:W-:Y:S05]  /*0be0*/  BSYNC.RECONVERGENT B0 ;  /* 0x0000000000007941 */ /* 0x000fea0003800200 */
.L_x_2666:
        /* <DEDUP_REMOVED lines=43> */
.L_x_2670:
        /* <DEDUP_REMOVED lines=21> */
.L_x_2671:
[----:B------:R-:W-:Y:S05]  /*0ff0*/  BSYNC.RECONVERGENT B0 ;  /* 0x0000000000007941 */ /* 0x000fea0003800200 */
.L_x_2669:
        /* <DEDUP_REMOVED lines=40> */
.L_x_2673:
        /* <DEDUP_REMOVED lines=9> */
[----:B------:R-:W-:Y:S05]  /*1310*/  CALL.REL.NOINC `($__internal_88_$__cuda_sm20_div_s64) ;  /* 0x0000003c00f47944 */ /* 0x000fea0003c00000 */
        /* <DEDUP_REMOVED lines=11> */
.L_x_2674:
[----:B------:R-:W-:Y:S05]  /*13d0*/  BSYNC.RECONVERGENT B0 ;  /* 0x0000000000007941 */ /* 0x000fea0003800200 */
.L_x_2672:
        /* <DEDUP_REMOVED lines=40> */
.L_x_2676:
        /* <DEDUP_REMOVED lines=21> */
.L_x_2677:
[----:B------:R-:W-:Y:S05]  /*17b0*/  BSYNC.RECONVERGENT B0 ;  /* 0x0000000000007941 */ /* 0x000fea0003800200 */
.L_x_2675:
        /* <DEDUP_REMOVED lines=40> */
.L_x_2679:
        /* <DEDUP_REMOVED lines=9> */
[----:B------:R-:W-:Y:S05]  /*1ad0*/  CALL.REL.NOINC `($__internal_88_$__cuda_sm20_div_s64) ;  /* 0x0000003800047944 */ /* 0x000fea0003c00000 */
        /* <DEDUP_REMOVED lines=11> */
.L_x_2680:
[----:B------:R-:W-:Y:S05]  /*1b90*/  BSYNC.RECONVERGENT B0 ;  /* 0x0000000000007941 */ /* 0x000fea0003800200 */
.L_x_2678:
        /* <DEDUP_REMOVED lines=40> */
.L_x_2682:
        /* <DEDUP_REMOVED lines=21> */
.L_x_2683:
[----:B------:R-:W-:Y:S05]  /*1f70*/  BSYNC.RECONVERGENT B0 ;  /* 0x0000000000007941 */ /* 0x000fea0003800200 */
.L_x_2681:
        /* <DEDUP_REMOVED lines=40> */
.L_x_2685:
        /* <DEDUP_REMOVED lines=21> */
.L_x_2686:
[----:B------:R-:W-:Y:S05]  /*2350*/  BSYNC.RECONVERGENT B0 ;  /* 0x0000000000007941 */ /* 0x000fea0003800200 */
.L_x_2684:
        /* <DEDUP_REMOVED lines=41> */
.L_x_2688:
        /* <DEDUP_REMOVED lines=21> */
.L_x_2689:
[----:B------:R-:W-:Y:S05]  /*2740*/  BSYNC.RECONVERGENT B0 ;  /* 0x0000000000007941 */ /* 0x000fea0003800200 */
.L_x_2687:
        /* <DEDUP_REMOVED lines=24> */
.L_x_2665:
        /* <DEDUP_REMOVED lines=37> */
.L_x_2693:
        /* <DEDUP_REMOVED lines=19> */
.L_x_2694:
[----:B------:R-:W-:Y:S05]  /*2c50*/  BSYNC.RECONVERGENT B0 ;  /* 0x0000000000007941 */ /* 0x000fea0003800200 */
.L_x_2692:
        /* <DEDUP_REMOVED lines=43> */
.L_x_2696:
        /* <DEDUP_REMOVED lines=21> */
.L_x_2697:
[----:B------:R-:W-:Y:S05]  /*3060*/  BSYNC.RECONVERGENT B0 ;  /* 0x0000000000007941 */ /* 0x000fea0003800200 */
.L_x_2695:
        /* <DEDUP_REMOVED lines=40> */
.L_x_2699:
        /* <DEDUP_REMOVED lines=21> */
.L_x_2700:
[----:B------:R-:W-:Y:S05]  /*3440*/  BSYNC.RECONVERGENT B0 ;  /* 0x0000000000007941 */ /* 0x000fea0003800200 */
.L_x_2698:
        /* <DEDUP_REMOVED lines=41> */
.L_x_2702:
        /* <DEDUP_REMOVED lines=20> */
.L_x_2703:
[----:B------:R-:W-:Y:S05]  /*3820*/  BSYNC.RECONVERGENT B0 ;  /* 0x0000000000007941 */ /* 0x000fea0003800200 */
.L_x_2701:
        /* <DEDUP_REMOVED lines=15> */
.L_x_2691:
        /* <DEDUP_REMOVED lines=37> */
.L_x_2706:
        /* <DEDUP_REMOVED lines=19> */
.L_x_2707:
[----:B------:R-:W-:Y:S05]  /*3ca0*/  BSYNC.RECONVERGENT B0 ;  /* 0x0000000000007941 */ /* 0x000fea0003800200 */
.L_x_2705:
        /* <DEDUP_REMOVED lines=46> */
.L_x_2709:
        /* <DEDUP_REMOVED lines=20> */
.L_x_2710:
[----:B------:R-:W-:Y:S05]  /*40d0*/  BSYNC.RECONVERGENT B0 ;  /* 0x0000000000007941 */ /* 0x000fea0003800200 */
.L_x_2708:
        /* <DEDUP_REMOVED lines=15> */
.L_x_2704:
        /* <DEDUP_REMOVED lines=30> */
.L_x_2712:
[----:B------:R-:W-:-:S07]  /*43b0*/  MOV R10, 0x43d0 ;  /* 0x000043d0000a7802 */ /* 0x000fce0000000f00 */
[----:B------:R-:W-:Y:S05]  /*43c0*/  CALL.REL.NOINC `($__internal_89_$__cuda_sm20_rem_s64) ;  /* 0x0000001400147944 */ /* 0x000fea0003c00000 */
.L_x_2713:
[----:B------:R-:W-:Y:S05]  /*43d0*/  BSYNC.RECONVERGENT B0 ;  /* 0x0000000000007941 */ /* 0x000fea0003800200 */
.L_x_2711:
        /* <DEDUP_REMOVED lines=16> */
.L_x_2664:
        /* <DEDUP_REMOVED lines=110> */
.L_x_2717:
[----:B------:R-:W-:Y:S05]  /*4bc0*/  BSYNC.RECONVERGENT B1 ;  /* 0x0000000000017941 */ /* 0x000fea0003800200 */
.L_x_2716:
        /* <DEDUP_REMOVED lines=43> */
.L_x_2715:
[----:B------:R-:W-:Y:S05]  /*4e80*/  BSYNC.RECONVERGENT B0 ;  /* 0x0000000000007941 */ /* 0x000fea0003800200 */
.L_x_2714:
        /* <DEDUP_REMOVED lines=70> */
        .weak           $__internal_88_$__cuda_sm20_div_s64
        .type           $__internal_88_$__cuda_sm20_div_s64,@function
        .size           $__internal_88_$__cuda_sm20_div_s64,($__internal_89_$__cuda_sm20_rem_s64 - $__internal_88_$__cuda_sm20_div_s64)
$__internal_88_$__cuda_sm20_div_s64:
        /* <DEDUP_REMOVED lines=82> */
[----:B------:R-:W-:Y:S06]  /*5810*/  RET.REL.NODEC R8 `(_ZN2at6native16triu_tril_kernelIalLb1ELi8ELb0EEEvNS_4cuda6detail10TensorInfoIT_T0_EENS4_IKS5_S6_EEllS6_) ;  /* 0xffffffa408f87950 */ /* 0x000fec0003c3ffff */
        .weak           $__internal_89_$__cuda_sm20_rem_s64
        .type           $__internal_89_$__cuda_sm20_rem_s64,@function
        .size           $__internal_89_$__cuda_sm20_rem_s64,(.L_x_6379 - $__internal_89_$__cuda_sm20_rem_s64)
$__internal_89_$__cuda_sm20_rem_s64:
        /* <DEDUP_REMOVED lines=76> */
[----:B------:R-:W-:Y:S06]  /*5ce0*/  RET.REL.NODEC R10 `(_ZN2at6native16triu_tril_kernelIalLb1ELi8ELb0EEEvNS_4cuda6detail10TensorInfoIT_T0_EENS4_IKS5_S6_EEllS6_) ;  /* 0xffffffa00ac47950 */ /* 0x000fec0003c3ffff */
.L_x_2718:
        /* <DEDUP_REMOVED lines=9> */
.L_x_6379:


//--------------------- .text._ZN2at6native16triu_tril_kernelIalLb1ELi8ELb1EEEvNS_4cuda6detail10TensorInfoIT_T0_EENS4_IKS5_S6_EEllS6_ --------------------------
	.section	.text._ZN2at6native16triu_tril_kernelIalLb1ELi8ELb1EEEvNS_4cuda6detail10TensorInfoIT_T0_EENS4_IKS5_S6_EEllS6_,"ax",@progbits
	.align	128
        .global         _ZN2at6native16triu_tril_kernelIalLb1ELi8ELb1EEEvNS_4cuda6detail10TensorInfoIT_T0_EENS4_IKS5_S6_EEllS6_
        .type           _ZN2at6native16triu_tril_kernelIalLb1ELi8ELb1EEEvNS_4cuda6detail10TensorInfoIT_T0_EENS4_IKS5_S6_EEllS6_,@function
        .size           _ZN2at6native16triu_tril_kernelIalLb1ELi8ELb1EEEvNS_4cuda6detail10TensorInfoIT_T0_EENS4_IKS5_S6_EEllS6_,(.L_x_6381 - _ZN2at6native16triu_tril_kernelIalLb1ELi8ELb1EEEvNS_4cuda6detail10TensorInfoIT_T0_EENS4_IKS5_S6_EEllS6_)
        .other          _ZN2at6native16triu_tril_kernelIalLb1ELi8ELb1EEEvNS_4cuda6detail10TensorInfoIT_T0_EENS4_IKS5_S6_EEllS6_,@"STO_CUDA_ENTRY STV_DEFAULT"
_ZN2at6native16triu_tril_kernelIalLb1ELi8ELb1EEEvNS_4cuda6detail10TensorInfoIT_T0_EENS4_IKS5_S6_EEllS6_:
.text._ZN2at6native16triu_tril_kernelIalLb1ELi8ELb1EEEvNS_4cuda6detail10TensorInfoIT_T0_EENS4_IKS5_S6_EEllS6_:
        /* <DEDUP_REMOVED lines=41> */
.L_x_2720:
[----:B------:R-:W0:Y:S01]  /*0290*/  LDCU.64 UR4, c[0x0][0x6d0] ;  /* 0x0000da00ff0477ac */ /* 0x000e220008000a00 */
[----:B------:R-:W-:Y:S01]  /*02a0*/  IMAD.MOV.U32 R6, RZ, RZ, R10 ;  /* 0x000000ffff067224 */ /* 0x000fe200078e000a */
[----:B------:R-:W-:Y:S01]  /*02b0*/  MOV R4, 0x300 ;  /* 0x0000030000047802 */ /* 0x000fe20000000f00 */
[----:B------:R-:W-:Y:S02]  /*02c0*/  IMAD.MOV.U32 R23, RZ, RZ, R11 ;  /* 0x000000ffff177224 */ /* 0x000fe400078e000b */
[----:B0-----:R-:W-:Y:S01]  /*02d0*/  IMAD.U32 R8, RZ, RZ, UR4 ;  /* 0x00000004ff087e24 */ /* 0x001fe2000f8e00ff */
[----:B------:R-:W-:-:S07]  /*02e0*/  MOV R7, UR5 ;  /* 0x0000000500077c02 */ /* 0x000fce0008000f00 */
[----:B------:R-:W-:Y:S05]  /*02f0*/  CALL.REL.NOINC `($__internal_90_$__cuda_sm20_div_s64) ;  /* 0x0000004000007944 */ /* 0x000fea0003c00000 */
[----:B------:R-:W0:Y:S01]  /*0300*/  LDCU.64 UR4, c[0x0][0x6d0] ;  /* 0x0000da00ff0477ac */ /* 0x000e220008000a00 */
[----:B------:R-:W-:-:S05]  /*0310*/  IADD3 R5, P0, PT, RZ, -R20, RZ ;  /* 0x80000014ff057210 */ /* 0x000fca0007f1e0ff */
[----:B------:R-:W-:-:S04]  /*0320*/  IMAD.X R0, RZ, RZ, ~R21, P0 ;  /* 0x000000ffff007224 */ /* 0x000fc800000e0e15 */
[----:B0-----:R-:W-:Y:S02]  /*0330*/  IMAD R0, R0, UR4, RZ ;  /* 0x0000000400007c24 */ /* 0x001fe4000f8e02ff */
[----:B------:R-:W-:-:S04]  /*0340*/  IMAD.WIDE.U32 R2, R5, UR4, R10 ;  /* 0x0000000405027c25 */ /* 0x000fc8000f8e000a */
[----:B------:R-:W-:-:S05]  /*0350*/  IMAD R5, R5, UR5, R0 ;  /* 0x0000000505057c24 */ /* 0x000fca000f8e0200 */
[----:B------:R-:W-:-:S07]  /*0360*/  IADD3 R0, PT, PT, R3, R5, RZ ;  /* 0x0000000503007210 */ /* 0x000fce0007ffe0ff */
.L_x_2721:
[----:B------:R-:W-:Y:S05]  /*0370*/  BSYNC.RECONVERGENT B0 ;  /* 0x0000000000007941 */ /* 0x000fea0003800200 */
.L_x_2719:
        /* <DEDUP_REMOVED lines=27> */
.L_x_2723:
[----:B------:R-:W-:Y:S01]  /*0530*/  IMAD.MOV.U32 R6, RZ, RZ, R20 ;  /* 0x000000ffff067224 */ /* 0x000fe200078e0014 */
[----:B------:R-:W-:Y:S01]  /*0540*/  MOV R4, R8 ;  /* 0x0000000800047202 */ /* 0x000fe20000000f00 */
[----:B------:R-:W-:Y:S01]  /*0550*/  IMAD.MOV.U32 R23, RZ, RZ, R21 ;  /* 0x000000ffff177224 */ /* 0x000fe200078e0015 */
[----:B------:R-:W-:Y:S01]  /*0560*/  MOV R22, 0x590 ;  /* 0x0000059000167802 */ /* 0x000fe20000000f00 */
[----:B------:R-:W-:-:S07]  /*0570*/  IMAD.MOV.U32 R3, RZ, RZ, R9 ;  /* 0x000000ffff037224 */ /* 0x000fce00078e0009 */
[----:B------:R-:W-:Y:S05]  /*0580*/  CALL.REL.NOINC `($__internal_91_$__cuda_sm20_rem_s64) ;  /* 0x0000004000ac7944 */ /* 0x000fea0003c00000 */
[----:B------:R-:W-:Y:S01]  /*0590*/  IMAD.MOV.U32 R10, RZ, RZ, R6 ;  /* 0x000000ffff0a7224 */ /* 0x000fe200078e0006 */
[----:B------:R-:W-:-:S07]  /*05a0*/  MOV R11, R3 ;  /* 0x00000003000b7202 */ /* 0x000fce0000000f00 */
.L_x_2724:
[----:B------:R-:W-:Y:S05]  /*05b0*/  BSYNC.RECONVERGENT B0 ;  /* 0x0000000000007941 */ /* 0x000fea0003800200 */
.L_x_2722:
        /* <DEDUP_REMOVED lines=30> */
.L_x_2726:
[----:B------:R-:W-:Y:S01]  /*07a0*/  IMAD.MOV.U32 R6, RZ, RZ, R20 ;  /* 0x000000ffff067224 */ /* 0x000fe200078e0014 */
[----:B------:R-:W-:Y:S01]  /*07b0*/  MOV R7, R9 ;  /* 0x0000000900077202 */ /* 0x000fe20000000f00 */
[----:B------:R-:W-:Y:S01]  /*07c0*/  IMAD.MOV.U32 R23, RZ, RZ, R21 ;  /* 0x000000ffff177224 */ /* 0x000fe200078e0015 */
[----:B------:R-:W-:-:S07]  /*07d0*/  MOV R4, 0x7f0 ;  /* 0x000007f000047802 */ /* 0x000fce0000000f00 */
[----:B-1----:R-:W-:Y:S05]  /*07e0*/  CALL.REL.NOINC `($__internal_90_$__cuda_sm20_div_s64) ;  /* 0x0000003800c47944 */ /* 0x002fea0003c00000 */
[----:B------:R-:W-:Y:S02]  /*07f0*/  IMAD.MOV.U32 R6, RZ, RZ, R20 ;  /* 0x000000ffff067224 */ /* 0x000fe400078e0014 */
[----:B------:R-:W-:-:S07]  /*0800*/  IMAD.MOV.U32 R23, RZ, RZ, R21 ;  /* 0x000000ffff177224 */ /* 0x000fce00078e0015 */
.L_x_2727:
[----:B------:R-:W-:Y:S05]  /*0810*/  BSYNC.RECONVERGENT B0 ;  /* 0x0000000000007941 */ /* 0x000fea0003800200 */
.L_x_2725:
        /* <DEDUP_REMOVED lines=23> */
.L_x_2754:
        /* <DEDUP_REMOVED lines=28> */
.L_x_2731:
[----:B------:R-:W-:Y:S01]  /*0b50*/  MOV R13, UR9 ;  /* 0x00000009000d7c02 */ /* 0x000fe20008000f00 */
[----:B------:R-:W-:Y:S01]  /*0b60*/  IMAD.U32 R9, RZ, RZ, UR9 ;  /* 0x00000009ff097e24 */ /* 0x000fe2000f8e00ff */
[----:B------:R-:W-:Y:S01]  /*0b70*/  MOV R8, UR8 ;  /* 0x0000000800087c02 */ /* 0x000fe20008000f00 */
[----:B------:R-:W-:Y:S01]  /*0b80*/  IMAD.U32 R12, RZ, RZ, UR8 ;  /* 0x00000008ff0c7e24 */ /* 0x000fe2000f8e00ff */
[----:B------:R-:W-:Y:S01]  /*0b90*/  MOV R4, 0xbc0 ;  /* 0x00000bc000047802 */ /* 0x000fe20000000f00 */
[----:B------:R-:W-:-:S07]  /*0ba0*/  IMAD.MOV.U32 R7, RZ, RZ, R13 ;  /* 0x000000ffff077224 */ /* 0x000fce00078e000d */
[----:B------:R-:W-:Y:S05]  /*0bb0*/  CALL.REL.NOINC `($__internal_90_$__cuda_sm20_div_s64) ;  /* 0x0000003400d07944 */ /* 0x000fea0003c00000 */
        /* <DEDUP_REMOVED lines=9> */
.L_x_2732:
[----:B------:R-:W-:Y:S05]  /*0c50*/  BSYNC.RECONVERGENT B0 ;  /* 0x0000000000007941 */ /* 0x000fea0003800200 */
.L_x_2730:
        /* <DEDUP_REMOVED lines=34> */
.L_x_2734:
[----:B------:R-:W-:Y:S01]  /*0e80*/  MOV R6, UR14 ;  /* 0x0000000e00067c02 */ /* 0x000fe20008000f00 */
[----:B------:R-:W-:Y:S01]  /*0e90*/  IMAD.U32 R9, RZ, RZ, UR15 ;  /* 0x0000000fff097e24 */ /* 0x000fe2000f8e00ff */
[----:B------:R-:W-:Y:S01]  /*0ea0*/  MOV R8, UR14 ;  /* 0x0000000e00087c02 */ /* 0x000fe20008000f00 */
[----:B------:R-:W-:Y:S01]  /*0eb0*/  IMAD.U32 R7, RZ, RZ, UR15 ;  /* 0x0000000fff077e24 */ /* 0x000fe2000f8e00ff */
[----:B------:R-:W-:Y:S01]  /*0ec0*/  MOV R6, R16 ;  /* 0x0000001000067202 */ /* 0x000fe20000000f00 */
[----:B------:R-:W-:Y:S01]  /*0ed0*/  IMAD.MOV.U32 R23, RZ, RZ, R17 ;  /* 0x000000ffff177224 */ /* 0x000fe200078e0011 */
[----:B------:R-:W-:-:S07]  /*0ee0*/  MOV R4, 0xf00 ;  /* 0x00000f0000047802 */ /* 0x000fce0000000f00 */
[----:B------:R-:W-:Y:S05]  /*0ef0*/  CALL.REL.NOINC `($__internal_90_$__cuda_sm20_div_s64) ;  /* 0x0000003400007944 */ /* 0x000fea0003c00000 */
        /* <DEDUP_REMOVED lines=10> */
.L_x_2735:
[----:B------:R-:W-:Y:S05]  /*0fa0*/  BSYNC.RECONVERGENT B0 ;  /* 0x0000000000007941 */ /* 0x000fea0003800200 */
.L_x_2733:
        /* <DEDUP_REMOVED lines=35> */
.L_x_2737:
[----:B------:R-:W-:Y:S01]  /*11e0*/  IMAD.U32 R6, RZ, RZ, UR14 ;  /* 0x0000000eff067e24 */ /* 0x000fe2000f8e00ff */
[----:B------:R-:W-:Y:S01]  /*11f0*/  MOV R9, UR15 ;  /* 0x0000000f00097c02 */ /* 0x000fe20008000f00 */
[----:B------:R-:W-:Y:S01]  /*1200*/  IMAD.U32 R8, RZ, RZ, UR14 ;  /* 0x0000000eff087e24 */ /* 0x000fe2000f8e00ff */
[----:B------:R-:W-:Y:S01]  /*1210*/  MOV R7, UR15 ;  /* 0x0000000f00077c02 */ /* 0x000fe20008000f00 */
[----:B------:R-:W-:Y:S01]  /*1220*/  IMAD.MOV.U32 R6, RZ, RZ, R16 ;  /* 0x000000ffff067224 */ /* 0x000fe200078e0010 */
[----:B------:R-:W-:Y:S02]  /*1230*/  MOV R23, R17 ;  /* 0x0000001100177202 */ /* 0x000fe40000000f00 */
[----:B------:R-:W-:-:S07]  /*1240*/  MOV R4, 0x1260 ;  /* 0x0000126000047802 */ /* 0x000fce0000000f00 */
[----:B------:R-:W-:Y:S05]  /*1250*/  CALL.REL.NOINC `($__internal_90_$__cuda_sm20_div_s64) ;  /* 0x0000003000287944 */ /* 0x000fea0003c00000 */
        /* <DEDUP_REMOVED lines=10> */
.L_x_2738:
[----:B------:R-:W-:Y:S05]  /*1300*/  BSYNC.RECONVERGENT B0 ;  /* 0x0000000000007941 */ /* 0x000fea0003800200 */
.L_x_2736:
        /* <DEDUP_REMOVED lines=35> */
.L_x_2740:
        /* <DEDUP_REMOVED lines=18> */
.L_x_2741:
[----:B------:R-:W-:Y:S05]  /*1660*/  BSYNC.RECONVERGENT B0 ;  /* 0x0000000000007941 */ /* 0x000fea0003800200 */
.L_x_2739:
        /* <DEDUP_REMOVED lines=35> */
.L_x_2743:
        /* <DEDUP_REMOVED lines=18> */
.L_x_2744:
[----:B------:R-:W-:Y:S05]  /*19c0*/  BSYNC.RECONVERGENT B0 ;  /* 0x0000000000007941 */ /* 0x000fea0003800200 */
.L_x_2742:
        /* <DEDUP_REMOVED lines=35> */
.L_x_2746:
        /* <DEDUP_REMOVED lines=18> */
.L_x_2747:
[----:B------:R-:W-:Y:S05]  /*1d20*/  BSYNC.RECONVERGENT B0 ;  /* 0x0000000000007941 */ /* 0x000fea0003800200 */
.L_x_2745:
        /* <DEDUP_REMOVED lines=35> */
.L_x_2749:
        /* <DEDUP_REMOVED lines=18> */
.L_x_2750:
[----:B------:R-:W-:Y:S05]  /*2080*/  BSYNC.RECONVERGENT B0 ;  /* 0x0000000000007941 */ /* 0x000fea0003800200 */
.L_x_2748:
        /* <DEDUP_REMOVED lines=34> */
.L_x_2752:
        /* <DEDUP_REMOVED lines=18> */
.L_x_2753:
[----:B------:R-:W-:Y:S05]  /*23d0*/  BSYNC.RECONVERGENT B0 ;  /* 0x0000000000007941 */ /* 0x000fea0003800200 */
.L_x_2751:
        /* <DEDUP_REMOVED lines=14> */
.L_x_2729:
        /* <DEDUP_REMOVED lines=37> */
.L_x_2757:
        /* <DEDUP_REMOVED lines=16> */
.L_x_2758:
[----:B------:R-:W-:Y:S05]  /*2810*/  BSYNC.RECONVERGENT B0 ;  /* 0x0000000000007941 */ /* 0x000fea0003800200 */
.L_x_2756:
        /* <DEDUP_REMOVED lines=34> */
.L_x_2760:
        /* <DEDUP_REMOVED lines=18> */
.L_x_2761:
[----:B------:R-:W-:Y:S05]  /*2b60*/  BSYNC.RECONVERGENT B0 ;  /* 0x0000000000007941 */ /* 0x000fea0003800200 */
.L_x_2759:
        /* <DEDUP_REMOVED lines=34> */
.L_x_2763:
        /* <DEDUP_REMOVED lines=18> */
.L_x_2764:
[----:B------:R-:W-:Y:S05]  /*2eb0*/  BSYNC.RECONVERGENT B0 ;  /* 0x0000000000007941 */ /* 0x000fea0003800200 */
.L_x_2762:
        /* <DEDUP_REMOVED lines=34> */
.L_x_2766:
        /* <DEDUP_REMOVED lines=18> */
.L_x_2767:
[----:B------:R-:W-:Y:S05]  /*3200*/  BSYNC.RECONVERGENT B0 ;  /* 0x0000000000007941 */ /* 0x000fea0003800200 */
.L_x_2765:
[----:B------:R-:W0:Y:S01]  /*3210*/  LDCU.64 UR8, c[0x0][UR7+0x438] ;  /* 0x00008700070877ac */ /* 0x000e220008000a00 */
[----:B------:R-:W-:Y:S01]  /*3220*/  MOV R14, R12 ;  /* 0x0000000c000e7202 */ /* 0x000fe20000000f00 */
[----:B------:R-:W-:Y:S01]  /*3230*/  UIADD3 UR5, UPT, UPT, UR5, -0x4, URZ ;  /* 0xfffffffc05057890 */ /* 0x000fe2000fffe0ff */
[----:B0-----:R-:W-:-:S03]  /*3240*/  IMAD R4, R8, UR9, RZ ;  /* 0x0000000908047c24 */ /* 0x001fc6000f8e02ff */
[----:B------:R-:W-:-:S04]  /*3250*/  IMAD.WIDE.U32 R14, R8, UR8, R14 ;  /* 0x00000008080e7c25 */ /* 0x000fc8000f8e000e */
[----:B------:R-:W-:-:S04]  /*3260*/  IMAD R3, R3, UR8, R4 ;  /* 0x0000000803037c24 */ /* 0x000fc8000f8e0204 */
[----:B------:R-:W-:-:S07]  /*3270*/  IMAD.IADD R15, R15, 0x1, R3 ;  /* 0x000000010f0f7824 */ /* 0x000fce00078e0203 */
.L_x_2755:
        /* <DEDUP_REMOVED lines=37> */
.L_x_2770:
[----:B------:R-:W-:Y:S01]  /*34d0*/  IMAD.U32 R13, RZ, RZ, UR9 ;  /* 0x00000009ff0d7e24 */ /* 0x000fe2000f8e00ff */
[----:B------:R-:W-:Y:S01]  /*34e0*/  MOV R8, UR8 ;  /* 0x0000000800087c02 */ /* 0x000fe20008000f00 */
[----:B------:R-:W-:Y:S01]  /*34f0*/  IMAD.U32 R9, RZ, RZ, UR9 ;  /* 0x00000009ff097e24 */ /* 0x000fe2000f8e00ff */
[----:B------:R-:W-:Y:S02]  /*3500*/  MOV R12, UR8 ;  /* 0x00000008000c7c02 */ /* 0x000fe40008000f00 */
[----:B------:R-:W-:Y:S02]  /*3510*/  MOV R7, R13 ;  /* 0x0000000d00077202 */ /* 0x000fe40000000f00 */
[----:B------:R-:W-:-:S07]  /*3520*/  MOV R4, 0x3540 ;  /* 0x0000354000047802 */ /* 0x000fce0000000f00 */
[----:B------:R-:W-:Y:S05]  /*3530*/  CALL.REL.NOINC `($__internal_90_$__cuda_sm20_div_s64) ;  /* 0x0000000c00707944 */ /* 0x000fea0003c00000 */
        /* <DEDUP_REMOVED lines=9> */
.L_x_2771:
[----:B------:R-:W-:Y:S05]  /*35d0*/  BSYNC.RECONVERGENT B0 ;  /* 0x0000000000007941 */ /* 0x000fea0003800200 */
.L_x_2769:
        /* <DEDUP_REMOVED lines=34> */
.L_x_2773:
        /* <DEDUP_REMOVED lines=18> */
.L_x_2774:
[----:B------:R-:W-:Y:S05]  /*3920*/  BSYNC.RECONVERGENT B0 ;  /* 0x0000000000007941 */ /* 0x000fea0003800200 */
.L_x_2772:
[----:B------:R-:W0:Y:S01]  /*3930*/  LDCU.64 UR8, c[0x0][UR7+0x448] ;  /* 0x00008900070877ac */ /* 0x000e220008000a00 */
[----:B------:R-:W-:Y:S01]  /*3940*/  IMAD.MOV.U32 R16, RZ, RZ, R14 ;  /* 0x000000ffff107224 */ /* 0x000fe200078e000e */
[----:B------:R-:W-:Y:S01]  /*3950*/  UIADD3 UR5, UPT, UPT, UR5, -0x2, URZ ;  /* 0xfffffffe05057890 */ /* 0x000fe2000fffe0ff */
[C---:B0-----:R-:W-:Y:S02]  /*3960*/  IMAD R4, R8.reuse, UR9, RZ ;  /* 0x0000000908047c24 */ /* 0x041fe4000f8e02ff */
[----:B------:R-:W-:-:S04]  /*3970*/  IMAD.WIDE.U32 R14, R8, UR8, R16 ;  /* 0x00000008080e7c25 */ /* 0x000fc8000f8e0010 */
[----:B------:R-:W-:-:S05]  /*3980*/  IMAD R3, R3, UR8, R4 ;  /* 0x0000000803037c24 */ /* 0x000fca000f8e0204 */
[----:B------:R-:W-:-:S07]  /*3990*/  IADD3 R15, PT, PT, R15, R3, RZ ;  /* 0x000000030f0f7210 */ /* 0x000fce0007ffe0ff */
.L_x_2768:
        /* <DEDUP_REMOVED lines=29> */
.L_x_2776:
[----:B------:R-:W-:Y:S01]  /*3b70*/  MOV R8, UR12 ;  /* 0x0000000c00087c02 */ /* 0x000fe20008000f00 */
[----:B------:R-:W-:Y:S01]  /*3b80*/  IMAD.U32 R13, RZ, RZ, UR13 ;  /* 0x0000000dff0d7e24 */ /* 0x000fe2000f8e00ff */
[----:B------:R-:W-:Y:S01]  /*3b90*/  MOV R12, UR12 ;  /* 0x0000000c000c7c02 */ /* 0x000fe20008000f00 */
[----:B------:R-:W-:Y:S01]  /*3ba0*/  IMAD.U32 R9, RZ, RZ, UR13 ;  /* 0x0000000dff097e24 */ /* 0x000fe2000f8e00ff */
[----:B------:R-:W-:Y:S01]  /*3bb0*/  MOV R4, R8 ;  /* 0x0000000800047202 */ /* 0x000fe20000000f00 */
[----:B------:R-:W-:Y:S01]  /*3bc0*/  IMAD.MOV.U32 R3, RZ, RZ, R13 ;  /* 0x000000ffff037224 */ /* 0x000fe200078e000d */
[----:B------:R-:W-:-:S07]  /*3bd0*/  MOV R22, 0x3bf0 ;  /* 0x00003bf000167802 */ /* 0x000fce0000000f00 */
[----:B------:R-:W-:Y:S05]  /*3be0*/  CALL.REL.NOINC `($__internal_91_$__cuda_sm20_rem_s64) ;  /* 0x0000000c00147944 */ /* 0x000fea0003c00000 */
[----:B------:R-:W-:-:S07]  /*3bf0*/  MOV R7, R3 ;  /* 0x0000000300077202 */ /* 0x000fce0000000f00 */
.L_x_2777:
[----:B------:R-:W-:Y:S05]  /*3c00*/  BSYNC.RECONVERGENT B0 ;  /* 0x0000000000007941 */ /* 0x000fea0003800200 */
.L_x_2775:
[----:B------:R-:W0:Y:S02]  /*3c10*/  LDCU.64 UR8, c[0x0][UR8+0x450] ;  /* 0x00008a00080877ac */ /* 0x000e240008000a00 */
[C---:B0-----:R-:W-:Y:S02]  /*3c20*/  IMAD R3, R6.reuse, UR9, RZ ;  /* 0x0000000906037c24 */ /* 0x041fe4000f8e02ff */
[----:B------:R-:W-:-:S04]  /*3c30*/  IMAD.WIDE.U32 R14, R6, UR8, R14 ;  /* 0x00000008060e7c25 */ /* 0x000fc8000f8e000e */
[----:B------:R-:W-:-:S04]  /*3c40*/  IMAD R3, R7, UR8, R3 ;  /* 0x0000000807037c24 */ /* 0x000fc8000f8e0203 */
[----:B------:R-:W-:-:S07]  /*3c50*/  IMAD.IADD R15, R15, 0x1, R3 ;  /* 0x000000010f0f7824 */ /* 0x000fce00078e0203 */
.L_x_2728:
        /* <DEDUP_REMOVED lines=106> */
        .weak           $__internal_90_$__cuda_sm20_div_s64
        .type           $__internal_90_$__cuda_sm20_div_s64,@function
        .size           $__internal_90_$__cuda_sm20_div_s64,($__internal_91_$__cuda_sm20_rem_s64 - $__internal_90_$__cuda_sm20_div_s64)
$__internal_90_$__cuda_sm20_div_s64:
        /* <DEDUP_REMOVED lines=83> */
[----:B------:R-:W-:Y:S05]  /*4830*/  RET.REL.NODEC R8 `(_ZN2at6native16triu_tril_kernelIalLb1ELi8ELb1EEEvNS_4cuda6detail10TensorInfoIT_T0_EENS4_IKS5_S6_EEllS6_) ;  /* 0xffffffb408f07950 */ /* 0x000fea0003c3ffff */
        .weak           $__internal_91_$__cuda_sm20_rem_s64
        .type           $__internal_91_$__cuda_sm20_rem_s64,@function
        .size           $__internal_91_$__cuda_sm20_rem_s64,(.L_x_6381 - $__internal_91_$__cuda_sm20_rem_s64)
$__internal_91_$__cuda_sm20_rem_s64:
        /* <DEDUP_REMOVED lines=76> */
[----:B------:R-:W-:Y:S06]  /*4d00*/  RET.REL.NODEC R22 `(_ZN2at6native16triu_tril_kernelIalLb1ELi8ELb1EEEvNS_4cuda6detail10TensorInfoIT_T0_EENS4_IKS5_S6_EEllS6_) ;  /* 0xffffffb016bc7950 */ /* 0x000fec0003c3ffff */
.L_x_2778:
        /* <DEDUP_REMOVED lines=15> */
.L_x_6381:


//--------------------- .text._ZN2at6native16triu_tril_kernelIaiLb1ELi8ELb0EEEvNS_4cuda6detail10TensorInfoIT_T0_EENS4_IKS5_S6_EEllS6_ --------------------------
	.section	.text._ZN2at6native16triu_tril_kernelIaiLb1ELi8ELb0EEEvNS_4cuda6detail10TensorInfoIT_T0_EENS4_IKS5_S6_EEllS6_,"ax",@progbits
	.align	128
        .global         _ZN2at6native16triu_tril_kernelIaiLb1ELi8ELb0EEEvNS_4cuda6detail10TensorInfoIT_T0_EENS4_IKS5_S6_EEllS6_
        .type           _ZN2at6native16triu_tril_kernelIaiLb1ELi8ELb0EEEvNS_4cuda6detail10TensorInfoIT_T0_EENS4_IKS5_S6_EEllS6_,@function
        .size           _ZN2at6native16triu_tril_kernelIaiLb1ELi8ELb0EEEvNS_4cuda6detail10TensorInfoIT_T0_EENS4_IKS5_S6_EEllS6_,(.L_x_6383 - _ZN2at6native16triu_tril_kernelIaiLb1ELi8ELb0EEEvNS_4cuda6detail10TensorInfoIT_T0_EENS4_IKS5_S6_EEllS6_)
        .other          _ZN2at6native16triu_tril_kernelIaiLb1ELi8ELb0EEEvNS_4cuda6detail10TensorInfoIT_T0_EENS4_IKS5_S6_EEllS6_,@"STO_CUDA_ENTRY STV_DEFAULT"
_ZN2at6native16triu_tril_kernelIaiLb1ELi8ELb0EEEvNS_4cuda6detail10TensorInfoIT_T0_EENS4_IKS5_S6_EEllS6_:
.text._ZN2at6native16triu_tril_kernelIaiLb1ELi8ELb0EEEvNS_4cuda6detail10TensorInfoIT_T0_EENS4_IKS5_S6_EEllS6_:
        /* <DEDUP_REMOVED lines=40> */
.L_x_2780:
[----:B------:R-:W0:Y:S01]  /*0280*/  LDCU UR6, c[0x0][0x540] ;  /* 0x0000a800ff0677ac */ /* 0x000e220008000800 */
[----:B------:R-:W-:Y:S01]  /*0290*/  MOV R18, R4 ;  /* 0x0000000400127202 */ /* 0x000fe20000000f00 */
[----:B------:R-:W-:Y:S01]  /*02a0*/  IMAD.U32 R3, RZ, RZ, UR4 ;  /* 0x00000004ff037e24 */ /* 0x000fe2000f8e00ff */
[----:B------:R-:W-:Y:S01]  /*02b0*/  MOV R6, 0x2e0 ;  /* 0x000002e000067802 */ /* 0x000fe20000000f00 */
[----:B0-----:R-:W-:-:S07]  /*02c0*/  IMAD.U32 R2, RZ, RZ, UR6 ;  /* 0x00000006ff027e24 */ /* 0x001fce000f8e00ff */
[----:B------:R-:W-:Y:S05]  /*02d0*/  CALL.REL.NOINC `($__internal_92_$__cuda_sm20_div_s64) ;  /* 0x0000003800f47944 */ /* 0x000fea0003c00000 */
[----:B------:R-:W0:Y:S01]  /*02e0*/  LDCU UR6, c[0x0][0x540] ;  /* 0x0000a800ff0677ac */ /* 0x000e220008000800 */
[----:B------:R-:W-:Y:S01]  /*02f0*/  IMAD.MOV R3, RZ, RZ, -R9 ;  /* 0x000000ffff037224 */ /* 0x000fe200078e0a09 */
[----:B------:R-:W-:Y:S01]  /*0300*/  MOV R16, R9 ;  /* 0x0000000900107202 */ /* 0x000fe20000000f00 */
[----:B------:R-:W-:Y:S02]  /*0310*/  IMAD.MOV.U32 R17, RZ, RZ, R8 ;  /* 0x000000ffff117224 */ /* 0x000fe400078e0008 */
[----:B0-----:R-:W-:-:S07]  /*0320*/  IMAD R4, R3, UR6, R4 ;  /* 0x0000000603047c24 */ /* 0x001fce000f8e0204 */
.L_x_2781:
[----:B------:R-:W-:Y:S05]  /*0330*/  BSYNC.RECONVERGENT B0 ;  /* 0x0000000000007941 */ /* 0x000fea0003800200 */
.L_x_2779:
        /* <DEDUP_REMOVED lines=30> */
.L_x_2783:
[----:B------:R-:W-:Y:S01]  /*0520*/  MOV R18, R16 ;  /* 0x0000001000127202 */ /* 0x000fe20000000f00 */
[----:B------:R-:W-:Y:S01]  /*0530*/  IMAD.MOV.U32 R5, RZ, RZ, R17 ;  /* 0x000000ffff057224 */ /* 0x000fe200078e0011 */
[----:B------:R-:W-:-:S07]  /*0540*/  MOV R6, 0x560 ;  /* 0x0000056000067802 */ /* 0x000fce0000000f00 */
[----:B------:R-:W-:Y:S05]  /*0550*/  CALL.REL.NOINC `($__internal_92_$__cuda_sm20_div_s64) ;  /* 0x0000003800547944 */ /* 0x000fea0003c00000 */
[--C-:B------:R-:W-:Y:S02]  /*0560*/  IMAD.MOV R7, RZ, RZ, -R9.reuse ;  /* 0x000000ffff077224 */ /* 0x100fe400078e0a09 */
[----:B------:R-:W-:Y:S02]  /*0570*/  IMAD.MOV.U32 R12, RZ, RZ, R9 ;  /* 0x000000ffff0c7224 */ /* 0x000fe400078e0009 */
[----:B------:R-:W-:-:S07]  /*0580*/  IMAD R7, R2, R7, R16 ;  /* 0x0000000702077224 */ /* 0x000fce00078e0210 */
.L_x_2784:
[----:B------:R-:W-:Y:S05]  /*0590*/  BSYNC.RECONVERGENT B0 ;  /* 0x0000000000007941 */ /* 0x000fea0003800200 */
.L_x_2782:
        /* <DEDUP_REMOVED lines=18> */
.L_x_2811:
        /* <DEDUP_REMOVED lines=31> */
.L_x_2788:
[----:B------:R-:W-:Y:S01]  /*08b0*/  IMAD.MOV.U32 R5, RZ, RZ, R8 ;  /* 0x000000ffff057224 */ /* 0x000fe200078e0008 */
[----:B------:R-:W-:Y:S01]  /*08c0*/  MOV R3, UR8 ;  /* 0x0000000800037c02 */ /* 0x000fe20008000f00 */
[----:B------:R-:W-:Y:S01]  /*08d0*/  IMAD.MOV.U32 R18, RZ, RZ, R12 ;  /* 0x000000ffff127224 */ /* 0x000fe200078e000c */
[----:B------:R-:W-:Y:S01]  /*08e0*/  MOV R6, 0x910 ;  /* 0x0000091000067802 */ /* 0x000fe20000000f00 */
[----:B------:R-:W-:-:S07]  /*08f0*/  IMAD.U32 R2, RZ, RZ, UR7 ;  /* 0x00000007ff027e24 */ /* 0x000fce000f8e00ff */
[----:B------:R-:W-:Y:S05]  /*0900*/  CALL.REL.NOINC `($__internal_92_$__cuda_sm20_div_s64) ;  /* 0x0000003400687944 */ /* 0x000fea0003c00000 */
[--C-:B------:R-:W-:Y:S02]  /*0910*/  IMAD.MOV R3, RZ, RZ, -R9.reuse ;  /* 0x000000ffff037224 */ /* 0x100fe400078e0a09 */
[----:B------:R-:W-:Y:S02]  /*0920*/  IMAD.MOV.U32 R16, RZ, RZ, R9 ;  /* 0x000000ffff107224 */ /* 0x000fe400078e0009 */
[----:B------:R-:W-:Y:S02]  /*0930*/  IMAD R3, R3, UR7, R12 ;  /* 0x0000000703037c24 */ /* 0x000fe4000f8e020c */
[----:B------:R-:W-:-:S07]  /*0940*/  IMAD.MOV.U32 R17, RZ, RZ, R8 ;  /* 0x000000ffff117224 */ /* 0x000fce00078e0008 */
.L_x_2789:
[----:B------:R-:W-:Y:S05]  /*0950*/  BSYNC.RECONVERGENT B0 ;  /* 0x0000000000007941 */ /* 0x000fea0003800200 */
.L_x_2787:
        /* <DEDUP_REMOVED lines=35> */
.L_x_2791:
        /* <DEDUP_REMOVED lines=10> */
.L_x_2792:
[----:B------:R-:W-:Y:S05]  /*0c30*/  BSYNC.RECONVERGENT B0 ;  /* 0x0000000000007941 */ /* 0x000fea0003800200 */
.L_x_2790:
        /* <DEDUP_REMOVED lines=34> */
.L_x_2794:
        /* <DEDUP_REMOVED lines=10> */
.L_x_2795:
[----:B------:R-:W-:Y:S05]  /*0f00*/  BSYNC.RECONVERGENT B0 ;  /* 0x0000000000007941 */ /* 0x000fea0003800200 */
.L_x_2793:
        /* <DEDUP_REMOVED lines=35> */
.L_x_2797:
[----:B------:R-:W-:Y:S01]  /*1140*/  IMAD.MOV.U32 R18, RZ, RZ, R16 ;  /* 0x000000ffff127224 */ /* 0x000fe200078e0010 */
[----:B------:R-:W-:Y:S01]  /*1150*/  MOV R2, UR9 ;  /* 0x0000000900027c02 */ /* 0x000fe20008000f00 */
[----:B------:R-:W-:Y:S01]  /*1160*/  IMAD.MOV.U32 R5, RZ, RZ, R17 ;  /* 0x000000ffff057224 */ /* 0x000fe200078e0011 */
[----:B------:R-:W-:Y:S01]  /*1170*/  MOV R6, 0x11a0 ;  /* 0x000011a000067802 */ /* 0x000fe20000000f00 */
[----:B------:R-:W-:-:S07]  /*1180*/  IMAD.U32 R3, RZ, RZ, UR10 ;  /* 0x0000000aff037e24 */ /* 0x000fce000f8e00ff */
[----:B------:R-:W-:Y:S05]  /*1190*/  CALL.REL.NOINC `($__internal_92_$__cuda_sm20_div_s64) ;  /* 0x0000002c00447944 */ /* 0x000fea0003c00000 */
[----:B------:R-:W-:Y:S01]  /*11a0*/  IMAD.MOV R17, RZ, RZ, -R9 ;  /* 0x000000ffff117224 */ /* 0x000fe200078e0a09 */
[----:B------:R-:W-:Y:S01]  /*11b0*/  MOV R12, R9 ;  /* 0x00000009000c7202 */ /* 0x000fe20000000f00 */
[----:B------:R-:W-:Y:S02]  /*11c0*/  IMAD.MOV.U32 R13, RZ, RZ, R8 ;  /* 0x000000ffff0d7224 */ /* 0x000fe400078e0008 */
[----:B------:R-:W-:-:S07]  /*11d0*/  IMAD R17, R17, UR9, R16 ;  /* 0x0000000911117c24 */ /* 0x000fce000f8e0210 */
.L_x_2798:
[----:B------:R-:W-:Y:S05]  /*11e0*/  BSYNC.RECONVERGENT B0 ;  /* 0x0000000000007941 */ /* 0x000fea0003800200 */
.L_x_2796:
        /* <DEDUP_REMOVED lines=35> */
.L_x_2800:
[----:B------:R-:W-:Y:S01]  /*1420*/  IMAD.MOV.U32 R18, RZ, RZ, R12 ;  /* 0x000000ffff127224 */ /* 0x000fe200078e000c */
[----:B------:R-:W-:Y:S01]  /*1430*/  MOV R5, R13 ;  /* 0x0000000d00057202 */ /* 0x000fe20000000f00 */
[----:B------:R-:W-:Y:S01]  /*1440*/  IMAD.U32 R2, RZ, RZ, UR9 ;  /* 0x00000009ff027e24 */ /* 0x000fe2000f8e00ff */
[----:B------:R-:W-:Y:S01]  /*1450*/  MOV R6, 0x1480 ;  /* 0x0000148000067802 */ /* 0x000fe20000000f00 */
[----:B------:R-:W-:-:S07]  /*1460*/  IMAD.U32 R3, RZ, RZ, UR10 ;  /* 0x0000000aff037e24 */ /* 0x000fce000f8e00ff */
[----:B------:R-:W-:Y:S05]  /*1470*/  CALL.REL.NOINC `($__internal_92_$__cuda_sm20_div_s64) ;  /* 0x00000028008c7944 */ /* 0x000fea0003c00000 */
[----:B------:R-:W-:Y:S01]  /*1480*/  IADD3 R13, PT, PT, -R9, RZ, RZ ;  /* 0x000000ff090d7210 */ /* 0x000fe20007ffe1ff */
[----:B------:R-:W-:Y:S02]  /*1490*/  IMAD.MOV.U32 R16, RZ, RZ, R9 ;  /* 0x000000ffff107224 */ /* 0x000fe400078e0009 */
[----:B------:R-:W-:Y:S02]  /*14a0*/  IMAD.MOV.U32 R17, RZ, RZ, R8 ;  /* 0x000000ffff117224 */ /* 0x000fe400078e0008 */
[----:B------:R-:W-:-:S07]  /*14b0*/  IMAD R13, R13, UR9, R12 ;  /* 0x000000090d0d7c24 */ /* 0x000fce000f8e020c */
.L_x_2801:
[----:B------:R-:W-:Y:S05]  /*14c0*/  BSYNC.RECONVERGENT B0 ;  /* 0x0000000000007941 */ /* 0x000fea0003800200 */
.L_x_2799:
        /* <DEDUP_REMOVED lines=35> */
.L_x_2803:
[----:B------:R-:W-:Y:S01]  /*1700*/  MOV R18, R16 ;  /* 0x0000001000127202 */ /* 0x000fe20000000f00 */
[----:B------:R-:W-:Y:S01]  /*1710*/  IMAD.MOV.U32 R5, RZ, RZ, R17 ;  /* 0x000000ffff057224 */ /* 0x000fe200078e0011 */
[----:B------:R-:W-:Y:S01]  /*1720*/  MOV R3, UR10 ;  /* 0x0000000a00037c02 */ /* 0x000fe20008000f00 */
[----:B------:R-:W-:Y:S01]  /*1730*/  IMAD.U32 R2, RZ, RZ, UR9 ;  /* 0x00000009ff027e24 */ /* 0x000fe2000f8e00ff */
[----:B------:R-:W-:-:S07]  /*1740*/  MOV R6, 0x1760 ;  /* 0x0000176000067802 */ /* 0x000fce0000000f00 */
[----:B------:R-:W-:Y:S05]  /*1750*/  CALL.REL.NOINC `($__internal_92_$__cuda_sm20_div_s64) ;  /* 0x0000002400d47944 */ /* 0x000fea0003c00000 */
[--C-:B------:R-:W-:Y:S01]  /*1760*/  IMAD.MOV R17, RZ, RZ, -R9.reuse ;  /* 0x000000ffff117224 */ /* 0x100fe200078e0a09 */
[----:B------:R-:W-:Y:S01]  /*1770*/  MOV R13, R8 ;  /* 0x00000008000d7202 */ /* 0x000fe20000000f00 */
[----:B------:R-:W-:Y:S02]  /*1780*/  IMAD.MOV.U32 R12, RZ, RZ, R9 ;  /* 0x000000ffff0c7224 */ /* 0x000fe400078e0009 */
[----:B------:R-:W-:-:S07]  /*1790*/  IMAD R17, R17, UR9, R16 ;  /* 0x0000000911117c24 */ /* 0x000fce000f8e0210 */
.L_x_2804:
[----:B------:R-:W-:Y:S05]  /*17a0*/  BSYNC.RECONVERGENT B0 ;  /* 0x0000000000007941 */ /* 0x000fea0003800200 */
.L_x_2802:
        /* <DEDUP_REMOVED lines=35> */
.L_x_2806:
        /* <DEDUP_REMOVED lines=10> */
.L_x_2807:
[----:B------:R-:W-:Y:S05]  /*1a80*/  BSYNC.RECONVERGENT B0 ;  /* 0x0000000000007941 */ /* 0x000fea0003800200 */
.L_x_2805:
        /* <DEDUP_REMOVED lines=35> */
.L_x_2809:
[----:B------:R-:W-:Y:S01]  /*1cc0*/  IMAD.MOV.U32 R18, RZ, RZ, R16 ;  /* 0x000000ffff127224 */ /* 0x000fe200078e0010 */
[----:B------:R-:W-:Y:S01]  /*1cd0*/  MOV R5, R17 ;  /* 0x0000001100057202 */ /* 0x000fe20000000f00 */
[----:B------:R-:W-:Y:S01]  /*1ce0*/  IMAD.U32 R2, RZ, RZ, UR9 ;  /* 0x00000009ff027e24 */ /* 0x000fe2000f8e00ff */
[----:B------:R-:W-:Y:S01]  /*1cf0*/  MOV R6, 0x1d20 ;  /* 0x00001d2000067802 */ /* 0x000fe20000000f00 */
[----:B------:R-:W-:-:S07]  /*1d00*/  IMAD.U32 R3, RZ, RZ, UR10 ;  /* 0x0000000aff037e24 */ /* 0x000fce000f8e00ff */
[----:B------:R-:W-:Y:S05]  /*1d10*/  CALL.REL.NOINC `($__internal_92_$__cuda_sm20_div_s64) ;  /* 0x0000002000647944 */ /* 0x000fea0003c00000 */
[----:B------:R-:W-:Y:S01]  /*1d20*/  IADD3 R17, PT, PT, -R9, RZ, RZ ;  /* 0x000000ff09117210 */ /* 0x000fe20007ffe1ff */
[----:B------:R-:W-:-:S04]  /*1d30*/  IMAD.MOV.U32 R12, RZ, RZ, R9 ;  /* 0x000000ffff0c7224 */ /* 0x000fc800078e0009 */
[----:B------:R-:W-:-:S07]  /*1d40*/  IMAD R17, R17, UR9, R16 ;  /* 0x0000000911117c24 */ /* 0x000fce000f8e0210 */
.L_x_2810:
[----:B------:R-:W-:Y:S05]  /*1d50*/  BSYNC.RECONVERGENT B0 ;  /* 0x0000000000007941 */ /* 0x000fea0003800200 */
.L_x_2808:
        /* <DEDUP_REMOVED lines=9> */
.L_x_2786:
        /* <DEDUP_REMOVED lines=37> */
.L_x_2814:
        /* <DEDUP_REMOVED lines=10> */
.L_x_2815:
[----:B------:R-:W-:Y:S05]  /*20e0*/  BSYNC.RECONVERGENT B0 ;  /* 0x0000000000007941 */ /* 0x000fea0003800200 */
.L_x_2813:
        /* <DEDUP_REMOVED lines=37> */
.L_x_2817:
        /* <DEDUP_REMOVED lines=10> */
.L_x_2818:
[----:B------:R-:W-:Y:S05]  /*23e0*/  BSYNC.RECONVERGENT B0 ;  /* 0x0000000000007941 */ /* 0x000fea0003800200 */
.L_x_2816:
        /* <DEDUP_REMOVED lines=37> */
.L_x_2820:
        /* <DEDUP_REMOVED lines=10> */
.L_x_2821:
[----:B------:R-:W-:Y:S05]  /*26e0*/  BSYNC.RECONVERGENT B0 ;  /* 0x0000000000007941 */ /* 0x000fea0003800200 */
.L_x_2819:
        /* <DEDUP_REMOVED lines=37> */
.L_x_2823:
        /* <DEDUP_REMOVED lines=9> */
.L_x_2824:
[----:B------:R-:W-:Y:S05]  /*29d0*/  BSYNC.RECONVERGENT B0 ;  /* 0x0000000000007941 */ /* 0x000fea0003800200 */
.L_x_2822:
[----:B------:R-:W-:Y:S01]  /*29e0*/  UMOV UR6, 0x6c ;  /* 0x0000006c00067882 */ /* 0x000fe20000000000 */
[----:B------:R-:W0:Y:S01]  /*29f0*/  LDCU UR8, c[0x0][UR8+0x3ec] ;  /* 0x00007d80080877ac */ /* 0x000e220008000800 */
[----:B------:R-:W-:Y:S02]  /*2a00*/  ULEA UR6, UR9, UR6, 0x2 ;  /* 0x0000000609067291 */ /* 0x000fe4000f8e10ff */
[----:B------:R-:W-:-:S10]  /*2a10*/  UIADD3 UR4, UPT, UPT, UR4, -0x4, URZ ;  /* 0xfffffffc04047890 */ /* 0x000fd4000fffe0ff */
[----:B------:R-:W1:Y:S01]  /*2a20*/  LDCU UR6, c[0x0][UR6+0x380] ;  /* 0x00007000060677ac */ /* 0x000e620008000800 */
[C---:B0-----:R-:W-:Y:S02]  /*2a30*/  IMAD R20, R17.reuse, UR8, R20 ;  /* 0x0000000811147c24 */ /* 0x041fe4000f8e0214 */
[----:B-1----:R-:W-:-:S07]  /*2a40*/  IMAD R22, R17, UR6, R22 ;  /* 0x0000000611167c24 */ /* 0x002fce000f8e0216 */
.L_x_2812:
        /* <DEDUP_REMOVED lines=34> */
.L_x_2827:
        /* <DEDUP_REMOVED lines=10> */
.L_x_2828:
[----:B------:R-:W-:Y:S05]  /*2d10*/  BSYNC.RECONVERGENT B0 ;  /* 0x0000000000007941 */ /* 0x000fea0003800200 */
.L_x_2826:
        /* <DEDUP_REMOVED lines=36> */
.L_x_2830:
[----:B------:R-:W-:Y:S01]  /*2f60*/  MOV R18, R16 ;  /* 0x0000001000127202 */ /* 0x000fe20000000f00 */
[----:B------:R-:W-:Y:S01]  /*2f70*/  IMAD.MOV.U32 R5, RZ, RZ, R17 ;  /* 0x000000ffff057224 */ /* 0x000fe200078e0011 */
[----:B------:R-:W-:Y:S01]  /*2f80*/  MOV R3, UR10 ;  /* 0x0000000a00037c02 */ /* 0x000fe20008000f00 */
[----:B------:R-:W-:Y:S01]  /*2f90*/  IMAD.U32 R2, RZ, RZ, UR9 ;  /* 0x00000009ff027e24 */ /* 0x000fe2000f8e00ff */
[----:B------:R-:W-:-:S07]  /*2fa0*/  MOV R6, 0x2fc0 ;  /* 0x00002fc000067802 */ /* 0x000fce0000000f00 */
[----:B------:R-:W-:Y:S05]  /*2fb0*/  CALL.REL.NOINC `($__internal_92_$__cuda_sm20_div_s64) ;  /* 0x0000000c00bc7944 */ /* 0x000fea0003c00000 */
[--C-:B------:R-:W-:Y:S02]  /*2fc0*/  IMAD.MOV R17, RZ, RZ, -R9.reuse ;  /* 0x000000ffff117224 */ /* 0x100fe400078e0a09 */
[----:B------:R-:W-:Y:S02]  /*2fd0*/  IMAD.MOV.U32 R12, RZ, RZ, R9 ;  /* 0x000000ffff0c7224 */ /* 0x000fe400078e0009 */
[----:B------:R-:W-:-:S07]  /*2fe0*/  IMAD R17, R17, UR9, R16 ;  /* 0x0000000911117c24 */ /* 0x000fce000f8e0210 */
.L_x_2831:
[----:B------:R-:W-:Y:S05]  /*2ff0*/  BSYNC.RECONVERGENT B0 ;  /* 0x0000000000007941 */ /* 0x000fea0003800200 */
.L_x_2829:
[----:B------:R-:W-:Y:S01]  /*3000*/  UMOV UR5, 0x6c ;  /* 0x0000006c00057882 */ /* 0x000fe20000000000 */
[----:B------:R-:W0:Y:S01]  /*3010*/  LDCU UR6, c[0x0][UR6+0x4c4] ;  /* 0x00009880060677ac */ /* 0x000e220008000800 */
[----:B------:R-:W-:Y:S02]  /*3020*/  ULEA UR5, UR8, UR5, 0x2 ;  /* 0x0000000508057291 */ /* 0x000fe4000f8e10ff */
[----:B------:R-:W-:-:S10]  /*3030*/  UIADD3 UR4, UPT, UPT, UR4, -0x2, URZ ;  /* 0xfffffffe04047890 */ /* 0x000fd4000fffe0ff */
[----:B------:R-:W1:Y:S01]  /*3040*/  LDCU UR5, c[0x0][UR5+0x380] ;  /* 0x00007000050577ac */ /* 0x000e620008000800 */
[C---:B0-----:R-:W-:Y:S02]  /*3050*/  IMAD R20, R17.reuse, UR6, R20 ;  /* 0x0000000611147c24 */ /* 0x041fe4000f8e0214 */
[----:B-1----:R-:W-:-:S07]  /*3060*/  IMAD R22, R17, UR5, R22 ;  /* 0x0000000511167c24 */ /* 0x002fce000f8e0216 */
.L_x_2825:
        /* <DEDUP_REMOVED lines=29> */
.L_x_2833:
[----:B------:R-:W-:Y:S02]  /*3240*/  MOV R3, R8 ;  /* 0x0000000800037202 */ /* 0x000fe40000000f00 */
[----:B------:R-:W-:-:S07]  /*3250*/  MOV R2, 0x3270 ;  /* 0x0000327000027802 */ /* 0x000fce0000000f00 */
[----:B------:R-:W-:Y:S05]  /*3260*/  CALL.REL.NOINC `($__internal_93_$__cuda_sm20_rem_s64) ;  /* 0x0000001000607944 */ /* 0x000fea0003c00000 */
.L_x_2834:
[----:B------:R-:W-:Y:S05]  /*3270*/  BSYNC.RECONVERGENT B0 ;  /* 0x0000000000007941 */ /* 0x000fea0003800200 */
.L_x_2832:
[----:B------:R-:W0:Y:S01]  /*3280*/  LDCU UR4, c[0x0][UR6+0x4c4] ;  /* 0x00009880060477ac */ /* 0x000e220008000800 */
[----:B------:R-:W1:Y:S01]  /*3290*/  LDCU UR6, c[0x0][UR6+0x3ec] ;  /* 0x00007d80060677ac */ /* 0x000e620008000800 */
[C---:B0-----:R-:W-:Y:S02]  /*32a0*/  IMAD R20, R12.reuse, UR4, R20 ;  /* 0x000000040c147c24 */ /* 0x041fe4000f8e0214 */
[----:B-1----:R-:W-:-:S07]  /*32b0*/  IMAD R22, R12, UR6, R22 ;  /* 0x000000060c167c24 */ /* 0x002fce000f8e0216 */
.L_x_2785:
        /* <DEDUP_REMOVED lines=90> */
.L_x_2838:
[----:B------:R-:W-:Y:S05]  /*3860*/  BSYNC.RECONVERGENT B1 ;  /* 0x0000000000017941 */ /* 0x000fea0003800200 */
.L_x_2837:
        /* <DEDUP_REMOVED lines=47> */
.L_x_2836:
[----:B------:R-:W-:Y:S05]  /*3b60*/  BSYNC.RECONVERGENT B0 ;  /* 0x0000000000007941 */ /* 0x000fea0003800200 */
.L_x_2835:
        /* <DEDUP_REMOVED lines=52> */
        .weak           $__internal_92_$__cuda_sm20_div_s64
        .type           $__internal_92_$__cuda_sm20_div_s64,@function
        .size           $__internal_92_$__cuda_sm20_div_s64,($__internal_93_$__cuda_sm20_rem_s64 - $__internal_92_$__cuda_sm20_div_s64)
$__internal_92_$__cuda_sm20_div_s64:
        /* <DEDUP_REMOVED lines=83> */
[----:B------:R-:W-:Y:S06]  /*43e0*/  RET.REL.NODEC R10 `(_ZN2at6native16triu_tril_kernelIaiLb1ELi8ELb0EEEvNS_4cuda6detail10TensorInfoIT_T0_EENS4_IKS5_S6_EEllS6_) ;  /* 0xffffffbc0a047950 */ /* 0x000fec0003c3ffff */
        .weak           $__internal_93_$__cuda_sm20_rem_s64
        .type           $__internal_93_$__cuda_sm20_rem_s64,@function
        .size           $__internal_93_$__cuda_sm20_rem_s64,(.L_x_6383 - $__internal_93_$__cuda_sm20_rem_s64)
$__internal_93_$__cuda_sm20_rem_s64:
        /* <DEDUP_REMOVED lines=71> */
[----:B------:R-:W-:Y:S06]  /*4860*/  RET.REL.NODEC R2 `(_ZN2at6native16triu_tril_kernelIaiLb1ELi8ELb0EEEvNS_4cuda6detail10TensorInfoIT_T0_EENS4_IKS5_S6_EEllS6_) ;  /* 0xffffffb402e47950 */ /* 0x000fec0003c3ffff */
.L_x_2839:
        /* <DEDUP_REMOVED lines=9> */
.L_x_6383:


//--------------------- .text._ZN2at6native16triu_tril_kernelIaiLb1ELi8ELb1EEEvNS_4cuda6detail10TensorInfoIT_T0_EENS4_IKS5_S6_EEllS6_ --------------------------
	.section	.text._ZN2at6native16triu_tril_kernelIaiLb1ELi8ELb1EEEvNS_4cuda6detail10TensorInfoIT_T0_EENS4_IKS5_S6_EEllS6_,"ax",@progbits
	.align	128
        .global         _ZN2at6native16triu_tril_kernelIaiLb1ELi8ELb1EEEvNS_4cuda6detail10TensorInfoIT_T0_EENS4_IKS5_S6_EEllS6_
        .type           _ZN2at6native16triu_tril_kernelIaiLb1ELi8ELb1EEEvNS_4cuda6detail10TensorInfoIT_T0_EENS4_IKS5_S6_EEllS6_,@function
        .size           _ZN2at6native16triu_tril_kernelIaiLb1ELi8ELb1EEEvNS_4cuda6detail10TensorInfoIT_T0_EENS4_IKS5_S6_EEllS6_,(.L_x_6385 - _ZN2at6native16triu_tril_kernelIaiLb1ELi8ELb1EEEvNS_4cuda6detail10TensorInfoIT_T0_EENS4_IKS5_S6_EEllS6_)
        .other          _ZN2at6native16triu_tril_kernelIaiLb1ELi8ELb1EEEvNS_4cuda6detail10TensorInfoIT_T0_EENS4_IKS5_S6_EEllS6_,@"STO_CUDA_ENTRY STV_DEFAULT"
_ZN2at6native16triu_tril_kernelIaiLb1ELi8ELb1EEEvNS_4cuda6detail10TensorInfoIT_T0_EENS4_IKS5_S6_EEllS6_:
.text._ZN2at6native16triu_tril_kernelIaiLb1ELi8ELb1EEEvNS_4cuda6detail10TensorInfoIT_T0_EENS4_IKS5_S6_EEllS6_:
        /* <DEDUP_REMOVED lines=40> */
.L_x_2841:
[----:B------:R-:W0:Y:S01]  /*0280*/  LDCU UR6, c[0x0][0x540] ;  /* 0x0000a800ff0677ac */ /* 0x000e220008000800 */
[----:B------:R-:W-:Y:S01]  /*0290*/  MOV R18, R7 ;  /* 0x0000000700127202 */ /* 0x000fe20000000f00 */
[----:B------:R-:W-:Y:S01]  /*02a0*/  IMAD.U32 R4, RZ, RZ, UR4 ;  /* 0x00000004ff047e24 */ /* 0x000fe2000f8e00ff */
[----:B------:R-:W-:Y:S01]  /*02b0*/  MOV R6, 0x2e0 ;  /* 0x000002e000067802 */ /* 0x000fe20000000f00 */
[----:B0-----:R-:W-:-:S07]  /*02c0*/  IMAD.U32 R3, RZ, RZ, UR6 ;  /* 0x00000006ff037e24 */ /* 0x001fce000f8e00ff */
[----:B------:R-:W-:Y:S05]  /*02d0*/  CALL.REL.NOINC `($__internal_94_$__cuda_sm20_div_s64) ;  /* 0x0000003400587944 */ /* 0x000fea0003c00000 */
[----:B------:R-:W0:Y:S01]  /*02e0*/  LDCU UR6, c[0x0][0x540] ;  /* 0x0000a800ff0677ac */ /* 0x000e220008000800 */
[----:B------:R-:W-:-:S05]  /*02f0*/  IADD3 R0, PT, PT, -R4, RZ, RZ ;  /* 0x000000ff04007210 */ /* 0x000fca0007ffe1ff */
[----:B0-----:R-:W-:-:S07]  /*0300*/  IMAD R7, R0, UR6, R7 ;  /* 0x0000000600077c24 */ /* 0x001fce000f8e0207 */
.L_x_2842:
[----:B------:R-:W-:Y:S05]  /*0310*/  BSYNC.RECONVERGENT B0 ;  /* 0x0000000000007941 */ /* 0x000fea0003800200 */
.L_x_2840:
        /* <DEDUP_REMOVED lines=26> */
.L_x_2844:
[----:B------:R-:W-:Y:S01]  /*04c0*/  IMAD.MOV.U32 R14, RZ, RZ, R4 ;  /* 0x000000ffff0e7224 */ /* 0x000fe200078e0004 */
[----:B------:R-:W-:Y:S02]  /*04d0*/  MOV R6, R5 ;  /* 0x0000000500067202 */ /* 0x000fe40000000f00 */
[----:B------:R-:W-:-:S07]  /*04e0*/  MOV R18, 0x500 ;  /* 0x0000050000127802 */ /* 0x000fce0000000f00 */
[----:B------:R-:W-:Y:S05]  /*04f0*/  CALL.REL.NOINC `($__internal_95_$__cuda_sm20_rem_s64) ;  /* 0x0000003800207944 */ /* 0x000fea0003c00000 */
[----:B------:R-:W-:-:S07]  /*0500*/  IMAD.MOV.U32 R0, RZ, RZ, R13 ;  /* 0x000000ffff007224 */ /* 0x000fce00078e000d */
.L_x_2845:
[----:B------:R-:W-:Y:S05]  /*0510*/  BSYNC.RECONVERGENT B0 ;  /* 0x0000000000007941 */ /* 0x000fea0003800200 */
.L_x_2843:
        /* <DEDUP_REMOVED lines=30> */
.L_x_2847:
[----:B------:R-:W-:Y:S01]  /*0700*/  IMAD.MOV.U32 R18, RZ, RZ, R4 ;  /* 0x000000ffff127224 */ /* 0x000fe200078e0004 */
[----:B------:R-:W-:Y:S02]  /*0710*/  MOV R4, R15 ;  /* 0x0000000f00047202 */ /* 0x000fe40000000f00 */
[----:B------:R-:W-:-:S07]  /*0720*/  MOV R6, 0x740 ;  /* 0x0000074000067802 */ /* 0x000fce0000000f00 */
[----:B-1----:R-:W-:Y:S05]  /*0730*/  CALL.REL.NOINC `($__internal_94_$__cuda_sm20_div_s64) ;  /* 0x0000003000407944 */ /* 0x002fea0003c00000 */
[----:B------:R-:W-:-:S07]  /*0740*/  IMAD.MOV.U32 R13, RZ, RZ, R4 ;  /* 0x000000ffff0d7224 */ /* 0x000fce00078e0004 */
.L_x_2848:
[----:B------:R-:W-:Y:S05]  /*0750*/  BSYNC.RECONVERGENT B0 ;  /* 0x0000000000007941 */ /* 0x000fea0003800200 */
.L_x_2846:
        /* <DEDUP_REMOVED lines=14> */
.L_x_2875:
        /* <DEDUP_REMOVED lines=30> */
.L_x_2852:
[----:B------:R-:W-:Y:S01]  /*0a20*/  IMAD.MOV.U32 R18, RZ, RZ, R13 ;  /* 0x000000ffff127224 */ /* 0x000fe200078e000d */
[----:B------:R-:W-:Y:S01]  /*0a30*/  MOV R3, UR6 ;  /* 0x0000000600037c02 */ /* 0x000fe20008000f00 */
[----:B------:R-:W-:Y:S01]  /*0a40*/  IMAD.U32 R4, RZ, RZ, UR8 ;  /* 0x00000008ff047e24 */ /* 0x000fe2000f8e00ff */
[----:B------:R-:W-:-:S07]  /*0a50*/  MOV R6, 0xa70 ;  /* 0x00000a7000067802 */ /* 0x000fce0000000f00 */
[----:B------:R-:W-:Y:S05]  /*0a60*/  CALL.REL.NOINC `($__internal_94_$__cuda_sm20_div_s64) ;  /* 0x0000002c00747944 */ /* 0x000fea0003c00000 */
[----:B------:R-:W-:Y:S01]  /*0a70*/  IMAD.MOV R6, RZ, RZ, -R4 ;  /* 0x000000ffff067224 */ /* 0x000fe200078e0a04 */
[----:B------:R-:W-:Y:S01]  /*0a80*/  MOV R22, R4 ;  /* 0x0000000400167202 */ /* 0x000fe20000000f00 */
[----:B------:R-:W-:Y:S02]  /*0a90*/  IMAD.MOV.U32 R23, RZ, RZ, R5 ;  /* 0x000000ffff177224 */ /* 0x000fe400078e0005 */
[----:B------:R-:W-:-:S07]  /*0aa0*/  IMAD R13, R6, UR6, R13 ;  /* 0x00000006060d7c24 */ /* 0x000fce000f8e020d */
.L_x_2853:
[----:B------:R-:W-:Y:S05]  /*0ab0*/  BSYNC.RECONVERGENT B0 ;  /* 0x0000000000007941 */ /* 0x000fea0003800200 */
.L_x_2851:
        /* <DEDUP_REMOVED lines=34> */
.L_x_2855:
[----:B------:R-:W-:Y:S01]  /*0ce0*/  IMAD.MOV.U32 R18, RZ, RZ, R22 ;  /* 0x000000ffff127224 */ /* 0x000fe200078e0016 */
[----:B------:R-:W-:Y:S01]  /*0cf0*/  MOV R5, R23 ;  /* 0x0000001700057202 */ /* 0x000fe20000000f00 */
[----:B------:R-:W-:Y:S01]  /*0d00*/  IMAD.U32 R3, RZ, RZ, UR9 ;  /* 0x00000009ff037e24 */ /* 0x000fe2000f8e00ff */
[----:B------:R-:W-:Y:S01]  /*0d10*/  MOV R6, 0xd40 ;  /* 0x00000d4000067802 */ /* 0x000fe20000000f00 */
[----:B------:R-:W-:-:S07]  /*0d20*/  IMAD.U32 R4, RZ, RZ, UR7 ;  /* 0x00000007ff047e24 */ /* 0x000fce000f8e00ff */
[----:B------:R-:W-:Y:S05]  /*0d30*/  CALL.REL.NOINC `($__internal_94_$__cuda_sm20_div_s64) ;  /* 0x0000002800c07944 */ /* 0x000fea0003c00000 */
[----:B------:R-:W-:Y:S01]  /*0d40*/  IADD3 R23, PT, PT, -R4, RZ, RZ ;  /* 0x000000ff04177210 */ /* 0x000fe20007ffe1ff */
[----:B------:R-:W-:Y:S02]  /*0d50*/  IMAD.MOV.U32 R16, RZ, RZ, R4 ;  /* 0x000000ffff107224 */ /* 0x000fe400078e0004 */
[----:B------:R-:W-:Y:S02]  /*0d60*/  IMAD.MOV.U32 R17, RZ, RZ, R5 ;  /* 0x000000ffff117224 */ /* 0x000fe400078e0005 */
[----:B------:R-:W-:-:S07]  /*0d70*/  IMAD R23, R23, UR9, R22 ;  /* 0x0000000917177c24 */ /* 0x000fce000f8e0216 */
.L_x_2856:
[----:B------:R-:W-:Y:S05]  /*0d80*/  BSYNC.RECONVERGENT B0 ;  /* 0x0000000000007941 */ /* 0x000fea0003800200 */
.L_x_2854:
        /* <DEDUP_REMOVED lines=35> */
.L_x_2858:
[----:B------:R-:W-:Y:S01]  /*0fc0*/  MOV R18, R16 ;  /* 0x0000001000127202 */ /* 0x000fe20000000f00 */
[----:B------:R-:W-:Y:S01]  /*0fd0*/  IMAD.MOV.U32 R5, RZ, RZ, R17 ;  /* 0x000000ffff057224 */ /* 0x000fe200078e0011 */
[----:B------:R-:W-:Y:S01]  /*0fe0*/  MOV R4, UR8 ;  /* 0x0000000800047c02 */ /* 0x000fe20008000f00 */
[----:B------:R-:W-:Y:S01]  /*0ff0*/  IMAD.U32 R3, RZ, RZ, UR9 ;  /* 0x00000009ff037e24 */ /* 0x000fe2000f8e00ff */
[----:B------:R-:W-:-:S07]  /*1000*/  MOV R6, 0x1020 ;  /* 0x0000102000067802 */ /* 0x000fce0000000f00 */
[----:B------:R-:W-:Y:S05]  /*1010*/  CALL.REL.NOINC `($__internal_94_$__cuda_sm20_div_s64) ;  /* 0x0000002800087944 */ /* 0x000fea0003c00000 */
[--C-:B------:R-:W-:Y:S01]  /*1020*/  IMAD.MOV R17, RZ, RZ, -R4.reuse ;  /* 0x000000ffff117224 */ /* 0x100fe200078e0a04 */
[----:B------:R-:W-:Y:S01]  /*1030*/  MOV R13, R5 ;  /* 0x00000005000d7202 */ /* 0x000fe20000000f00 */
[----:B------:R-:W-:Y:S02]  /*1040*/  IMAD.MOV.U32 R12, RZ, RZ, R4 ;  /* 0x000000ffff0c7224 */ /* 0x000fe400078e0004 */
[----:B------:R-:W-:-:S07]  /*1050*/  IMAD R17, R17, UR9, R16 ;  /* 0x0000000911117c24 */ /* 0x000fce000f8e0210 */
.L_x_2859:
[----:B------:R-:W-:Y:S05]  /*1060*/  BSYNC.RECONVERGENT B0 ;  /* 0x0000000000007941 */ /* 0x000fea0003800200 */
.L_x_2857:
        /* <DEDUP_REMOVED lines=34> */
.L_x_2861:
[----:B------:R-:W-:Y:S01]  /*1290*/  IMAD.MOV.U32 R18, RZ, RZ, R12 ;  /* 0x000000ffff127224 */ /* 0x000fe200078e000c */
[----:B------:R-:W-:Y:S01]  /*12a0*/  MOV R3, UR9 ;  /* 0x0000000900037c02 */ /* 0x000fe20008000f00 */
[----:B------:R-:W-:Y:S01]  /*12b0*/  IMAD.MOV.U32 R5, RZ, RZ, R13 ;  /* 0x000000ffff057224 */ /* 0x000fe200078e000d */
[----:B------:R-:W-:Y:S01]  /*12c0*/  MOV R6, 0x12f0 ;  /* 0x000012f000067802 */ /* 0x000fe20000000f00 */
[----:B------:R-:W-:-:S07]  /*12d0*/  IMAD.U32 R4, RZ, RZ, UR10 ;  /* 0x0000000aff047e24 */ /* 0x000fce000f8e00ff */
[----:B------:R-:W-:Y:S05]  /*12e0*/  CALL.REL.NOINC `($__internal_94_$__cuda_sm20_div_s64) ;  /* 0x0000002400547944 */ /* 0x000fea0003c00000 */
[----:B------:R-:W-:Y:S01]  /*12f0*/  IMAD.MOV R13, RZ, RZ, -R4 ;  /* 0x000000ffff0d7224 */ /* 0x000fe200078e0a04 */
[----:B------:R-:W-:Y:S01]  /*1300*/  MOV R16, R4 ;  /* 0x0000000400107202 */ /* 0x000fe20000000f00 */
[----:B------:R-:W-:Y:S02]  /*1310*/  IMAD.MOV.U32 R17, RZ, RZ, R5 ;  /* 0x000000ffff117224 */ /* 0x000fe400078e0005 */
[----:B------:R-:W-:-:S07]  /*1320*/  IMAD R13, R13, UR9, R12 ;  /* 0x000000090d0d7c24 */ /* 0x000fce000f8e020c */
.L_x_2862:
[----:B------:R-:W-:Y:S05]  /*1330*/  BSYNC.RECONVERGENT B0 ;  /* 0x0000000000007941 */ /* 0x000fea0003800200 */
.L_x_2860:
        /* <DEDUP_REMOVED lines=34> */
.L_x_2864:
        /* <DEDUP_REMOVED lines=10> */
.L_x_2865:
[----:B------:R-:W-:Y:S05]  /*1600*/  BSYNC.RECONVERGENT B0 ;  /* 0x0000000000007941 */ /* 0x000fea0003800200 */
.L_x_2863:
        /* <DEDUP_REMOVED lines=34> */
.L_x_2867:
        /* <DEDUP_REMOVED lines=10> */
.L_x_2868:
[----:B------:R-:W-:Y:S05]  /*18d0*/  BSYNC.RECONVERGENT B0 ;  /* 0x0000000000007941 */ /* 0x000fea0003800200 */
.L_x_2866:
        /* <DEDUP_REMOVED lines=34> */
.L_x_2870:
        /* <DEDUP_REMOVED lines=10> */
.L_x_2871:
[----:B------:R-:W-:Y:S05]  /*1ba0*/  BSYNC.RECONVERGENT B0 ;  /* 0x0000000000007941 */ /* 0x000fea0003800200 */
.L_x_2869:
        /* <DEDUP_REMOVED lines=33> */
.L_x_2873:
[----:B------:R-:W-:Y:S01]  /*1dc0*/  IMAD.MOV.U32 R18, RZ, RZ, R12 ;  /* 0x000000ffff127224 */ /* 0x000fe200078e000c */
[----:B------:R-:W-:Y:S01]  /*1dd0*/  MOV R5, R13 ;  /* 0x0000000d00057202 */ /* 0x000fe20000000f00 */
[----:B------:R-:W-:Y:S01]  /*1de0*/  IMAD.U32 R3, RZ, RZ, UR8 ;  /* 0x00000008ff037e24 */ /* 0x000fe2000f8e00ff */
[----:B------:R-:W-:Y:S01]  /*1df0*/  MOV R6, 0x1e20 ;  /* 0x00001e2000067802 */ /* 0x000fe20000000f00 */
[----:B------:R-:W-:-:S07]  /*1e00*/  IMAD.U32 R4, RZ, RZ, UR9 ;  /* 0x00000009ff047e24 */ /* 0x000fce000f8e00ff */
[----:B------:R-:W-:Y:S05]  /*1e10*/  CALL.REL.NOINC `($__internal_94_$__cuda_sm20_div_s64) ;  /* 0x0000001800887944 */ /* 0x000fea0003c00000 */
[----:B------:R-:W-:Y:S01]  /*1e20*/  IADD3 R3, PT, PT, -R4, RZ, RZ ;  /* 0x000000ff04037210 */ /* 0x000fe20007ffe1ff */
[----:B------:R-:W-:-:S04]  /*1e30*/  IMAD.MOV.U32 R13, RZ, RZ, R4 ;  /* 0x000000ffff0d7224 */ /* 0x000fc800078e0004 */
[----:B------:R-:W-:-:S07]  /*1e40*/  IMAD R3, R3, UR8, R12 ;  /* 0x0000000803037c24 */ /* 0x000fce000f8e020c */
.L_x_2874:
[----:B------:R-:W-:Y:S05]  /*1e50*/  BSYNC.RECONVERGENT B0 ;  /* 0x0000000000007941 */ /* 0x000fea0003800200 */
.L_x_2872:
        /* <DEDUP_REMOVED lines=9> */
.L_x_2850:
        /* <DEDUP_REMOVED lines=34> */
.L_x_2878:
        /* <DEDUP_REMOVED lines=9> */
.L_x_2879:
[----:B------:R-:W-:Y:S05]  /*21a0*/  BSYNC.RECONVERGENT B0 ;  /* 0x0000000000007941 */ /* 0x000fea0003800200 */
.L_x_2877:
        /* <DEDUP_REMOVED lines=34> */
.L_x_2881:
        /* <DEDUP_REMOVED lines=10> */
.L_x_2882:
[----:B------:R-:W-:Y:S05]  /*2470*/  BSYNC.RECONVERGENT B0 ;  /* 0x0000000000007941 */ /* 0x000fea0003800200 */
.L_x_2880:
        /* <DEDUP_REMOVED lines=34> */
.L_x_2884:
        /* <DEDUP_REMOVED lines=10> */
.L_x_2885:
[----:B------:R-:W-:Y:S05]  /*2740*/  BSYNC.RECONVERGENT B0 ;  /* 0x0000000000007941 */ /* 0x000fea0003800200 */
.L_x_2883:
        /* <DEDUP_REMOVED lines=34> */
.L_x_2887:
[----:B------:R-:W-:Y:S01]  /*2970*/  MOV R18, R16 ;  /* 0x0000001000127202 */ /* 0x000fe20000000f00 */
[----:B------:R-:W-:Y:S01]  /*2980*/  IMAD.MOV.U32 R5, RZ, RZ, R17 ;  /* 0x000000ffff057224 */ /* 0x000fe200078e0011 */
[----:B------:R-:W-:Y:S01]  /*2990*/  MOV R3, UR8 ;  /* 0x0000000800037c02 */ /* 0x000fe20008000f00 */
[----:B------:R-:W-:Y:S01]  /*29a0*/  IMAD.U32 R4, RZ, RZ, UR7 ;  /* 0x00000007ff047e24 */ /* 0x000fe2000f8e00ff */
[----:B------:R-:W-:-:S07]  /*29b0*/  MOV R6, 0x29d0 ;  /* 0x000029d000067802 */ /* 0x000fce0000000f00 */
[----:B------:R-:W-:Y:S05]  /*29c0*/  CALL.REL.NOINC `($__internal_94_$__cuda_sm20_div_s64) ;  /* 0x0000000c009c7944 */ /* 0x000fea0003c00000 */
[----:B------:R-:W-:Y:S01]  /*29d0*/  IADD3 R17, PT, PT, -R4, RZ, RZ ;  /* 0x000000ff04117210 */ /* 0x000fe20007ffe1ff */
[----:B------:R-:W-:-:S04]  /*29e0*/  IMAD.MOV.U32 R13, RZ, RZ, R4 ;  /* 0x000000ffff0d7224 */ /* 0x000fc800078e0004 */
[----:B------:R-:W-:-:S07]  /*29f0*/  IMAD R17, R17, UR8, R16 ;  /* 0x0000000811117c24 */ /* 0x000fce000f8e0210 */
.L_x_2888:
[----:B------:R-:W-:Y:S05]  /*2a00*/  BSYNC.RECONVERGENT B0 ;  /* 0x0000000000007941 */ /* 0x000fea0003800200 */
.L_x_2886:
[----:B------:R-:W-:Y:S01]  /*2a10*/  UMOV UR5, 0x6c ;  /* 0x0000006c00057882 */ /* 0x000fe20000000000 */
[----:B------:R-:W-:Y:S02]  /*2a20*/  UIADD3 UR4, UPT, UPT, UR4, -0x4, URZ ;  /* 0xfffffffc04047890 */ /* 0x000fe4000fffe0ff */
[----:B------:R-:W-:-:S12]  /*2a30*/  ULEA UR5, UR6, UR5, 0x2 ;  /* 0x0000000506057291 */ /* 0x000fd8000f8e10ff */
[----:B------:R-:W0:Y:S02]  /*2a40*/  LDCU UR5, c[0x0][UR5+0x380] ;  /* 0x00007000050577ac */ /* 0x000e240008000800 */
[----:B0-----:R-:W-:-:S07]  /*2a50*/  IMAD R20, R17, UR5, R20 ;  /* 0x0000000511147c24 */ /* 0x001fce000f8e0214 */
.L_x_2876:
        /* <DEDUP_REMOVED lines=33> */
.L_x_2891:
[----:B------:R-:W-:Y:S01]  /*2c70*/  IMAD.MOV.U32 R18, RZ, RZ, R13 ;  /* 0x000000ffff127224 */ /* 0x000fe200078e000d */
[----:B------:R-:W-:Y:S01]  /*2c80*/  MOV R3, UR5 ;  /* 0x0000000500037c02 */ /* 0x000fe20008000f00 */
[----:B------:R-:W-:Y:S01]  /*2c90*/  IMAD.U32 R4, RZ, RZ, UR6 ;  /* 0x00000006ff047e24 */ /* 0x000fe2000f8e00ff */
[----:B------:R-:W-:-:S07]  /*2ca0*/  MOV R6, 0x2cc0 ;  /* 0x00002cc000067802 */ /* 0x000fce0000000f00 */
[----:B------:R-:W-:Y:S05]  /*2cb0*/  CALL.REL.NOINC `($__internal_94_$__cuda_sm20_div_s64) ;  /* 0x0000000800e07944 */ /* 0x000fea0003c00000 */
[----:B------:R-:W-:Y:S01]  /*2cc0*/  IADD3 R6, PT, PT, -R4, RZ, RZ ;  /* 0x000000ff04067210 */ /* 0x000fe20007ffe1ff */
[----:B------:R-:W-:Y:S01]  /*2cd0*/  IMAD.MOV.U32 R16, RZ, RZ, R4 ;  /* 0x000000ffff107224 */ /* 0x000fe200078e0004 */
[----:B------:R-:W-:-:S03]  /*2ce0*/  MOV R17, R5 ;  /* 0x0000000500117202 */ /* 0x000fc60000000f00 */
[----:B------:R-:W-:-:S07]  /*2cf0*/  IMAD R13, R6, UR5, R13 ;  /* 0x00000005060d7c24 */ /* 0x000fce000f8e020d */
.L_x_2892:
[----:B------:R-:W-:Y:S05]  /*2d00*/  BSYNC.RECONVERGENT B0 ;  /* 0x0000000000007941 */ /* 0x000fea0003800200 */
.L_x_2890:
        /* <DEDUP_REMOVED lines=34> */
.L_x_2894:
        /* <DEDUP_REMOVED lines=9> */
.L_x_2895:
[----:B------:R-:W-:Y:S05]  /*2fc0*/  BSYNC.RECONVERGENT B0 ;  /* 0x0000000000007941 */ /* 0x000fea0003800200 */
.L_x_2893:
[----:B------:R-:W-:Y:S01]  /*2fd0*/  UMOV UR5, 0x6c ;  /* 0x0000006c00057882 */ /* 0x000fe20000000000 */
[----:B------:R-:W-:Y:S02]  /*2fe0*/  UIADD3 UR4, UPT, UPT, UR4, -0x2, URZ ;  /* 0xfffffffe04047890 */ /* 0x000fe4000fffe0ff */
[----:B------:R-:W-:-:S12]  /*2ff0*/  ULEA UR5, UR7, UR5, 0x2 ;  /* 0x0000000507057291 */ /* 0x000fd8000f8e10ff */
[----:B------:R-:W0:Y:S02]  /*3000*/  LDCU UR5, c[0x0][UR5+0x380] ;  /* 0x00007000050577ac */ /* 0x000e240008000800 */
[----:B0-----:R-:W-:-:S07]  /*3010*/  IMAD R20, R17, UR5, R20 ;  /* 0x0000000511147c24 */ /* 0x001fce000f8e0214 */
.L_x_2889:
        /* <DEDUP_REMOVED lines=29> */
.L_x_2897:
[----:B------:R-:W-:Y:S01]  /*31f0*/  MOV R14, R13 ;  /* 0x0000000d000e7202 */ /* 0x000fe20000000f00 */
[----:B------:R-:W-:Y:S01]  /*3200*/  IMAD.MOV.U32 R6, RZ, RZ, R5 ;  /* 0x000000ffff067224 */ /* 0x000fe200078e0005 */
[----:B------:R-:W-:Y:S01]  /*3210*/  MOV R3, UR5 ;  /* 0x0000000500037c02 */ /* 0x000fe20008000f00 */
[----:B------:R-:W-:Y:S01]  /*3220*/  IMAD.U32 R15, RZ, RZ, UR6 ;  /* 0x00000006ff0f7e24 */ /* 0x000fe2000f8e00ff */
[----:B------:R-:W-:-:S07]  /*3230*/  MOV R18, 0x3250 ;  /* 0x0000325000127802 */ /* 0x000fce0000000f00 */
[----:B------:R-:W-:Y:S05]  /*3240*/  CALL.REL.NOINC `($__internal_95_$__cuda_sm20_rem_s64) ;  /* 0x0000000800cc7944 */ /* 0x000fea0003c00000 */
.L_x_2898:
[----:B------:R-:W-:Y:S05]  /*3250*/  BSYNC.RECONVERGENT B0 ;  /* 0x0000000000007941 */ /* 0x000fea0003800200 */
.L_x_2896:
[----:B------:R-:W-:Y:S02]  /*3260*/  UMOV UR5, 0x6c ;  /* 0x0000006c00057882 */ /* 0x000fe40000000000 */
[----:B------:R-:W-:-:S12]  /*3270*/  ULEA UR5, UR4, UR5, 0x2 ;  /* 0x0000000504057291 */ /* 0x000fd8000f8e10ff */
[----:B------:R-:W0:Y:S02]  /*3280*/  LDCU UR5, c[0x0][UR5+0x380] ;  /* 0x00007000050577ac */ /* 0x000e240008000800 */
[----:B0-----:R-:W-:-:S07]  /*3290*/  IMAD R20, R13, UR5, R20 ;  /* 0x000000050d147c24 */ /* 0x001fce000f8e0214 */
.L_x_2849:
        /* <DEDUP_REMOVED lines=90> */
        .weak           $__internal_94_$__cuda_sm20_div_s64
        .type           $__internal_94_$__cuda_sm20_div_s64,@function
        .size           $__internal_94_$__cuda_sm20_div_s64,($__internal_95_$__cuda_sm20_rem_s64 - $__internal_94_$__cuda_sm20_div_s64)
$__internal_94_$__cuda_sm20_div_s64:
        /* <DEDUP_REMOVED lines=83> */
[----:B------:R-:W-:Y:S06]  /*3d70*/  RET.REL.NODEC R8 `(_ZN2at6native16triu_tril_kernelIaiLb1ELi8ELb1EEEvNS_4cuda6detail10TensorInfoIT_T0_EENS4_IKS5_S6_EEllS6_) ;  /* 0xffffffc008a07950 */ /* 0x000fec0003c3ffff */
        .weak           $__internal_95_$__cuda_sm20_rem_s64
        .type           $__internal_95_$__cuda_sm20_rem_s64,@function
        .size           $__internal_95_$__cuda_sm20_rem_s64,(.L_x_6385 - $__internal_95_$__cuda_sm20_rem_s64)
$__internal_95_$__cuda_sm20_rem_s64:
        /* <DEDUP_REMOVED lines=71> */
[----:B------:R-:W-:Y:S06]  /*41f0*/  RET.REL.NODEC R18 `(_ZN2at6native16triu_tril_kernelIaiLb1ELi8ELb1EEEvNS_4cuda6detail10TensorInfoIT_T0_EENS4_IKS5_S6_EEllS6_) ;  /* 0xffffffbc12807950 */ /* 0x000fec0003c3ffff */
.L_x_2899:
        /* <DEDUP_REMOVED lines=16> */
.L_x_6385:


//--------------------- .text._ZN2at6native16triu_tril_kernelIhlLb1ELi8ELb0EEEvNS_4cuda6detail10TensorInfoIT_T0_EENS4_IKS5_S6_EEllS6_ --------------------------
	.section	.text._ZN2at6native16triu_tril_kernelIhlLb1ELi8ELb0EEEvNS_4cuda6detail10TensorInfoIT_T0_EENS4_IKS5_S6_EEllS6_,"ax",@progbits
	.align	128
        .global         _ZN2at6native16triu_tril_kernelIhlLb1ELi8ELb0EEEvNS_4cuda6detail10TensorInfoIT_T0_EENS4_IKS5_S6_EEllS6_
        .type           _ZN2at6native16triu_tril_kernelIhlLb1ELi8ELb0EEEvNS_4cuda6detail10TensorInfoIT_T0_EENS4_IKS5_S6_EEllS6_,@function
        .size           _ZN2at6native16triu_tril_kernelIhlLb1ELi8ELb0EEEvNS_4cuda6detail10TensorInfoIT_T0_EENS4_IKS5_S6_EEllS6_,(.L_x_6387 - _ZN2at6native16triu_tril_kernelIhlLb1ELi8ELb0EEEvNS_4cuda6detail10TensorInfoIT_T0_EENS4_IKS5_S6_EEllS6_)
        .other          _ZN2at6native16triu_tril_kernelIhlLb1ELi8ELb0EEEvNS_4cuda6detail10TensorInfoIT_T0_EENS4_IKS5_S6_EEllS6_,@"STO_CUDA_ENTRY STV_DEFAULT"
_ZN2at6native16triu_tril_kernelIhlLb1ELi8ELb0EEEvNS_4cuda6detail10TensorInfoIT_T0_EENS4_IKS5_S6_EEllS6_:
.text._ZN2at6native16triu_tril_kernelIhlLb1ELi8ELb0EEEvNS_4cuda6detail10TensorInfoIT_T0_EENS4_IKS5_S6_EEllS6_:
        /* <DEDUP_REMOVED lines=41> */
.L_x_2901:
[----:B------:R-:W0:Y:S01]  /*0290*/  LDCU.64 UR4, c[0x0][0x6d0] ;  /* 0x0000da00ff0477ac */ /* 0x000e220008000a00 */
[----:B------:R-:W-:Y:S01]  /*02a0*/  IMAD.MOV.U32 R21, RZ, RZ, R6 ;  /* 0x000000ffff157224 */ /* 0x000fe200078e0006 */
[----:B------:R-:W-:Y:S01]  /*02b0*/  MOV R8, 0x300 ;  /* 0x0000030000087802 */ /* 0x000fe20000000f00 */
[----:B------:R-:W-:Y:S02]  /*02c0*/  IMAD.MOV.U32 R24, RZ, RZ, R7 ;  /* 0x000000ffff187224 */ /* 0x000fe400078e0007 */
[----:B0-----:R-:W-:Y:S01]  /*02d0*/  IMAD.U32 R5, RZ, RZ, UR4 ;  /* 0x00000004ff057e24 */ /* 0x001fe2000f8e00ff */
[----:B------:R-:W-:-:S07]  /*02e0*/  MOV R4, UR5 ;  /* 0x0000000500047c02 */ /* 0x000fce0008000f00 */
[----:B------:R-:W-:Y:S05]  /*02f0*/  CALL.REL.NOINC `($__internal_96_$__cuda_sm20_div_s64) ;  /* 0x0000004c00fc7944 */ /* 0x000fea0003c00000 */
        /* <DEDUP_REMOVED lines=9> */
.L_x_2902:
[----:B------:R-:W-:Y:S05]  /*0390*/  BSYNC.RECONVERGENT B0 ;  /* 0x0000000000007941 */ /* 0x000fea0003800200 */
.L_x_2900:
        /* <DEDUP_REMOVED lines=31> */
.L_x_2904:
[----:B------:R-:W-:Y:S01]  /*0590*/  MOV R21, R14 ;  /* 0x0000000e00157202 */ /* 0x000fe20000000f00 */
[----:B------:R-:W-:Y:S01]  /*05a0*/  IMAD.MOV.U32 R24, RZ, RZ, R15 ;  /* 0x000000ffff187224 */ /* 0x000fe200078e000f */
[----:B------:R-:W-:Y:S01]  /*05b0*/  MOV R4, R13 ;  /* 0x0000000d00047202 */ /* 0x000fe20000000f00 */
[----:B------:R-:W-:Y:S01]  /*05c0*/  IMAD.MOV.U32 R5, RZ, RZ, R12 ;  /* 0x000000ffff057224 */ /* 0x000fe200078e000c */
[----:B------:R-:W-:-:S07]  /*05d0*/  MOV R8, 0x5f0 ;  /* 0x000005f000087802 */ /* 0x000fce0000000f00 */
[----:B------:R-:W-:Y:S05]  /*05e0*/  CALL.REL.NOINC `($__internal_96_$__cuda_sm20_div_s64) ;  /* 0x0000004c00407944 */ /* 0x000fea0003c00000 */
        /* <DEDUP_REMOVED lines=11> */
.L_x_2905:
[----:B------:R-:W-:Y:S05]  /*06a0*/  BSYNC.RECONVERGENT B0 ;  /* 0x0000000000007941 */ /* 0x000fea0003800200 */
.L_x_2903:
        /* <DEDUP_REMOVED lines=36> */
.L_x_2932:
        /* <DEDUP_REMOVED lines=28> */
.L_x_2909:
        /* <DEDUP_REMOVED lines=9> */
[----:B------:R-:W-:Y:S05]  /*0b40*/  CALL.REL.NOINC `($__internal_96_$__cuda_sm20_div_s64) ;  /* 0x0000004400e87944 */ /* 0x000fea0003c00000 */
        /* <DEDUP_REMOVED lines=9> */
.L_x_2910:
[----:B------:R-:W-:Y:S05]  /*0be0*/  BSYNC.RECONVERGENT B0 ;  /* 0x0000000000007941 */ /* 0x000fea0003800200 */
.L_x_2908:
        /* <DEDUP_REMOVED lines=43> */
.L_x_2912:
        /* <DEDUP_REMOVED lines=21> */
.L_x_2913:
[----:B------:R-:W-:Y:S05]  /*0ff0*/  BSYNC.RECONVERGENT B0 ;  /* 0x0000000000007941 */ /* 0x000fea0003800200 */
.L_x_2911:
        /* <DEDUP_REMOVED lines=40> */
.L_x_2915:
        /* <DEDUP_REMOVED lines=9> */
[----:B------:R-:W-:Y:S05]  /*1310*/  CALL.REL.NOINC `($__internal_96_$__cuda_sm20_div_s64) ;  /* 0x0000003c00f47944 */ /* 0x000fea0003c00000 */
        /* <DEDUP_REMOVED lines=11> */
.L_x_2916:
[----:B------:R-:W-:Y:S05]  /*13d0*/  BSYNC.RECONVERGENT B0 ;  /* 0x0000000000007941 */ /* 0x000fea0003800200 */
.L_x_2914:
        /* <DEDUP_REMOVED lines=40> */
.L_x_2918:
        /* <DEDUP_REMOVED lines=21> */
.L_x_2919:
[----:B------:R-:W-:Y:S05]  /*17b0*/  BSYNC.RECONVERGENT B0 ;  /* 0x0000000000007941 */ /* 0x000fea0003800200 */
.L_x_2917:
        /* <DEDUP_REMOVED lines=40> */
.L_x_2921:
        /* <DEDUP_REMOVED lines=9> */
[----:B------:R-:W-:Y:S05]  /*1ad0*/  CALL.REL.NOINC `($__internal_96_$__cuda_sm20_div_s64) ;  /* 0x0000003800047944 */ /* 0x000fea0003c00000 */
        /* <DEDUP_REMOVED lines=11> */
.L_x_2922:
[----:B------:R-:W-:Y:S05]  /*1b90*/  BSYNC.RECONVERGENT B0 ;  /* 0x0000000000007941 */ /* 0x000fea0003800200 */
.L_x_2920:
        /* <DEDUP_REMOVED lines=40> */
.L_x_2924:
        /* <DEDUP_REMOVED lines=21> */
.L_x_2925:
[----:B------:R-:W-:Y:S05]  /*1f70*/  BSYNC.RECONVERGENT B0 ;  /* 0x0000000000007941 */ /* 0x000fea0003800200 */
.L_x_2923:
        /* <DEDUP_REMOVED lines=40> */
.L_x_2927:
        /* <DEDUP_REMOVED lines=21> */
.L_x_2928:
[----:B------:R-:W-:Y:S05]  /*2350*/  BSYNC.RECONVERGENT B0 ;  /* 0x0000000000007941 */ /* 0x000fea0003800200 */
.L_x_2926:
        /* <DEDUP_REMOVED lines=41> */
.L_x_2930:
        /* <DEDUP_REMOVED lines=21> */
.L_x_2931:
[----:B------:R-:W-:Y:S05]  /*2740*/  BSYNC.RECONVERGENT B0 ;  /* 0x0000000000007941 */ /* 0x000fea0003800200 */
.L_x_2929:
        /* <DEDUP_REMOVED lines=24> */
.L_x_2907:
        /* <DEDUP_REMOVED lines=37> */
.L_x_2935:
        /* <DEDUP_REMOVED lines=19> */
.L_x_2936:
[----:B------:R-:W-:Y:S05]  /*2c50*/  BSYNC.RECONVERGENT B0 ;  /* 0x0000000000007941 */ /* 0x000fea0003800200 */
.L_x_2934:
        /* <DEDUP_REMOVED lines=43> */
.L_x_2938:
        /* <DEDUP_REMOVED lines=21> */
.L_x_2939:
[----:B------:R-:W-:Y:S05]  /*3060*/  BSYNC.RECONVERGENT B0 ;  /* 0x0000000000007941 */ /* 0x000fea0003800200 */
.L_x_2937:
        /* <DEDUP_REMOVED lines=40> */
.L_x_2941:
        /* <DEDUP_REMOVED lines=21> */
.L_x_2942:
[----:B------:R-:W-:Y:S05]  /*3440*/  BSYNC.RECONVERGENT B0 ;  /* 0x0000000000007941 */ /* 0x000fea0003800200 */
.L_x_2940:
        /* <DEDUP_REMOVED lines=41> */
.L_x_2944:
        /* <DEDUP_REMOVED lines=20> */
.L_x_2945:
[----:B------:R-:W-:Y:S05]  /*3820*/  BSYNC.RECONVERGENT B0 ;  /* 0x0000000000007941 */ /* 0x000fea0003800200 */
.L_x_2943:
        /* <DEDUP_REMOVED lines=15> */
.L_x_2933:
        /* <DEDUP_REMOVED lines=37> */
.L_x_2948:
        /* <DEDUP_REMOVED lines=19> */
.L_x_2949:
[----:B------:R-:W-:Y:S05]  /*3ca0*/  BSYNC.RECONVERGENT B0 ;  /* 0x0000000000007941 */ /* 0x000fea0003800200 */
.L_x_2947:
        /* <DEDUP_REMOVED lines=46> */
.L_x_2951:
        /* <DEDUP_REMOVED lines=20> */
.L_x_2952:
[----:B------:R-:W-:Y:S05]  /*40d0*/  BSYNC.RECONVERGENT B0 ;  /* 0x0000000000007941 */ /* 0x000fea0003800200 */
.L_x_2950:
        /* <DEDUP_REMOVED lines=15> */
.L_x_2946:
        /* <DEDUP_REMOVED lines=30> */
.L_x_2954:
[----:B------:R-:W-:-:S07]  /*43b0*/  MOV R10, 0x43d0 ;  /* 0x000043d0000a7802 */ /* 0x000fce0000000f00 */
[----:B------:R-:W-:Y:S05]  /*43c0*/  CALL.REL.NOINC `($__internal_97_$__cuda_sm20_rem_s64) ;  /* 0x0000001400147944 */ /* 0x000fea0003c00000 */
.L_x_2955:
[----:B------:R-:W-:Y:S05]  /*43d0*/  BSYNC.RECONVERGENT B0 ;  /* 0x0000000000007941 */ /* 0x000fea0003800200 */
.L_x_2953:
        /* <DEDUP_REMOVED lines=16> */
.L_x_2906:
        /* <DEDUP_REMOVED lines=110> */
.L_x_2959:
[----:B------:R-:W-:Y:S05]  /*4bc0*/  BSYNC.RECONVERGENT B1 ;  /* 0x0000000000017941 */ /* 0x000fea0003800200 */
.L_x_2958:
        /* <DEDUP_REMOVED lines=43> */
.L_x_2957:
[----:B------:R-:W-:Y:S05]  /*4e80*/  BSYNC.RECONVERGENT B0 ;  /* 0x0000000000007941 */ /* 0x000fea0003800200 */
.L_x_2956:
        /* <DEDUP_REMOVED lines=70> */
        .weak           $__internal_96_$__cuda_sm20_div_s64
        .type           $__internal_96_$__cuda_sm20_div_s64,@function
        .size           $__internal_96_$__cuda_sm20_div_s64,($__internal_97_$__cuda_sm20_rem_s64 - $__internal_96_$__cuda_sm20_div_s64)
$__internal_96_$__cuda_sm20_div_s64:
        /* <DEDUP_REMOVED lines=82> */
[----:B------:R-:W-:Y:S06]  /*5810*/  RET.REL.NODEC R8 `(_ZN2at6native16triu_tril_kernelIhlLb1ELi8ELb0EEEvNS_4cuda6detail10TensorInfoIT_T0_EENS4_IKS5_S6_EEllS6_) ;  /* 0xffffffa408f87950 */ /* 0x000fec0003c3ffff */
        .weak           $__internal_97_$__cuda_sm20_rem_s64
        .type           $__internal_97_$__cuda_sm20_rem_s64,@function
        .size           $__internal_97_$__cuda_sm20_rem_s64,(.L_x_6387 - $__internal_97_$__cuda_sm20_rem_s64)
$__internal_97_$__cuda_sm20_rem_s64:
        /* <DEDUP_REMOVED lines=76> */
[----:B------:R-:W-:Y:S06]  /*5ce0*/  RET.REL.NODEC R10 `(_ZN2at6native16triu_tril_kernelIhlLb1ELi8ELb0EEEvNS_4cuda6detail10TensorInfoIT_T0_EENS4_IKS5_S6_EEllS6_) ;  /* 0xffffffa00ac47950 */ /* 0x000fec0003c3ffff */
.L_x_2960:
        /* <DEDUP_REMOVED lines=9> */
.L_x_6387:


//--------------------- .text._ZN2at6native16triu_tril_kernelIhlLb1ELi8ELb1EEEvNS_4cuda6detail10TensorInfoIT_T0_EENS4_IKS5_S6_EEllS6_ --------------------------
	.section	.text._ZN2at6native16triu_tril_kernelIhlLb1ELi8ELb1EEEvNS_4cuda6detail10TensorInfoIT_T0_EENS4_IKS5_S6_EEllS6_,"ax",@progbits
	.align	128
        .global         _ZN2at6native16triu_tril_kernelIhlLb1ELi8ELb1EEEvNS_4cuda6detail10TensorInfoIT_T0_EENS4_IKS5_S6_EEllS6_
        .type           _ZN2at6native16triu_tril_kernelIhlLb1ELi8ELb1EEEvNS_4cuda6detail10TensorInfoIT_T0_EENS4_IKS5_S6_EEllS6_,@function
        .size           _ZN2at6native16triu_tril_kernelIhlLb1ELi8ELb1EEEvNS_4cuda6detail10TensorInfoIT_T0_EENS4_IKS5_S6_EEllS6_,(.L_x_6389 - _ZN2at6native16triu_tril_kernelIhlLb1ELi8ELb1EEEvNS_4cuda6detail10TensorInfoIT_T0_EENS4_IKS5_S6_EEllS6_)
        .other          _ZN2at6native16triu_tril_kernelIhlLb1ELi8ELb1EEEvNS_4cuda6detail10TensorInfoIT_T0_EENS4_IKS5_S6_EEllS6_,@"STO_CUDA_ENTRY STV_DEFAULT"
_ZN2at6native16triu_tril_kernelIhlLb1ELi8ELb1EEEvNS_4cuda6detail10TensorInfoIT_T0_EENS4_IKS5_S6_EEllS6_:
.text._ZN2at6native16triu_tril_kernelIhlLb1ELi8ELb1EEEvNS_4cuda6detail10TensorInfoIT_T0_EENS4_IKS5_S6_EEllS6_:
        /* <DEDUP_REMOVED lines=41> */
.L_x_2962:
[----:B------:R-:W0:Y:S01]  /*0290*/  LDCU.64 UR4, c[0x0][0x6d0] ;  /* 0x0000da00ff0477ac */ /* 0x000e220008000a00 */
[----:B------:R-:W-:Y:S01]  /*02a0*/  IMAD.MOV.U32 R6, RZ, RZ, R10 ;  /* 0x000000ffff067224 */ /* 0x000fe200078e000a */
[----:B------:R-:W-:Y:S01]  /*02b0*/  MOV R4, 0x300 ;  /* 0x0000030000047802 */ /* 0x000fe20000000f00 */
[----:B------:R-:W-:Y:S02]  /*02c0*/  IMAD.MOV.U32 R23, RZ, RZ, R11 ;  /* 0x000000ffff177224 */ /* 0x000fe400078e000b */
[----:B0-----:R-:W-:Y:S01]  /*02d0*/  IMAD.U32 R8, RZ, RZ, UR4 ;  /* 0x00000004ff087e24 */ /* 0x001fe2000f8e00ff */
[----:B------:R-:W-:-:S07]  /*02e0*/  MOV R7, UR5 ;  /* 0x0000000500077c02 */ /* 0x000fce0008000f00 */
[----:B------:R-:W-:Y:S05]  /*02f0*/  CALL.REL.NOINC `($__internal_98_$__cuda_sm20_div_s64) ;  /* 0x0000004000007944 */ /* 0x000fea0003c00000 */
[----:B------:R-:W0:Y:S01]  /*0300*/  LDCU.64 UR4, c[0x0][0x6d0] ;  /* 0x0000da00ff0477ac */ /* 0x000e220008000a00 */
[----:B------:R-:W-:-:S05]  /*0310*/  IADD3 R5, P0, PT, RZ, -R20, RZ ;  /* 0x80000014ff057210 */ /* 0x000fca0007f1e0ff */
[----:B------:R-:W-:-:S04]  /*0320*/  IMAD.X R0, RZ, RZ, ~R21, P0 ;  /* 0x000000ffff007224 */ /* 0x000fc800000e0e15 */
[----:B0-----:R-:W-:Y:S02]  /*0330*/  IMAD R0, R0, UR4, RZ ;  /* 0x0000000400007c24 */ /* 0x001fe4000f8e02ff */
[----:B------:R-:W-:-:S04]  /*0340*/  IMAD.WIDE.U32 R2, R5, UR4, R10 ;  /* 0x0000000405027c25 */ /* 0x000fc8000f8e000a */
[----:B------:R-:W-:-:S05]  /*0350*/  IMAD R5, R5, UR5, R0 ;  /* 0x0000000505057c24 */ /* 0x000fca000f8e0200 */
[----:B------:R-:W-:-:S07]  /*0360*/  IADD3 R0, PT, PT, R3, R5, RZ ;  /* 0x0000000503007210 */ /* 0x000fce0007ffe0ff */
.L_x_2963:
[----:B------:R-:W-:Y:S05]  /*0370*/  BSYNC.RECONVERGENT B0 ;  /* 0x0000000000007941 */ /* 0x000fea0003800200 */
.L_x_2961:
        /* <DEDUP_REMOVED lines=27> */
.L_x_2965:
[----:B------:R-:W-:Y:S01]  /*0530*/  IMAD.MOV.U32 R6, RZ, RZ, R20 ;  /* 0x000000ffff067224 */ /* 0x000fe200078e0014 */
[----:B------:R-:W-:Y:S01]  /*0540*/  MOV R4, R8 ;  /* 0x0000000800047202 */ /* 0x000fe20000000f00 */
[----:B------:R-:W-:Y:S01]  /*0550*/  IMAD.MOV.U32 R23, RZ, RZ, R21 ;  /* 0x000000ffff177224 */ /* 0x000fe200078e0015 */
[----:B------:R-:W-:Y:S01]  /*0560*/  MOV R22, 0x590 ;  /* 0x0000059000167802 */ /* 0x000fe20000000f00 */
[----:B------:R-:W-:-:S07]  /*0570*/  IMAD.MOV.U32 R3, RZ, RZ, R9 ;  /* 0x000000ffff037224 */ /* 0x000fce00078e0009 */
[----:B------:R-:W-:Y:S05]  /*0580*/  CALL.REL.NOINC `($__internal_99_$__cuda_sm20_rem_s64) ;  /* 0x0000004000ac7944 */ /* 0x000fea0003c00000 */
[----:B------:R-:W-:Y:S01]  /*0590*/  IMAD.MOV.U32 R10, RZ, RZ, R6 ;  /* 0x000000ffff0a7224 */ /* 0x000fe200078e0006 */
[----:B------:R-:W-:-:S07]  /*05a0*/  MOV R11, R3 ;  /* 0x00000003000b7202 */ /* 0x000fce0000000f00 */
.L_x_2966:
[----:B------:R-:W-:Y:S05]  /*05b0*/  BSYNC.RECONVERGENT B0 ;  /* 0x0000000000007941 */ /* 0x000fea0003800200 */
.L_x_2964:
        /* <DEDUP_REMOVED lines=30> */
.L_x_2968:
[----:B------:R-:W-:Y:S01]  /*07a0*/  IMAD.MOV.U32 R6, RZ, RZ, R20 ;  /* 0x000000ffff067224 */ /* 0x000fe200078e0014 */
[----:B------:R-:W-:Y:S01]  /*07b0*/  MOV R7, R9 ;  /* 0x0000000900077202 */ /* 0x000fe20000000f00 */
[----:B------:R-:W-:Y:S01]  /*07c0*/  IMAD.MOV.U32 R23, RZ, RZ, R21 ;  /* 0x000000ffff177224 */ /* 0x000fe200078e0015 */
[----:B------:R-:W-:-:S07]  /*07d0*/  MOV R4, 0x7f0 ;  /* 0x000007f000047802 */ /* 0x000fce0000000f00 */
[----:B-1----:R-:W-:Y:S05]  /*07e0*/  CALL.REL.NOINC `($__internal_98_$__cuda_sm20_div_s64) ;  /* 0x0000003800c47944 */ /* 0x002fea0003c00000 */
[----:B------:R-:W-:Y:S02]  /*07f0*/  IMAD.MOV.U32 R6, RZ, RZ, R20 ;  /* 0x000000ffff067224 */ /* 0x000fe400078e0014 */
[----:B------:R-:W-:-:S07]  /*0800*/  IMAD.MOV.U32 R23, RZ, RZ, R21 ;  /* 0x000000ffff177224 */ /* 0x000fce00078e0015 */
.L_x_2969:
[----:B------:R-:W-:Y:S05]  /*0810*/  BSYNC.RECONVERGENT B0 ;  /* 0x0000000000007941 */ /* 0x000fea0003800200 */
.L_x_2967:
        /* <DEDUP_REMOVED lines=23> */
.L_x_2996:
        /* <DEDUP_REMOVED lines=28> */
.L_x_2973:
[----:B------:R-:W-:Y:S01]  /*0b50*/  MOV R13, UR9 ;  /* 0x00000009000d7c02 */ /* 0x000fe20008000f00 */
[----:B------:R-:W-:Y:S01]  /*0b60*/  IMAD.U32 R9, RZ, RZ, UR9 ;  /* 0x00000009ff097e24 */ /* 0x000fe2000f8e00ff */
[----:B------:R-:W-:Y:S01]  /*0b70*/  MOV R8, UR8 ;  /* 0x0000000800087c02 */ /* 0x000fe20008000f00 */
[----:B------:R-:W-:Y:S01]  /*0b80*/  IMAD.U32 R12, RZ, RZ, UR8 ;  /* 0x00000008ff0c7e24 */ /* 0x000fe2000f8e00ff */
[----:B------:R-:W-:Y:S01]  /*0b90*/  MOV R4, 0xbc0 ;  /* 0x00000bc000047802 */ /* 0x000fe20000000f00 */
[----:B------:R-:W-:-:S07]  /*0ba0*/  IMAD.MOV.U32 R7, RZ, RZ, R13 ;  /* 0x000000ffff077224 */ /* 0x000fce00078e000d */
[----:B------:R-:W-:Y:S05]  /*0bb0*/  CALL.REL.NOINC `($__internal_98_$__cuda_sm20_div_s64) ;  /* 0x0000003400d07944 */ /* 0x000fea0003c00000 */
        /* <DEDUP_REMOVED lines=9> */
.L_x_2974:
[----:B------:R-:W-:Y:S05]  /*0c50*/  BSYNC.RECONVERGENT B0 ;  /* 0x0000000000007941 */ /* 0x000fea0003800200 */
.L_x_2972:
        /* <DEDUP_REMOVED lines=34> */
.L_x_2976:
[----:B------:R-:W-:Y:S01]  /*0e80*/  MOV R6, UR14 ;  /* 0x0000000e00067c02 */ /* 0x000fe20008000f00 */
[----:B------:R-:W-:Y:S01]  /*0e90*/  IMAD.U32 R9, RZ, RZ, UR15 ;  /* 0x0000000fff097e24 */ /* 0x000fe2000f8e00ff */
[----:B------:R-:W-:Y:S01]  /*0ea0*/  MOV R8, UR14 ;  /* 0x0000000e00087c02 */ /* 0x000fe20008000f00 */
[----:B------:R-:W-:Y:S01]  /*0eb0*/  IMAD.U32 R7, RZ, RZ, UR15 ;  /* 0x0000000fff077e24 */ /* 0x000fe2000f8e00ff */
[----:B------:R-:W-:Y:S01]  /*0ec0*/  MOV R6, R16 ;  /* 0x0000001000067202 */ /* 0x000fe20000000f00 */
[----:B------:R-:W-:Y:S01]  /*0ed0*/  IMAD.MOV.U32 R23, RZ, RZ, R17 ;  /* 0x000000ffff177224 */ /* 0x000fe200078e0011 */
[----:B------:R-:W-:-:S07]  /*0ee0*/  MOV R4, 0xf00 ;  /* 0x00000f0000047802 */ /* 0x000fce0000000f00 */
[----:B------:R-:W-:Y:S05]  /*0ef0*/  CALL.REL.NOINC `($__internal_98_$__cuda_sm20_div_s64) ;  /* 0x0000003400007944 */ /* 0x000fea0003c00000 */
        /* <DEDUP_REMOVED lines=10> */
.L_x_2977:
[----:B------:R-:W-:Y:S05]  /*0fa0*/  BSYNC.RECONVERGENT B0 ;  /* 0x0000000000007941 */ /* 0x000fea0003800200 */
.L_x_2975:
        /* <DEDUP_REMOVED lines=35> */
.L_x_2979:
[----:B------:R-:W-:Y:S01]  /*11e0*/  IMAD.U32 R6, RZ, RZ, UR14 ;  /* 0x0000000eff067e24 */ /* 0x000fe2000f8e00ff */
[----:B------:R-:W-:Y:S01]  /*11f0*/  MOV R9, UR15 ;  /* 0x0000000f00097c02 */ /* 0x000fe20008000f00 */
[----:B------:R-:W-:Y:S01]  /*1200*/  IMAD.U32 R8, RZ, RZ, UR14 ;  /* 0x0000000eff087e24 */ /* 0x000fe2000f8e00ff */
[----:B------:R-:W-:Y:S01]  /*1210*/  MOV R7, UR15 ;  /* 0x0000000f00077c02 */ /* 0x000fe20008000f00 */
[----:B------:R-:W-:Y:S01]  /*1220*/  IMAD.MOV.U32 R6, RZ, RZ, R16 ;  /* 0x000000ffff067224 */ /* 0x000fe200078e0010 */
[----:B------:R-:W-:Y:S02]  /*1230*/  MOV R23, R17 ;  /* 0x0000001100177202 */ /* 0x000fe40000000f00 */
[----:B------:R-:W-:-:S07]  /*1240*/  MOV R4, 0x1260 ;  /* 0x0000126000047802 */ /* 0x000fce0000000f00 */
[----:B------:R-:W-:Y:S05]  /*1250*/  CALL.REL.NOINC `($__internal_98_$__cuda_sm20_div_s64) ;  /* 0x0000003000287944 */ /* 0x000fea0003c00000 */
        /* <DEDUP_REMOVED lines=10> */
.L_x_2980:
[----:B------:R-:W-:Y:S05]  /*1300*/  BSYNC.RECONVERGENT B0 ;  /* 0x0000000000007941 */ /* 0x000fea0003800200 */
.L_x_2978:
        /* <DEDUP_REMOVED lines=35> */
.L_x_2982:
        /* <DEDUP_REMOVED lines=18> */
.L_x_2983:
[----:B------:R-:W-:Y:S05]  /*1660*/  BSYNC.RECONVERGENT B0 ;  /* 0x0000000000007941 */ /* 0x000fea0003800200 */
.L_x_2981:
        /* <DEDUP_REMOVED lines=35> */
.L_x_2985:
        /* <DEDUP_REMOVED lines=18> */
.L_x_2986:
[----:B------:R-:W-:Y:S05]  /*19c0*/  BSYNC.RECONVERGENT B0 ;  /* 0x0000000000007941 */ /* 0x000fea0003800200 */
.L_x_2984:
        /* <DEDUP_REMOVED lines=35> */
.L_x_2988:
        /* <DEDUP_REMOVED lines=18> */
.L_x_2989:
[----:B------:R-:W-:Y:S05]  /*1d20*/  BSYNC.RECONVERGENT B0 ;  /* 0x0000000000007941 */ /* 0x000fea0003800200 */
.L_x_2987:
        /* <DEDUP_REMOVED lines=35> */
.L_x_2991:
        /* <DEDUP_REMOVED lines=18> */
.L_x_2992:
[----:B------:R-:W-:Y:S05]  /*2080*/  BSYNC.RECONVERGENT B0 ;  /* 0x0000000000007941 */ /* 0x000fea0003800200 */
.L_x_2990:
        /* <DEDUP_REMOVED lines=34> */
.L_x_2994:
        /* <DEDUP_REMOVED lines=18> */
.L_x_2995:
[----:B------:R-:W-:Y:S05]  /*23d0*/  BSYNC.RECONVERGENT B0 ;  /* 0x0000000000007941 */ /* 0x000fea0003800200 */
.L_x_2993:
        /* <DEDUP_REMOVED lines=14> */
.L_x_2971:
        /* <DEDUP_REMOVED lines=37> */
.L_x_2999:
        /* <DEDUP_REMOVED lines=16> */
.L_x_3000:
[----:B------:R-:W-:Y:S05]  /*2810*/  BSYNC.RECONVERGENT B0 ;  /* 0x0000000000007941 */ /* 0x000fea0003800200 */
.L_x_2998:
        /* <DEDUP_REMOVED lines=34> */
.L_x_3002:
        /* <DEDUP_REMOVED lines=18> */
.L_x_3003:
[----:B------:R-:W-:Y:S05]  /*2b60*/  BSYNC.RECONVERGENT B0 ;  /* 0x0000000000007941 */ /* 0x000fea0003800200 */
.L_x_3001:
        /* <DEDUP_REMOVED lines=34> */
.L_x_3005:
        /* <DEDUP_REMOVED lines=18> */
.L_x_3006:
[----:B------:R-:W-:Y:S05]  /*2eb0*/  BSYNC.RECONVERGENT B0 ;  /* 0x0000000000007941 */ /* 0x000fea0003800200 */
.L_x_3004:
        /* <DEDUP_REMOVED lines=34> */
.L_x_3008:
        /* <DEDUP_REMOVED lines=18> */
.L_x_3009:
[----:B------:R-:W-:Y:S05]  /*3200*/  BSYNC.RECONVERGENT B0 ;  /* 0x0000000000007941 */ /* 0x000fea0003800200 */
.L_x_3007:
[----:B------:R-:W0:Y:S01]  /*3210*/  LDCU.64 UR8, c[0x0][UR7+0x438] ;  /* 0x00008700070877ac */ /* 0x000e220008000a00 */
[----:B------:R-:W-:Y:S01]  /*3220*/  MOV R14, R12 ;  /* 0x0000000c000e7202 */ /* 0x000fe20000000f00 */
[----:B------:R-:W-:Y:S01]  /*3230*/  UIADD3 UR5, UPT, UPT, UR5, -0x4, URZ ;  /* 0xfffffffc05057890 */ /* 0x000fe2000fffe0ff */
[----:B0-----:R-:W-:-:S03]  /*3240*/  IMAD R4, R8, UR9, RZ ;  /* 0x0000000908047c24 */ /* 0x001fc6000f8e02ff */
[----:B------:R-:W-:-:S04]  /*3250*/  IMAD.WIDE.U32 R14, R8, UR8, R14 ;  /* 0x00000008080e7c25 */ /* 0x000fc8000f8e000e */
[----:B------:R-:W-:-:S04]  /*3260*/  IMAD R3, R3, UR8, R4 ;  /* 0x0000000803037c24 */ /* 0x000fc8000f8e0204 */
[----:B------:R-:W-:-:S07]  /*3270*/  IMAD.IADD R15, R15, 0x1, R3 ;  /* 0x000000010f0f7824 */ /* 0x000fce00078e0203 */
.L_x_2997:
        /* <DEDUP_REMOVED lines=37> */
.L_x_3012:
[----:B------:R-:W-:Y:S01]  /*34d0*/  IMAD.U32 R13, RZ, RZ, UR9 ;  /* 0x00000009ff0d7e24 */ /* 0x000fe2000f8e00ff */
[----:B------:R-:W-:Y:S01]  /*34e0*/  MOV R8, UR8 ;  /* 0x0000000800087c02 */ /* 0x000fe20008000f00 */
[----:B------:R-:W-:Y:S01]  /*34f0*/  IMAD.U32 R9, RZ, RZ, UR9 ;  /* 0x00000009ff097e24 */ /* 0x000fe2000f8e00ff */
[----:B------:R-:W-:Y:S02]  /*3500*/  MOV R12, UR8 ;  /* 0x00000008000c7c02 */ /* 0x000fe40008000f00 */
[----:B------:R-:W-:Y:S02]  /*3510*/  MOV R7, R13 ;  /* 0x0000000d00077202 */ /* 0x000fe40000000f00 */
[----:B------:R-:W-:-:S07]  /*3520*/  MOV R4, 0x3540 ;  /* 0x0000354000047802 */ /* 0x000fce0000000f00 */
[----:B------:R-:W-:Y:S05]  /*3530*/  CALL.REL.NOINC `($__internal_98_$__cuda_sm20_div_s64) ;  /* 0x0000000c00707944 */ /* 0x000fea0003c00000 */
        /* <DEDUP_REMOVED lines=9> */
.L_x_3013:
[----:B------:R-:W-:Y:S05]  /*35d0*/  BSYNC.RECONVERGENT B0 ;  /* 0x0000000000007941 */ /* 0x000fea0003800200 */
.L_x_3011:
        /* <DEDUP_REMOVED lines=34> */
.L_x_3015:
        /* <DEDUP_REMOVED lines=18> */
.L_x_3016:
[----:B------:R-:W-:Y:S05]  /*3920*/  BSYNC.RECONVERGENT B0 ;  /* 0x0000000000007941 */ /* 0x000fea0003800200 */
.L_x_3014:
[----:B------:R-:W0:Y:S01]  /*3930*/  LDCU.64 UR8, c[0x0][UR7+0x448] ;  /* 0x00008900070877ac */ /* 0x000e220008000a00 */
[----:B------:R-:W-:Y:S01]  /*3940*/  IMAD.MOV.U32 R16, RZ, RZ, R14 ;  /* 0x000000ffff107224 */ /* 0x000fe200078e000e */
[----:B------:R-:W-:Y:S01]  /*3950*/  UIADD3 UR5, UPT, UPT, UR5, -0x2, URZ ;  /* 0xfffffffe05057890 */ /* 0x000fe2000fffe0ff */
[C---:B0-----:R-:W-:Y:S02]  /*3960*/  IMAD R4, R8.reuse, UR9, RZ ;  /* 0x0000000908047c24 */ /* 0x041fe4000f8e02ff */
[----:B------:R-:W-:-:S04]  /*3970*/  IMAD.WIDE.U32 R14, R8, UR8, R16 ;  /* 0x00000008080e7c25 */ /* 0x000fc8000f8e0010 */
[----:B------:R-:W-:-:S05]  /*3980*/  IMAD R3, R3, UR8, R4 ;  /* 0x0000000803037c24 */ /* 0x000fca000f8e0204 */
[----:B------:R-:W-:-:S07]  /*3990*/  IADD3 R15, PT, PT, R15, R3, RZ ;  /* 0x000000030f0f7210 */ /* 0x000fce0007ffe0ff */
.L_x_3010:
        /* <DEDUP_REMOVED lines=29> */
.L_x_3018:
[----:B------:R-:W-:Y:S01]  /*3b70*/  MOV R8, UR12 ;  /* 0x0000000c00087c02 */ /* 0x000fe20008000f00 */
[----:B------:R-:W-:Y:S01]  /*3b80*/  IMAD.U32 R13, RZ, RZ, UR13 ;  /* 0x0000000dff0d7e24 */ /* 0x000fe2000f8e00ff */
[----:B------:R-:W-:Y:S01]  /*3b90*/  MOV R12, UR12 ;  /* 0x0000000c000c7c02 */ /* 0x000fe20008000f00 */
[----:B------:R-:W-:Y:S01]  /*3ba0*/  IMAD.U32 R9, RZ, RZ, UR13 ;  /* 0x0000000dff097e24 */ /* 0x000fe2000f8e00ff */
[----:B------:R-:W-:Y:S01]  /*3bb0*/  MOV R4, R8 ;  /* 0x0000000800047202 */ /* 0x000fe20000000f00 */
[----:B------:R-:W-:Y:S01]  /*3bc0*/  IMAD.MOV.U32 R3, RZ, RZ, R13 ;  /* 0x000000ffff037224 */ /* 0x000fe200078e000d */
[----:B------:R-:W-:-:S07]  /*3bd0*/  MOV R22, 0x3bf0 ;  /* 0x00003bf000167802 */ /* 0x000fce0000000f00 */
[----:B------:R-:W-:Y:S05]  /*3be0*/  CALL.REL.NOINC `($__internal_99_$__cuda_sm20_rem_s64) ;  /* 0x0000000c00147944 */ /* 0x000fea0003c00000 */
[----:B------:R-:W-:-:S07]  /*3bf0*/  MOV R7, R3 ;  /* 0x0000000300077202 */ /* 0x000fce0000000f00 */
.L_x_3019:
[----:B------:R-:W-:Y:S05]  /*3c00*/  BSYNC.RECONVERGENT B0 ;  /* 0x0000000000007941 */ /* 0x000fea0003800200 */
.L_x_3017:
[----:B------:R-:W0:Y:S02]  /*3c10*/  LDCU.64 UR8, c[0x0][UR8+0x450] ;  /* 0x00008a00080877ac */ /* 0x000e240008000a00 */
[C---:B0-----:R-:W-:Y:S02]  /*3c20*/  IMAD R3, R6.reuse, UR9, RZ ;  /* 0x0000000906037c24 */ /* 0x041fe4000f8e02ff */
[----:B------:R-:W-:-:S04]  /*3c30*/  IMAD.WIDE.U32 R14, R6, UR8, R14 ;  /* 0x00000008060e7c25 */ /* 0x000fc8000f8e000e */
[----:B------:R-:W-:-:S04]  /*3c40*/  IMAD R3, R7, UR8, R3 ;  /* 0x0000000807037c24 */ /* 0x000fc8000f8e0203 */
[----:B------:R-:W-:-:S07]  /*3c50*/  IMAD.IADD R15, R15, 0x1, R3 ;  /* 0x000000010f0f7824 */ /* 0x000fce00078e0203 */
.L_x_2970:
        /* <DEDUP_REMOVED lines=106> */
        .weak           $__internal_98_$__cuda_sm20_div_s64
        .type           $__internal_98_$__cuda_sm20_div_s64,@function
        .size           $__internal_98_$__cuda_sm20_div_s64,($__internal_99_$__cuda_sm20_rem_s64 - $__internal_98_$__cuda_sm20_div_s64)
$__internal_98_$__cuda_sm20_div_s64:
        /* <DEDUP_REMOVED lines=83> */
[----:B------:R-:W-:Y:S05]  /*4830*/  RET.REL.NODEC R8 `(_ZN2at6native16triu_tril_kernelIhlLb1ELi8ELb1EEEvNS_4cuda6detail10TensorInfoIT_T0_EENS4_IKS5_S6_EEllS6_) ;  /* 0xffffffb408f07950 */ /* 0x000fea0003c3ffff */
        .weak           $__internal_99_$__cuda_sm20_rem_s64
        .type           $__internal_99_$__cuda_sm20_rem_s64,@function
        .size           $__internal_99_$__cuda_sm20_rem_s64,(.L_x_6389 - $__internal_99_$__cuda_sm20_rem_s64)
$__internal_99_$__cuda_sm20_rem_s64:
        /* <DEDUP_REMOVED lines=76> */
[----:B------:R-:W-:Y:S06]  /*4d00*/  RET.REL.NODEC R22 `(_ZN2at6native16triu_tril_kernelIhlLb1ELi8ELb1EEEvNS_4cuda6detail10TensorInfoIT_T0_EENS4_IKS5_S6_EEllS6_) ;  /* 0xffffffb016bc7950 */ /* 0x000fec0003c3ffff */
.L_x_3020:
        /* <DEDUP_REMOVED lines=15> */
.L_x_6389:


//--------------------- .text._ZN2at6native16triu_tril_kernelIhiLb1ELi8ELb0EEEvNS_4cuda6detail10TensorInfoIT_T0_EENS4_IKS5_S6_EEllS6_ --------------------------
	.section	.text._ZN2at6native16triu_tril_kernelIhiLb1ELi8ELb0EEEvNS_4cuda6detail10TensorInfoIT_T0_EENS4_IKS5_S6_EEllS6_,"ax",@progbits
	.align	128
        .global         _ZN2at6native16triu_tril_kernelIhiLb1ELi8ELb0EEEvNS_4cuda6detail10TensorInfoIT_T0_EENS4_IKS5_S6_EEllS6_
        .type           _ZN2at6native16triu_tril_kernelIhiLb1ELi8ELb0EEEvNS_4cuda6detail10TensorInfoIT_T0_EENS4_IKS5_S6_EEllS6_,@function
        .size           _ZN2at6native16triu_tril_kernelIhiLb1ELi8ELb0EEEvNS_4cuda6detail10TensorInfoIT_T0_EENS4_IKS5_S6_EEllS6_,(.L_x_6391 - _ZN2at6native16triu_tril_kernelIhiLb1ELi8ELb0EEEvNS_4cuda6detail10TensorInfoIT_T0_EENS4_IKS5_S6_EEllS6_)
        .other          _ZN2at6native16triu_tril_kernelIhiLb1ELi8ELb0EEEvNS_4cuda6detail10TensorInfoIT_T0_EENS4_IKS5_S6_EEllS6_,@"STO_CUDA_ENTRY STV_DEFAULT"
_ZN2at6native16triu_tril_kernelIhiLb1ELi8ELb0EEEvNS_4cuda6detail10TensorInfoIT_T0_EENS4_IKS5_S6_EEllS6_:
.text._ZN2at6native16triu_tril_kernelIhiLb1ELi8ELb0EEEvNS_4cuda6detail10TensorInfoIT_T0_EENS4_IKS5_S6_EEllS6_:
        /* <DEDUP_REMOVED lines=40> */
.L_x_3022:
[----:B------:R-:W0:Y:S01]  /*0280*/  LDCU UR6, c[0x0][0x540] ;  /* 0x0000a800ff0677ac */ /* 0x000e220008000800 */
[----:B------:R-:W-:Y:S01]  /*0290*/  MOV R18, R4 ;  /* 0x0000000400127202 */ /* 0x000fe20000000f00 */
[----:B------:R-:W-:Y:S01]  /*02a0*/  IMAD.U32 R3, RZ, RZ, UR4 ;  /* 0x00000004ff037e24 */ /* 0x000fe2000f8e00ff */
[----:B------:R-:W-:Y:S01]  /*02b0*/  MOV R6, 0x2e0 ;  /* 0x000002e000067802 */ /* 0x000fe20000000f00 */
[----:B0-----:R-:W-:-:S07]  /*02c0*/  IMAD.U32 R2, RZ, RZ, UR6 ;  /* 0x00000006ff027e24 */ /* 0x001fce000f8e00ff */
[----:B------:R-:W-:Y:S05]  /*02d0*/  CALL.REL.NOINC `($__internal_100_$__cuda_sm20_div_s64) ;  /* 0x0000003800f47944 */ /* 0x000fea0003c00000 */
[----:B------:R-:W0:Y:S01]  /*02e0*/  LDCU UR6, c[0x0][0x540] ;  /* 0x0000a800ff0677ac */ /* 0x000e220008000800 */
[----:B------:R-:W-:Y:S01]  /*02f0*/  IMAD.MOV R3, RZ, RZ, -R9 ;  /* 0x000000ffff037224 */ /* 0x000fe200078e0a09 */
[----:B------:R-:W-:Y:S01]  /*0300*/  MOV R16, R9 ;  /* 0x0000000900107202 */ /* 0x000fe20000000f00 */
[----:B------:R-:W-:Y:S02]  /*0310*/  IMAD.MOV.U32 R17, RZ, RZ, R8 ;  /* 0x000000ffff117224 */ /* 0x000fe400078e0008 */
[----:B0-----:R-:W-:-:S07]  /*0320*/  IMAD R4, R3, UR6, R4 ;  /* 0x0000000603047c24 */ /* 0x001fce000f8e0204 */
.L_x_3023:
[----:B------:R-:W-:Y:S05]  /*0330*/  BSYNC.RECONVERGENT B0 ;  /* 0x0000000000007941 */ /* 0x000fea0003800200 */
.L_x_3021:
        /* <DEDUP_REMOVED lines=30> */
.L_x_3025:
[----:B------:R-:W-:Y:S01]  /*0520*/  MOV R18, R16 ;  /* 0x0000001000127202 */ /* 0x000fe20000000f00 */
[----:B------:R-:W-:Y:S01]  /*0530*/  IMAD.MOV.U32 R5, RZ, RZ, R17 ;  /* 0x000000ffff057224 */ /* 0x000fe200078e0011 */
[----:B------:R-:W-:-:S07]  /*0540*/  MOV R6, 0x560 ;  /* 0x0000056000067802 */ /* 0x000fce0000000f00 */
[----:B------:R-:W-:Y:S05]  /*0550*/  CALL.REL.NOINC `($__internal_100_$__cuda_sm20_div_s64) ;  /* 0x0000003800547944 */ /* 0x000fea0003c00000 */
[--C-:B------:R-:W-:Y:S02]  /*0560*/  IMAD.MOV R7, RZ, RZ, -R9.reuse ;  /* 0x000000ffff077224 */ /* 0x100fe400078e0a09 */
[----:B------:R-:W-:Y:S02]  /*0570*/  IMAD.MOV.U32 R12, RZ, RZ, R9 ;  /* 0x000000ffff0c7224 */ /* 0x000fe400078e0009 */
[----:B------:R-:W-:-:S07]  /*0580*/  IMAD R7, R2, R7, R16 ;  /* 0x0000000702077224 */ /* 0x000fce00078e0210 */
.L_x_3026:
[----:B------:R-:W-:Y:S05]  /*0590*/  BSYNC.RECONVERGENT B0 ;  /* 0x0000000000007941 */ /* 0x000fea0003800200 */
.L_x_3024:
        /* <DEDUP_REMOVED lines=18> */
.L_x_3053:
        /* <DEDUP_REMOVED lines=31> */
.L_x_3030:
[----:B------:R-:W-:Y:S01]  /*08b0*/  IMAD.MOV.U32 R5, RZ, RZ, R8 ;  /* 0x000000ffff057224 */ /* 0x000fe200078e0008 */
[----:B------:R-:W-:Y:S01]  /*08c0*/  MOV R3, UR8 ;  /* 0x0000000800037c02 */ /* 0x000fe20008000f00 */
[----:B------:R-:W-:Y:S01]  /*08d0*/  IMAD.MOV.U32 R18, RZ, RZ, R12 ;  /* 0x000000ffff127224 */ /* 0x000fe200078e000c */
[----:B------:R-:W-:Y:S01]  /*08e0*/  MOV R6, 0x910 ;  /* 0x0000091000067802 */ /* 0x000fe20000000f00 */
[----:B------:R-:W-:-:S07]  /*08f0*/  IMAD.U32 R2, RZ, RZ, UR7 ;  /* 0x00000007ff027e24 */ /* 0x000fce000f8e00ff */
[----:B------:R-:W-:Y:S05]  /*0900*/  CALL.REL.NOINC `($__internal_100_$__cuda_sm20_div_s64) ;  /* 0x0000003400687944 */ /* 0x000fea0003c00000 */
[--C-:B------:R-:W-:Y:S02]  /*0910*/  IMAD.MOV R3, RZ, RZ, -R9.reuse ;  /* 0x000000ffff037224 */ /* 0x100fe400078e0a09 */
[----:B------:R-:W-:Y:S02]  /*0920*/  IMAD.MOV.U32 R16, RZ, RZ, R9 ;  /* 0x000000ffff107224 */ /* 0x000fe400078e0009 */
[----:B------:R-:W-:Y:S02]  /*0930*/  IMAD R3, R3, UR7, R12 ;  /* 0x0000000703037c24 */ /* 0x000fe4000f8e020c */
[----:B------:R-:W-:-:S07]  /*0940*/  IMAD.MOV.U32 R17, RZ, RZ, R8 ;  /* 0x000000ffff117224 */ /* 0x000fce00078e0008 */
.L_x_3031:
[----:B------:R-:W-:Y:S05]  /*0950*/  BSYNC.RECONVERGENT B0 ;  /* 0x0000000000007941 */ /* 0x000fea0003800200 */
.L_x_3029:
        /* <DEDUP_REMOVED lines=35> */
.L_x_3033:
        /* <DEDUP_REMOVED lines=10> */
.L_x_3034:
[----:B------:R-:W-:Y:S05]  /*0c30*/  BSYNC.RECONVERGENT B0 ;  /* 0x0000000000007941 */ /* 0x000fea0003800200 */
.L_x_3032:
        /* <DEDUP_REMOVED lines=34> */
.L_x_3036:
        /* <DEDUP_REMOVED lines=10> */
.L_x_3037:
[----:B------:R-:W-:Y:S05]  /*0f00*/  BSYNC.RECONVERGENT B0 ;  /* 0x0000000000007941 */ /* 0x000fea0003800200 */
.L_x_3035:
        /* <DEDUP_REMOVED lines=35> */
.L_x_3039:
[----:B------:R-:W-:Y:S01]  /*1140*/  IMAD.MOV.U32 R18, RZ, RZ, R16 ;  /* 0x000000ffff127224 */ /* 0x000fe200078e0010 */
[----:B------:R-:W-:Y:S01]  /*1150*/  MOV R2, UR9 ;  /* 0x0000000900027c02 */ /* 0x000fe20008000f00 */
[----:B------:R-:W-:Y:S01]  /*1160*/  IMAD.MOV.U32 R5, RZ, RZ, R17 ;  /* 0x000000ffff057224 */ /* 0x000fe200078e0011 */
[----:B------:R-:W-:Y:S01]  /*1170*/  MOV R6, 0x11a0 ;  /* 0x000011a000067802 */ /* 0x000fe20000000f00 */
[----:B------:R-:W-:-:S07]  /*1180*/  IMAD.U32 R3, RZ, RZ, UR10 ;  /* 0x0000000aff037e24 */ /* 0x000fce000f8e00ff */
[----:B------:R-:W-:Y:S05]  /*1190*/  CALL.REL.NOINC `($__internal_100_$__cuda_sm20_div_s64) ;  /* 0x0000002c00447944 */ /* 0x000fea0003c00000 */
[----:B------:R-:W-:Y:S01]  /*11a0*/  IMAD.MOV R17, RZ, RZ, -R9 ;  /* 0x000000ffff117224 */ /* 0x000fe200078e0a09 */
[----:B------:R-:W-:Y:S01]  /*11b0*/  MOV R12, R9 ;  /* 0x00000009000c7202 */ /* 0x000fe20000000f00 */
[----:B------:R-:W-:Y:S02]  /*11c0*/  IMAD.MOV.U32 R13, RZ, RZ, R8 ;  /* 0x000000ffff0d7224 */ /* 0x000fe400078e0008 */
[----:B------:R-:W-:-:S07]  /*11d0*/  IMAD R17, R17, UR9, R16 ;  /* 0x0000000911117c24 */ /* 0x000fce000f8e0210 */
.L_x_3040:
[----:B------:R-:W-:Y:S05]  /*11e0*/  BSYNC.RECONVERGENT B0 ;  /* 0x0000000000007941 */ /* 0x000fea0003800200 */
.L_x_3038:
        /* <DEDUP_REMOVED lines=35> */
.L_x_3042:
[----:B------:R-:W-:Y:S01]  /*1420*/  IMAD.MOV.U32 R18, RZ, RZ, R12 ;  /* 0x000000ffff127224 */ /* 0x000fe200078e000c */
[----:B------:R-:W-:Y:S01]  /*1430*/  MOV R5, R13 ;  /* 0x0000000d00057202 */ /* 0x000fe20000000f00 */
[----:B------:R-:W-:Y:S01]  /*1440*/  IMAD.U32 R2, RZ, RZ, UR9 ;  /* 0x00000009ff027e24 */ /* 0x000fe2000f8e00ff */
[----:B------:R-:W-:Y:S01]  /*1450*/  MOV R6, 0x1480 ;  /* 0x0000148000067802 */ /* 0x000fe20000000f00 */
[----:B------:R-:W-:-:S07]  /*1460*/  IMAD.U32 R3, RZ, RZ, UR10 ;  /* 0x0000000aff037e24 */ /* 0x000fce000f8e00ff */
[----:B------:R-:W-:Y:S05]  /*1470*/  CALL.REL.NOINC `($__internal_100_$__cuda_sm20_div_s64) ;  /* 0x00000028008c7944 */ /* 0x000fea0003c00000 */
[----:B------:R-:W-:Y:S01]  /*1480*/  IADD3 R13, PT, PT, -R9, RZ, RZ ;  /* 0x000000ff090d7210 */ /* 0x000fe20007ffe1ff */
[----:B------:R-:W-:Y:S02]  /*1490*/  IMAD.MOV.U32 R16, RZ, RZ, R9 ;  /* 0x000000ffff107224 */ /* 0x000fe400078e0009 */
[----:B------:R-:W-:Y:S02]  /*14a0*/  IMAD.MOV.U32 R17, RZ, RZ, R8 ;  /* 0x000000ffff117224 */ /* 0x000fe400078e0008 */
[----:B------:R-:W-:-:S07]  /*14b0*/  IMAD R13, R13, UR9, R12 ;  /* 0x000000090d0d7c24 */ /* 0x000fce000f8e020c */
.L_x_3043:
[----:B------:R-:W-:Y:S05]  /*14c0*/  BSYNC.RECONVERGENT B0 ;  /* 0x0000000000007941 */ /* 0x000fea0003800200 */
.L_x_3041:
        /* <DEDUP_REMOVED lines=35> */
.L_x_3045:
[----:B------:R-:W-:Y:S01]  /*1700*/  MOV R18, R16 ;  /* 0x0000001000127202 */ /* 0x000fe20000000f00 */
[----:B------:R-:W-:Y:S01]  /*1710*/  IMAD.MOV.U32 R5, RZ, RZ, R17 ;  /* 0x000000ffff057224 */ /* 0x000fe200078e0011 */
[----:B------:R-:W-:Y:S01]  /*1720*/  MOV R3, UR10 ;  /* 0x0000000a00037c02 */ /* 0x000fe20008000f00 */
[----:B------:R-:W-:Y:S01]  /*1730*/  IMAD.U32 R2, RZ, RZ, UR9 ;  /* 0x00000009ff027e24 */ /* 0x000fe2000f8e00ff */
[----:B------:R-:W-:-:S07]  /*1740*/  MOV R6, 0x1760 ;  /* 0x0000176000067802 */ /* 0x000fce0000000f00 */
[----:B------:R-:W-:Y:S05]  /*1750*/  CALL.REL.NOINC `($__internal_100_$__cuda_sm20_div_s64) ;  /* 0x0000002400d47944 */ /* 0x000fea0003c00000 */
[--C-:B------:R-:W-:Y:S01]  /*1760*/  IMAD.MOV R17, RZ, RZ, -R9.reuse ;  /* 0x000000ffff117224 */ /* 0x100fe200078e0a09 */
[----:B------:R-:W-:Y:S01]  /*1770*/  MOV R13, R8 ;  /* 0x00000008000d7202 */ /* 0x000fe20000000f00 */
[----:B------:R-:W-:Y:S02]  /*1780*/  IMAD.MOV.U32 R12, RZ, RZ, R9 ;  /* 0x000000ffff0c7224 */ /* 0x000fe400078e0009 */
[----:B------:R-:W-:-:S07]  /*1790*/  IMAD R17, R17, UR9, R16 ;  /* 0x0000000911117c24 */ /* 0x000fce000f8e0210 */
.L_x_3046:
[----:B------:R-:W-:Y:S05]  /*17a0*/  BSYNC.RECONVERGENT B0 ;  /* 0x0000000000007941 */ /* 0x000fea0003800200 */
.L_x_3044:
        /* <DEDUP_REMOVED lines=35> */
.L_x_3048:
        /* <DEDUP_REMOVED lines=10> */
.L_x_3049:
[----:B------:R-:W-:Y:S05]  /*1a80*/  BSYNC.RECONVERGENT B0 ;  /* 0x0000000000007941 */ /* 0x000fea0003800200 */
.L_x_3047:
        /* <DEDUP_REMOVED lines=35> */
.L_x_3051:
[----:B------:R-:W-:Y:S01]  /*1cc0*/  IMAD.MOV.U32 R18, RZ, RZ, R16 ;  /* 0x000000ffff127224 */ /* 0x000fe200078e0010 */
[----:B------:R-:W-:Y:S01]  /*1cd0*/  MOV R5, R17 ;  /* 0x0000001100057202 */ /* 0x000fe20000000f00 */
[----:B------:R-:W-:Y:S01]  /*1ce0*/  IMAD.U32 R2, RZ, RZ, UR9 ;  /* 0x00000009ff027e24 */ /* 0x000fe2000f8e00ff */
[----:B------:R-:W-:Y:S01]  /*1cf0*/  MOV R6, 0x1d20 ;  /* 0x00001d2000067802 */ /* 0x000fe20000000f00 */
[----:B------:R-:W-:-:S07]  /*1d00*/  IMAD.U32 R3, RZ, RZ, UR10 ;  /* 0x0000000aff037e24 */ /* 0x000fce000f8e00ff */
[----:B------:R-:W-:Y:S05]  /*1d10*/  CALL.REL.NOINC `($__internal_100_$__cuda_sm20_div_s64) ;  /* 0x0000002000647944 */ /* 0x000fea0003c00000 */
[----:B------:R-:W-:Y:S01]  /*1d20*/  IADD3 R17, PT, PT, -R9, RZ, RZ ;  /* 0x000000ff09117210 */ /* 0x000fe20007ffe1ff */
[----:B------:R-:W-:-:S04]  /*1d30*/  IMAD.MOV.U32 R12, RZ, RZ, R9 ;  /* 0x000000ffff0c7224 */ /* 0x000fc800078e0009 */
[----:B------:R-:W-:-:S07]  /*1d40*/  IMAD R17, R17, UR9, R16 ;  /* 0x0000000911117c24 */ /* 0x000fce000f8e0210 */
.L_x_3052:
[----:B------:R-:W-:Y:S05]  /*1d50*/  BSYNC.RECONVERGENT B0 ;  /* 0x0000000000007941 */ /* 0x000fea0003800200 */
.L_x_3050:
        /* <DEDUP_REMOVED lines=9> */
.L_x_3028:
        /* <DEDUP_REMOVED lines=37> */
.L_x_3056:
        /* <DEDUP_REMOVED lines=10> */
.L_x_3057:
[----:B------:R-:W-:Y:S05]  /*20e0*/  BSYNC.RECONVERGENT B0 ;  /* 0x0000000000007941 */ /* 0x000fea0003800200 */
.L_x_3055:
        /* <DEDUP_REMOVED lines=37> */
.L_x_3059:
        /* <DEDUP_REMOVED lines=10> */
.L_x_3060:
[----:B------:R-:W-:Y:S05]  /*23e0*/  BSYNC.RECONVERGENT B0 ;  /* 0x0000000000007941 */ /* 0x000fea0003800200 */
.L_x_3058:
        /* <DEDUP_REMOVED lines=37> */
.L_x_3062:
        /* <DEDUP_REMOVED lines=10> */
.L_x_3063:
[----:B------:R-:W-:Y:S05]  /*26e0*/  BSYNC.RECONVERGENT B0 ;  /* 0x0000000000007941 */ /* 0x000fea0003800200 */
.L_x_3061:
        /* <DEDUP_REMOVED lines=37> */
.L_x_3065:
        /* <DEDUP_REMOVED lines=9> */
.L_x_3066:
[----:B------:R-:W-:Y:S05]  /*29d0*/  BSYNC.RECONVERGENT B0 ;  /* 0x0000000000007941 */ /* 0x000fea0003800200 */
.L_x_3064:
[----:B------:R-:W-:Y:S01]  /*29e0*/  UMOV UR6, 0x6c ;  /* 0x0000006c00067882 */ /* 0x000fe20000000000 */
[----:B------:R-:W0:Y:S01]  /*29f0*/  LDCU UR8, c[0x0][UR8+0x3ec] ;  /* 0x00007d80080877ac */ /* 0x000e220008000800 */
[----:B------:R-:W-:Y:S02]  /*2a00*/  ULEA UR6, UR9, UR6, 0x2 ;  /* 0x0000000609067291 */ /* 0x000fe4000f8e10ff */
[----:B------:R-:W-:-:S10]  /*2a10*/  UIADD3 UR4, UPT, UPT, UR4, -0x4, URZ ;  /* 0xfffffffc04047890 */ /* 0x000fd4000fffe0ff */
[----:B------:R-:W1:Y:S01]  /*2a20*/  LDCU UR6, c[0x0][UR6+0x380] ;  /* 0x00007000060677ac */ /* 0x000e620008000800 */
[C---:B0-----:R-:W-:Y:S02]  /*2a30*/  IMAD R20, R17.reuse, UR8, R20 ;  /* 0x0000000811147c24 */ /* 0x041fe4000f8e0214 */
[----:B-1----:R-:W-:-:S07]  /*2a40*/  IMAD R22, R17, UR6, R22 ;  /* 0x0000000611167c24 */ /* 0x002fce000f8e0216 */
.L_x_3054:
        /* <DEDUP_REMOVED lines=34> */
.L_x_3069:
        /* <DEDUP_REMOVED lines=10> */
.L_x_3070:
[----:B------:R-:W-:Y:S05]  /*2d10*/  BSYNC.RECONVERGENT B0 ;  /* 0x0000000000007941 */ /* 0x000fea0003800200 */
.L_x_3068:
        /* <DEDUP_REMOVED lines=36> */
.L_x_3072:
[----:B------:R-:W-:Y:S01]  /*2f60*/  MOV R18, R16 ;  /* 0x0000001000127202 */ /* 0x000fe20000000f00 */
[----:B------:R-:W-:Y:S01]  /*2f70*/  IMAD.MOV.U32 R5, RZ, RZ, R17 ;  /* 0x000000ffff057224 */ /* 0x000fe200078e0011 */
[----:B------:R-:W-:Y:S01]  /*2f80*/  MOV R3, UR10 ;  /* 0x0000000a00037c02 */ /* 0x000fe20008000f00 */
[----:B------:R-:W-:Y:S01]  /*2f90*/  IMAD.U32 R2, RZ, RZ, UR9 ;  /* 0x00000009ff027e24 */ /* 0x000fe2000f8e00ff */
[----:B------:R-:W-:-:S07]  /*2fa0*/  MOV R6, 0x2fc0 ;  /* 0x00002fc000067802 */ /* 0x000fce0000000f00 */
[----:B------:R-:W-:Y:S05]  /*2fb0*/  CALL.REL.NOINC `($__internal_100_$__cuda_sm20_div_s64) ;  /* 0x0000000c00bc7944 */ /* 0x000fea0003c00000 */
[--C-:B------:R-:W-:Y:S02]  /*2fc0*/  IMAD.MOV R17, RZ, RZ, -R9.reuse ;  /* 0x000000ffff117224 */ /* 0x100fe400078e0a09 */
[----:B------:R-:W-:Y:S02]  /*2fd0*/  IMAD.MOV.U32 R12, RZ, RZ, R9 ;  /* 0x000000ffff0c7224 */ /* 0x000fe400078e0009 */
[----:B------:R-:W-:-:S07]  /*2fe0*/  IMAD R17, R17, UR9, R16 ;  /* 0x0000000911117c24 */ /* 0x000fce000f8e0210 */
.L_x_3073:
[----:B------:R-:W-:Y:S05]  /*2ff0*/  BSYNC.RECONVERGENT B0 ;  /* 0x0000000000007941 */ /* 0x000fea0003800200 */
.L_x_3071:
[----:B------:R-:W-:Y:S01]  /*3000*/  UMOV UR5, 0x6c ;  /* 0x0000006c00057882 */ /* 0x000fe20000000000 */
[----:B------:R-:W0:Y:S01]  /*3010*/  LDCU UR6, c[0x0][UR6+0x4c4] ;  /* 0x00009880060677ac */ /* 0x000e220008000800 */
[----:B------:R-:W-:Y:S02]  /*3020*/  ULEA UR5, UR8, UR5, 0x2 ;  /* 0x0000000508057291 */ /* 0x000fe4000f8e10ff */
[----:B------:R-:W-:-:S10]  /*3030*/  UIADD3 UR4, UPT, UPT, UR4, -0x2, URZ ;  /* 0xfffffffe04047890 */ /* 0x000fd4000fffe0ff */
[----:B------:R-:W1:Y:S01]  /*3040*/  LDCU UR5, c[0x0][UR5+0x380] ;  /* 0x00007000050577ac */ /* 0x000e620008000800 */
[C---:B0-----:R-:W-:Y:S02]  /*3050*/  IMAD R20, R17.reuse, UR6, R20 ;  /* 0x0000000611147c24 */ /* 0x041fe4000f8e0214 */
[----:B-1----:R-:W-:-:S07]  /*3060*/  IMAD R22, R17, UR5, R22 ;  /* 0x0000000511167c24 */ /* 0x002fce000f8e0216 */
.L_x_3067:
        /* <DEDUP_REMOVED lines=29> */
.L_x_3075:
[----:B------:R-:W-:Y:S02]  /*3240*/  MOV R3, R8 ;  /* 0x0000000800037202 */ /* 0x000fe40000000f00 */
[----:B------:R-:W-:-:S07]  /*3250*/  MOV R2, 0x3270 ;  /* 0x0000327000027802 */ /* 0x000fce0000000f00 */
[----:B------:R-:W-:Y:S05]  /*3260*/  CALL.REL.NOINC `($__internal_101_$__cuda_sm20_rem_s64) ;  /* 0x0000001000607944 */ /* 0x000fea0003c00000 */
.L_x_3076:
[----:B------:R-:W-:Y:S05]  /*3270*/  BSYNC.RECONVERGENT B0 ;  /* 0x0000000000007941 */ /* 0x000fea0003800200 */
.L_x_3074:
[----:B------:R-:W0:Y:S01]  /*3280*/  LDCU UR4, c[0x0][UR6+0x4c4] ;  /* 0x00009880060477ac */ /* 0x000e220008000800 */
[----:B------:R-:W1:Y:S01]  /*3290*/  LDCU UR6, c[0x0][UR6+0x3ec] ;  /* 0x00007d80060677ac */ /* 0x000e620008000800 */
[C---:B0-----:R-:W-:Y:S02]  /*32a0*/  IMAD R20, R12.reuse, UR4, R20 ;  /* 0x000000040c147c24 */ /* 0x041fe4000f8e0214 */
[----:B-1----:R-:W-:-:S07]  /*32b0*/  IMAD R22, R12, UR6, R22 ;  /* 0x000000060c167c24 */ /* 0x002fce000f8e0216 */
.L_x_3027:
        /* <DEDUP_REMOVED lines=90> */
.L_x_3080:
[----:B------:R-:W-:Y:S05]  /*3860*/  BSYNC.RECONVERGENT B1 ;  /* 0x0000000000017941 */ /* 0x000fea0003800200 */
.L_x_3079:
        /* <DEDUP_REMOVED lines=47> */
.L_x_3078:
[----:B------:R-:W-:Y:S05]  /*3b60*/  BSYNC.RECONVERGENT B0 ;  /* 0x0000000000007941 */ /* 0x000fea0003800200 */
.L_x_3077:
        /* <DEDUP_REMOVED lines=52> */
        .weak           $__internal_100_$__cuda_sm20_div_s64
        .type           $__internal_100_$__cuda_sm20_div_s64,@function
        .size           $__internal_100_$__cuda_sm20_div_s64,($__internal_101_$__cuda_sm20_rem_s64 - $__internal_100_$__cuda_sm20_div_s64)
$__internal_100_$__cuda_sm20_div_s64:
        /* <DEDUP_REMOVED lines=83> */
[----:B------:R-:W-:Y:S06]  /*43e0*/  RET.REL.NODEC R10 `(_ZN2at6native16triu_tril_kernelIhiLb1ELi8ELb0EEEvNS_4cuda6detail10TensorInfoIT_T0_EENS4_IKS5_S6_EEllS6_) ;  /* 0xffffffbc0a047950 */ /* 0x000fec0003c3ffff */
        .weak           $__internal_101_$__cuda_sm20_rem_s64
        .type           $__internal_101_$__cuda_sm20_rem_s64,@function
        .size           $__internal_101_$__cuda_sm20_rem_s64,(.L_x_6391 - $__internal_101_$__cuda_sm20_rem_s64)
$__internal_101_$__cuda_sm20_rem_s64:
        /* <DEDUP_REMOVED lines=71> */
[----:B------:R-:W-:Y:S06]  /*4860*/  RET.REL.NODEC R2 `(_ZN2at6native16triu_tril_kernelIhiLb1ELi8ELb0EEEvNS_4cuda6detail10TensorInfoIT_T0_EENS4_IKS5_S6_EEllS6_) ;  /* 0xffffffb402e47950 */ /* 0x000fec0003c3ffff */
.L_x_3081:
        /* <DEDUP_REMOVED lines=9> */
.L_x_6391:


//--------------------- .text._ZN2at6native16triu_tril_kernelIhiLb1ELi8ELb1EEEvNS_4cuda6detail10TensorInfoIT_T0_EENS4_IKS5_S6_EEllS6_ --------------------------
	.section	.text._ZN2at6native16triu_tril_kernelIhiLb1ELi8ELb1EEEvNS_4cuda6detail10TensorInfoIT_T0_EENS4_IKS5_S6_EEllS6_,"ax",@progbits
	.align	128
        .global         _ZN2at6native16triu_tril_kernelIhiLb1ELi8ELb1EEEvNS_4cuda6detail10TensorInfoIT_T0_EENS4_IKS5_S6_EEllS6_
        .type           _ZN2at6native16triu_tril_kernelIhiLb1ELi8ELb1EEEvNS_4cuda6detail10TensorInfoIT_T0_EENS4_IKS5_S6_EEllS6_,@function
        .size           _ZN2at6native16triu_tril_kernelIhiLb1ELi8ELb1EEEvNS_4cuda6detail10TensorInfoIT_T0_EENS4_IKS5_S6_EEllS6_,(.L_x_6393 - _ZN2at6native16triu_tril_kernelIhiLb1ELi8ELb1EEEvNS_4cuda6detail10TensorInfoIT_T0_EENS4_IKS5_S6_EEllS6_)
        .other          _ZN2at6native16triu_tril_kernelIhiLb1ELi8ELb1EEEvNS_4cuda6detail10TensorInfoIT_T0_EENS4_IKS5_S6_EEllS6_,@"STO_CUDA_ENTRY STV_DEFAULT"
_ZN2at6native16triu_tril_kernelIhiLb1ELi8ELb1EEEvNS_4cuda6detail10TensorInfoIT_T0_EENS4_IKS5_S6_EEllS6_:
.text._ZN2at6native16triu_tril_kernelIhiLb1ELi8ELb1EEEvNS_4cuda6detail10TensorInfoIT_T0_EENS4_IKS5_S6_EEllS6_:
        /* <DEDUP_REMOVED lines=40> */
.L_x_3083:
[----:B------:R-:W0:Y:S01]  /*0280*/  LDCU UR6, c[0x0][0x540] ;  /* 0x0000a800ff0677ac */ /* 0x000e220008000800 */
[----:B------:R-:W-:Y:S01]  /*0290*/  MOV R18, R7 ;  /* 0x0000000700127202 */ /* 0x000fe20000000f00 */
[----:B------:R-:W-:Y:S01]  /*02a0*/  IMAD.U32 R4, RZ, RZ, UR4 ;  /* 0x00000004ff047e24 */ /* 0x000fe2000f8e00ff */
[----:B------:R-:W-:Y:S01]  /*02b0*/  MOV R6, 0x2e0 ;  /* 0x000002e000067802 */ /* 0x000fe20000000f00 */
[----:B0-----:R-:W-:-:S07]  /*02c0*/  IMAD.U32 R3, RZ, RZ, UR6 ;  /* 0x00000006ff037e24 */ /* 0x001fce000f8e00ff */
[----:B------:R-:W-:Y:S05]  /*02d0*/  CALL.REL.NOINC `($__internal_102_$__cuda_sm20_div_s64) ;  /* 0x0000003400587944 */ /* 0x000fea0003c00000 */
[----:B------:R-:W0:Y:S01]  /*02e0*/  LDCU UR6, c[0x0][0x540] ;  /* 0x0000a800ff0677ac */ /* 0x000e220008000800 */
[----:B------:R-:W-:-:S05]  /*02f0*/  IADD3 R0, PT, PT, -R4, RZ, RZ ;  /* 0x000000ff04007210 */ /* 0x000fca0007ffe1ff */
[----:B0-----:R-:W-:-:S07]  /*0300*/  IMAD R7, R0, UR6, R7 ;  /* 0x0000000600077c24 */ /* 0x001fce000f8e0207 */
.L_x_3084:
[----:B------:R-:W-:Y:S05]  /*0310*/  BSYNC.RECONVERGENT B0 ;  /* 0x0000000000007941 */ /* 0x000fea0003800200 */
.L_x_3082:
        /* <DEDUP_REMOVED lines=26> */
.L_x_3086:
[----:B------:R-:W-:Y:S01]  /*04c0*/  IMAD.MOV.U32 R14, RZ, RZ, R4 ;  /* 0x000000ffff0e7224 */ /* 0x000fe200078e0004 */
[----:B------:R-:W-:Y:S02]  /*04d0*/  MOV R6, R5 ;  /* 0x0000000500067202 */ /* 0x000fe40000000f00 */
[----:B------:R-:W-:-:S07]  /*04e0*/  MOV R18, 0x500 ;  /* 0x0000050000127802 */ /* 0x000fce0000000f00 */
[----:B------:R-:W-:Y:S05]  /*04f0*/  CALL.REL.NOINC `($__internal_103_$__cuda_sm20_rem_s64) ;  /* 0x0000003800207944 */ /* 0x000fea0003c00000 */
[----:B------:R-:W-:-:S07]  /*0500*/  IMAD.MOV.U32 R0, RZ, RZ, R13 ;  /* 0x000000ffff007224 */ /* 0x000fce00078e000d */
.L_x_3087:
[----:B------:R-:W-:Y:S05]  /*0510*/  BSYNC.RECONVERGENT B0 ;  /* 0x0000000000007941 */ /* 0x000fea0003800200 */
.L_x_3085:
        /* <DEDUP_REMOVED lines=30> */
.L_x_3089:
[----:B------:R-:W-:Y:S01]  /*0700*/  IMAD.MOV.U32 R18, RZ, RZ, R4 ;  /* 0x000000ffff127224 */ /* 0x000fe200078e0004 */
[----:B------:R-:W-:Y:S02]  /*0710*/  MOV R4, R15 ;  /* 0x0000000f00047202 */ /* 0x000fe40000000f00 */
[----:B------:R-:W-:-:S07]  /*0720*/  MOV R6, 0x740 ;  /* 0x0000074000067802 */ /* 0x000fce0000000f00 */
[----:B-1----:R-:W-:Y:S05]  /*0730*/  CALL.REL.NOINC `($__internal_102_$__cuda_sm20_div_s64) ;  /* 0x0000003000407944 */ /* 0x002fea0003c00000 */
[----:B------:R-:W-:-:S07]  /*0740*/  IMAD.MOV.U32 R13, RZ, RZ, R4 ;  /* 0x000000ffff0d7224 */ /* 0x000fce00078e0004 */
.L_x_3090:
[----:B------:R-:W-:Y:S05]  /*0750*/  BSYNC.RECONVERGENT B0 ;  /* 0x0000000000007941 */ /* 0x000fea0003800200 */
.L_x_3088:
        /* <DEDUP_REMOVED lines=14> */
.L_x_3117:
        /* <DEDUP_REMOVED lines=30> */
.L_x_3094:
[----:B------:R-:W-:Y:S01]  /*0a20*/  IMAD.MOV.U32 R18, RZ, RZ, R13 ;  /* 0x000000ffff127224 */ /* 0x000fe200078e000d */
[----:B------:R-:W-:Y:S01]  /*0a30*/  MOV R3, UR6 ;  /* 0x0000000600037c02 */ /* 0x000fe20008000f00 */
[----:B------:R-:W-:Y:S01]  /*0a40*/  IMAD.U32 R4, RZ, RZ, UR8 ;  /* 0x00000008ff047e24 */ /* 0x000fe2000f8e00ff */
[----:B------:R-:W-:-:S07]  /*0a50*/  MOV R6, 0xa70 ;  /* 0x00000a7000067802 */ /* 0x000fce0000000f00 */
[----:B------:R-:W-:Y:S05]  /*0a60*/  CALL.REL.NOINC `($__internal_102_$__cuda_sm20_div_s64) ;  /* 0x0000002c00747944 */ /* 0x000fea0003c00000 */
[----:B------:R-:W-:Y:S01]  /*0a70*/  IMAD.MOV R6, RZ, RZ, -R4 ;  /* 0x000000ffff067224 */ /* 0x000fe200078e0a04 */
[----:B------:R-:W-:Y:S01]  /*0a80*/  MOV R22, R4 ;  /* 0x0000000400167202 */ /* 0x000fe20000000f00 */
[----:B------:R-:W-:Y:S02]  /*0a90*/  IMAD.MOV.U32 R23, RZ, RZ, R5 ;  /* 0x000000ffff177224 */ /* 0x000fe400078e0005 */
[----:B------:R-:W-:-:S07]  /*0aa0*/  IMAD R13, R6, UR6, R13 ;  /* 0x00000006060d7c24 */ /* 0x000fce000f8e020d */
.L_x_3095:
[----:B------:R-:W-:Y:S05]  /*0ab0*/  BSYNC.RECONVERGENT B0 ;  /* 0x0000000000007941 */ /* 0x000fea0003800200 */
.L_x_3093:
        /* <DEDUP_REMOVED lines=34> */
.L_x_3097:
[----:B------:R-:W-:Y:S01]  /*0ce0*/  IMAD.MOV.U32 R18, RZ, RZ, R22 ;  /* 0x000000ffff127224 */ /* 0x000fe200078e0016 */
[----:B------:R-:W-:Y:S01]  /*0cf0*/  MOV R5, R23 ;  /* 0x0000001700057202 */ /* 0x000fe20000000f00 */
[----:B------:R-:W-:Y:S01]  /*0d00*/  IMAD.U32 R3, RZ, RZ, UR9 ;  /* 0x00000009ff037e24 */ /* 0x000fe2000f8e00ff */
[----:B------:R-:W-:Y:S01]  /*0d10*/  MOV R6, 0xd40 ;  /* 0x00000d4000067802 */ /* 0x000fe20000000f00 */
[----:B------:R-:W-:-:S07]  /*0d20*/  IMAD.U32 R4, RZ, RZ, UR7 ;  /* 0x00000007ff047e24 */ /* 0x000fce000f8e00ff */
[----:B------:R-:W-:Y:S05]  /*0d30*/  CALL.REL.NOINC `($__internal_102_$__cuda_sm20_div_s64) ;  /* 0x0000002800c07944 */ /* 0x000fea0003c00000 */
[----:B------:R-:W-:Y:S01]  /*0d40*/  IADD3 R23, PT, PT, -R4, RZ, RZ ;  /* 0x000000ff04177210 */ /* 0x000fe20007ffe1ff */
[----:B------:R-:W-:Y:S02]  /*0d50*/  IMAD.MOV.U32 R16, RZ, RZ, R4 ;  /* 0x000000ffff107224 */ /* 0x000fe400078e0004 */
[----:B------:R-:W-:Y:S02]  /*0d60*/  IMAD.MOV.U32 R17, RZ, RZ, R5 ;  /* 0x000000ffff117224 */ /* 0x000fe400078e0005 */
[----:B------:R-:W-:-:S07]  /*0d70*/  IMAD R23, R23, UR9, R22 ;  /* 0x0000000917177c24 */ /* 0x000fce000f8e0216 */
.L_x_3098:
[----:B------:R-:W-:Y:S05]  /*0d80*/  BSYNC.RECONVERGENT B0 ;  /* 0x0000000000007941 */ /* 0x000fea0003800200 */
.L_x_3096:
        /* <DEDUP_REMOVED lines=35> */
.L_x_3100:
[----:B------:R-:W-:Y:S01]  /*0fc0*/  MOV R18, R16 ;  /* 0x0000001000127202 */ /* 0x000fe20000000f00 */
[----:B------:R-:W-:Y:S01]  /*0fd0*/  IMAD.MOV.U32 R5, RZ, RZ, R17 ;  /* 0x000000ffff057224 */ /* 0x000fe200078e0011 */
[----:B------:R-:W-:Y:S01]  /*0fe0*/  MOV R4, UR8 ;  /* 0x0000000800047c02 */ /* 0x000fe20008000f00 */
[----:B------:R-:W-:Y:S01]  /*0ff0*/  IMAD.U32 R3, RZ, RZ, UR9 ;  /* 0x00000009ff037e24 */ /* 0x000fe2000f8e00ff */
[----:B------:R-:W-:-:S07]  /*1000*/  MOV R6, 0x1020 ;  /* 0x0000102000067802 */ /* 0x000fce0000000f00 */
[----:B------:R-:W-:Y:S05]  /*1010*/  CALL.REL.NOINC `($__internal_102_$__cuda_sm20_div_s64) ;  /* 0x0000002800087944 */ /* 0x000fea0003c00000 */
[--C-:B------:R-:W-:Y:S01]  /*1020*/  IMAD.MOV R17, RZ, RZ, -R4.reuse ;  /* 0x000000ffff117224 */ /* 0x100fe200078e0a04 */
[----:B------:R-:W-:Y:S01]  /*1030*/  MOV R13, R5 ;  /* 0x00000005000d7202 */ /* 0x000fe20000000f00 */
[----:B------:R-:W-:Y:S02]  /*1040*/  IMAD.MOV.U32 R12, RZ, RZ, R4 ;  /* 0x000000ffff0c7224 */ /* 0x000fe400078e0004 */
[----:B------:R-:W-:-:S07]  /*1050*/  IMAD R17, R17, UR9, R16 ;  /* 0x0000000911117c24 */ /* 0x000fce000f8e0210 */
.L_x_3101:
[----:B------:R-:W-:Y:S05]  /*1060*/  BSYNC.RECONVERGENT B0 ;  /* 0x0000000000007941 */ /* 0x000fea0003800200 */
.L_x_3099:
        /* <DEDUP_REMOVED lines=34> */
.L_x_3103:
[----:B------:R-:W-:Y:S01]  /*1290*/  IMAD.MOV.U32 R18, RZ, RZ, R12 ;  /* 0x000000ffff127224 */ /* 0x000fe200078e000c */
[----:B------:R-:W-:Y:S01]  /*12a0*/  MOV R3, UR9 ;  /* 0x0000000900037c02 */ /* 0x000fe20008000f00 */
[----:B------:R-:W-:Y:S01]  /*12b0*/  IMAD.MOV.U32 R5, RZ, RZ, R13 ;  /* 0x000000ffff057224 */ /* 0x000fe200078e000d */
[----:B------:R-:W-:Y:S01]  /*12c0*/  MOV R6, 0x12f0 ;  /* 0x000012f000067802 */ /* 0x000fe20000000f00 */
[----:B------:R-:W-:-:S07]  /*12d0*/  IMAD.U32 R4, RZ, RZ, UR10 ;  /* 0x0000000aff047e24 */ /* 0x000fce000f8e00ff */
[----:B------:R-:W-:Y:S05]  /*12e0*/  CALL.REL.NOINC `($__internal_102_$__cuda_sm20_div_s64) ;  /* 0x0000002400547944 */ /* 0x000fea0003c00000 */
[----:B------:R-:W-:Y:S01]  /*12f0*/  IMAD.MOV R13, RZ, RZ, -R4 ;  /* 0x000000ffff0d7224 */ /* 0x000fe200078e0a04 */
[----:B------:R-:W-:Y:S01]  /*1300*/  MOV R16, R4 ;  /* 0x0000000400107202 */ /* 0x000fe20000000f00 */
[----:B------:R-:W-:Y:S02]  /*1310*/  IMAD.MOV.U32 R17, RZ, RZ, R5 ;  /* 0x000000ffff117224 */ /* 0x000fe400078e0005 */
[----:B------:R-:W-:-:S07]  /*1320*/  IMAD R13, R13, UR9, R12 ;  /* 0x000000090d0d7c24 */ /* 0x000fce000f8e020c */
.L_x_3104:
[----:B------:R-:W-:Y:S05]  /*1330*/  BSYNC.RECONVERGENT B0 ;  /* 0x0000000000007941 */ /* 0x000fea0003800200 */
.L_x_3102:
        /* <DEDUP_REMOVED lines=34> */
.L_x_3106:
        /* <DEDUP_REMOVED lines=10> */
.L_x_3107:
[----:B------:R-:W-:Y:S05]  /*1600*/  BSYNC.RECONVERGENT B0 ;  /* 0x0000000000007941 */ /* 0x000fea0003800200 */
.L_x_3105:
        /* <DEDUP_REMOVED lines=34> */
.L_x_3109:
        /* <DEDUP_REMOVED lines=10> */
.L_x_3110:
[----:B------:R-:W-:Y:S05]  /*18d0*/  BSYNC.RECONVERGENT B0 ;  /* 0x0000000000007941 */ /* 0x000fea0003800200 */
.L_x_3108:
        /* <DEDUP_REMOVED lines=34> */
.L_x_3112:
        /* <DEDUP_REMOVED lines=10> */
.L_x_3113:
[----:B------:R-:W-:Y:S05]  /*1ba0*/  BSYNC.RECONVERGENT B0 ;  /* 0x0000000000007941 */ /* 0x000fea0003800200 */
.L_x_3111:
        /* <DEDUP_REMOVED lines=33> */
.L_x_3115:
[----:B------:R-:W-:Y:S01]  /*1dc0*/  IMAD.MOV.U32 R18, RZ, RZ, R12 ;  /* 0x000000ffff127224 */ /* 0x000fe200078e000c */
[----:B------:R-:W-:Y:S01]  /*1dd0*/  MOV R5, R13 ;  /* 0x0000000d00057202 */ /* 0x000fe20000000f00 */
[----:B------:R-:W-:Y:S01]  /*1de0*/  IMAD.U32 R3, RZ, RZ, UR8 ;  /* 0x00000008ff037e24 */ /* 0x000fe2000f8e00ff */
[----:B------:R-:W-:Y:S01]  /*1df0*/  MOV R6, 0x1e20 ;  /* 0x00001e2000067802 */ /* 0x000fe20000000f00 */
[----:B------:R-:W-:-:S07]  /*1e00*/  IMAD.U32 R4, RZ, RZ, UR9 ;  /* 0x00000009ff047e24 */ /* 0x000fce000f8e00ff */
[----:B------:R-:W-:Y:S05]  /*1e10*/  CALL.REL.NOINC `($__internal_102_$__cuda_sm20_div_s64) ;  /* 0x0000001800887944 */ /* 0x000fea0003c00000 */
[----:B------:R-:W-:Y:S01]  /*1e20*/  IADD3 R3, PT, PT, -R4, RZ, RZ ;  /* 0x000000ff04037210 */ /* 0x000fe20007ffe1ff */
[----:B------:R-:W-:-:S04]  /*1e30*/  IMAD.MOV.U32 R13, RZ, RZ, R4 ;  /* 0x000000ffff0d7224 */ /* 0x000fc800078e0004 */
[----:B------:R-:W-:-:S07]  /*1e40*/  IMAD R3, R3, UR8, R12 ;  /* 0x0000000803037c24 */ /* 0x000fce000f8e020c */
.L_x_3116:
[----:B------:R-:W-:Y:S05]  /*1e50*/  BSYNC.RECONVERGENT B0 ;  /* 0x0000000000007941 */ /* 0x000fea0003800200 */
.L_x_3114:
        /* <DEDUP_REMOVED lines=9> */
.L_x_3092:
        /* <DEDUP_REMOVED lines=34> */
.L_x_3120:
        /* <DEDUP_REMOVED lines=9> */
.L_x_3121:
[----:B------:R-:W-:Y:S05]  /*21a0*/  BSYNC.RECONVERGENT B0 ;  /* 0x0000000000007941 */ /* 0x000fea0003800200 */
.L_x_3119:
        /* <DEDUP_REMOVED lines=34> */
.L_x_3123:
        /* <DEDUP_REMOVED lines=10> */
.L_x_3124:
[----:B------:R-:W-:Y:S05]  /*2470*/  BSYNC.RECONVERGENT B0 ;  /* 0x0000000000007941 */ /* 0x000fea0003800200 */
.L_x_3122:
        /* <DEDUP_REMOVED lines=34> */
.L_x_3126:
        /* <DEDUP_REMOVED lines=10> */
.L_x_3127:
[----:B------:R-:W-:Y:S05]  /*2740*/  BSYNC.RECONVERGENT B0 ;  /* 0x0000000000007941 */ /* 0x000fea0003800200 */
.L_x_3125:
        /* <DEDUP_REMOVED lines=34> */
.L_x_3129:
[----:B------:R-:W-:Y:S01]  /*2970*/  MOV R18, R16 ;  /* 0x0000001000127202 */ /* 0x000fe20000000f00 */
[----:B------:R-:W-:Y:S01]  /*2980*/  IMAD.MOV.U32 R5, RZ, RZ, R17 ;  /* 0x000000ffff057224 */ /* 0x000fe200078e0011 */
[----:B------:R-:W-:Y:S01]  /*2990*/  MOV R3, UR8 ;  /* 0x0000000800037c02 */ /* 0x000fe20008000f00 */
[----:B------:R-:W-:Y:S01]  /*29a0*/  IMAD.U32 R4, RZ, RZ, UR7 ;  /* 0x00000007ff047e24 */ /* 0x000fe2000f8e00ff */
[----:B------:R-:W-:-:S07]  /*29b0*/  MOV R6, 0x29d0 ;  /* 0x000029d000067802 */ /* 0x000fce0000000f00 */
[----:B------:R-:W-:Y:S05]  /*29c0*/  CALL.REL.NOINC `($__internal_102_$__cuda_sm20_div_s64) ;  /* 0x0000000c009c7944 */ /* 0x000fea0003c00000 */
[----:B------:R-:W-:Y:S01]  /*29d0*/  IADD3 R17, PT, PT, -R4, RZ, RZ ;  /* 0x000000ff04117210 */ /* 0x000fe20007ffe1ff */
[----:B------:R-:W-:-:S04]  /*29e0*/  IMAD.MOV.U32 R13, RZ, RZ, R4 ;  /* 0x000000ffff0d7224 */ /* 0x000fc800078e0004 */
[----:B------:R-:W-:-:S07]  /*29f0*/  IMAD R17, R17, UR8, R16 ;  /* 0x0000000811117c24 */ /* 0x000fce000f8e0210 */
.L_x_3130:
[----:B------:R-:W-:Y:S05]  /*2a00*/  BSYNC.RECONVERGENT B0 ;  /* 0x0000000000007941 */ /* 0x000fea0003800200 */
.L_x_3128:
[----:B------:R-:W-:Y:S01]  /*2a10*/  UMOV UR5, 0x6c ;  /* 0x0000006c00057882 */ /* 0x000fe20000000000 */
[----:B------:R-:W-:Y:S02]  /*2a20*/  UIADD3 UR4, UPT, UPT, UR4, -0x4, URZ ;  /* 0xfffffffc04047890 */ /* 0x000fe4000fffe0ff */
[----:B------:R-:W-:-:S12]  /*2a30*/  ULEA UR5, UR6, UR5, 0x2 ;  /* 0x0000000506057291 */ /* 0x000fd8000f8e10ff */
[----:B------:R-:W0:Y:S02]  /*2a40*/  LDCU UR5, c[0x0][UR5+0x380] ;  /* 0x00007000050577ac */ /* 0x000e240008000800 */
[----:B0-----:R-:W-:-:S07]  /*2a50*/  IMAD R20, R17, UR5, R20 ;  /* 0x0000000511147c24 */ /* 0x001fce000f8e0214 */
.L_x_3118:
        /* <DEDUP_REMOVED lines=33> */
.L_x_3133:
[----:B------:R-:W-:Y:S01]  /*2c70*/  IMAD.MOV.U32 R18, RZ, RZ, R13 ;  /* 0x000000ffff127224 */ /* 0x000fe200078e000d */
[----:B------:R-:W-:Y:S01]  /*2c80*/  MOV R3, UR5 ;  /* 0x0000000500037c02 */ /* 0x000fe20008000f00 */
[----:B------:R-:W-:Y:S01]  /*2c90*/  IMAD.U32 R4, RZ, RZ, UR6 ;  /* 0x00000006ff047e24 */ /* 0x000fe2000f8e00ff */
[----:B------:R-:W-:-:S07]  /*2ca0*/  MOV R6, 0x2cc0 ;  /* 0x00002cc000067802 */ /* 0x000fce0000000f00 */
[----:B------:R-:W-:Y:S05]  /*2cb0*/  CALL.REL.NOINC `($__internal_102_$__cuda_sm20_div_s64) ;  /* 0x0000000800e07944 */ /* 0x000fea0003c00000 */
[----:B------:R-:W-:Y:S01]  /*2cc0*/  IADD3 R6, PT, PT, -R4, RZ, RZ ;  /* 0x000000ff04067210 */ /* 0x000fe20007ffe1ff */
[----:B------:R-:W-:Y:S01]  /*2cd0*/  IMAD.MOV.U32 R16, RZ, RZ, R4 ;  /* 0x000000ffff107224 */ /* 0x000fe200078e0004 */
[----:B------:R-:W-:-:S03]  /*2ce0*/  MOV R17, R5 ;  /* 0x0000000500117202 */ /* 0x000fc60000000f00 */
[----:B------:R-:W-:-:S07]  /*2cf0*/  IMAD R13, R6, UR5, R13 ;  /* 0x00000005060d7c24 */ /* 0x000fce000f8e020d */
.L_x_3134:
[----:B------:R-:W-:Y:S05]  /*2d00*/  BSYNC.RECONVERGENT B0 ;  /* 0x0000000000007941 */ /* 0x000fea0003800200 */
.L_x_3132:
        /* <DEDUP_REMOVED lines=34> */
.L_x_3136:
        /* <DEDUP_REMOVED lines=9> */
.L_x_3137:
[----:B------:R-:W-:Y:S05]  /*2fc0*/  BSYNC.RECONVERGENT B0 ;  /* 0x0000000000007941 */ /* 0x000fea0003800200 */
.L_x_3135:
[----:B------:R-:W-:Y:S01]  /*2fd0*/  UMOV UR5, 0x6c ;  /* 0x0000006c00057882 */ /* 0x000fe20000000000 */
[----:B------:R-:W-:Y:S02]  /*2fe0*/  UIADD3 UR4, UPT, UPT, UR4, -0x2, URZ ;  /* 0xfffffffe04047890 */ /* 0x000fe4000fffe0ff */
[----:B------:R-:W-:-:S12]  /*2ff0*/  ULEA UR5, UR7, UR5, 0x2 ;  /* 0x0000000507057291 */ /* 0x000fd8000f8e10ff */
[----:B------:R-:W0:Y:S02]  /*3000*/  LDCU UR5, c[0x0][UR5+0x380] ;  /* 0x00007000050577ac */ /* 0x000e240008000800 */
[----:B0-----:R-:W-:-:S07]  /*3010*/  IMAD R20, R17, UR5, R20 ;  /* 0x0000000511147c24 */ /* 0x001fce000f8e0214 */
.L_x_3131:
        /* <DEDUP_REMOVED lines=29> */
.L_x_3139:
[----:B------:R-:W-:Y:S01]  /*31f0*/  MOV R14, R13 ;  /* 0x0000000d000e7202 */ /* 0x000fe20000000f00 */
[----:B------:R-:W-:Y:S01]  /*3200*/  IMAD.MOV.U32 R6, RZ, RZ, R5 ;  /* 0x000000ffff067224 */ /* 0x000fe200078e0005 */
[----:B------:R-:W-:Y:S01]  /*3210*/  MOV R3, UR5 ;  /* 0x0000000500037c02 */ /* 0x000fe20008000f00 */
[----:B------:R-:W-:Y:S01]  /*3220*/  IMAD.U32 R15, RZ, RZ, UR6 ;  /* 0x00000006ff0f7e24 */ /* 0x000fe2000f8e00ff */
[----:B------:R-:W-:-:S07]  /*3230*/  MOV R18, 0x3250 ;  /* 0x0000325000127802 */ /* 0x000fce0000000f00 */
[----:B------:R-:W-:Y:S05]  /*3240*/  CALL.REL.NOINC `($__internal_103_$__cuda_sm20_rem_s64) ;  /* 0x0000000800cc7944 */ /* 0x000fea0003c00000 */
.L_x_3140:
[----:B------:R-:W-:Y:S05]  /*3250*/  BSYNC.RECONVERGENT B0 ;  /* 0x0000000000007941 */ /* 0x000fea0003800200 */
.L_x_3138:
[----:B------:R-:W-:Y:S02]  /*3260*/  UMOV UR5, 0x6c ;  /* 0x0000006c00057882 */ /* 0x000fe40000000000 */
[----:B------:R-:W-:-:S12]  /*3270*/  ULEA UR5, UR4, UR5, 0x2 ;  /* 0x0000000504057291 */ /* 0x000fd8000f8e10ff */
[----:B------:R-:W0:Y:S02]  /*3280*/  LDCU UR5, c[0x0][UR5+0x380] ;  /* 0x00007000050577ac */ /* 0x000e240008000800 */
[----:B0-----:R-:W-:-:S07]  /*3290*/  IMAD R20, R13, UR5, R20 ;  /* 0x000000050d147c24 */ /* 0x001fce000f8e0214 */
.L_x_3091:
        /* <DEDUP_REMOVED lines=90> */
        .weak           $__internal_102_$__cuda_sm20_div_s64
        .type           $__internal_102_$__cuda_sm20_div_s64,@function
        .size           $__internal_102_$__cuda_sm20_div_s64,($__internal_103_$__cuda_sm20_rem_s64 - $__internal_102_$__cuda_sm20_div_s64)
$__internal_102_$__cuda_sm20_div_s64:
        /* <DEDUP_REMOVED lines=83> */
[----:B------:R-:W-:Y:S06]  /*3d70*/  RET.REL.NODEC R8 `(_ZN2at6native16triu_tril_kernelIhiLb1ELi8ELb1EEEvNS_4cuda6detail10TensorInfoIT_T0_EENS4_IKS5_S6_EEllS6_) ;  /* 0xffffffc008a07950 */ /* 0x000fec0003c3ffff */
        .weak           $__internal_103_$__cuda_sm20_rem_s64
        .type           $__internal_103_$__cuda_sm20_rem_s64,@function
        .size           $__internal_103_$__cuda_sm20_rem_s64,(.L_x_6393 - $__internal_103_$__cuda_sm20_rem_s64)
$__internal_103_$__cuda_sm20_rem_s64:
        /* <DEDUP_REMOVED lines=71> */
[----:B------:R-:W-:Y:S06]  /*41f0*/  RET.REL.NODEC R18 `(_ZN2at6native16triu_tril_kernelIhiLb1ELi8ELb1EEEvNS_4cuda6detail10TensorInfoIT_T0_EENS4_IKS5_S6_EEllS6_) ;  /* 0xffffffbc12807950 */ /* 0x000fec0003c3ffff */
.L_x_3141:
        /* <DEDUP_REMOVED lines=16> */
.L_x_6393:


//--------------------- .text._ZN2at6native16triu_tril_kernelIblLb0ELi8ELb0EEEvNS_4cuda6detail10TensorInfoIT_T0_EENS4_IKS5_S6_EEllS6_ --------------------------
	.section	.text._ZN2at6native16triu_tril_kernelIblLb0ELi8ELb0EEEvNS_4cuda6detail10TensorInfoIT_T0_EENS4_IKS5_S6_EEllS6_,"ax",@progbits
	.align	128
        .global         _ZN2at6native16triu_tril_kernelIblLb0ELi8ELb0EEEvNS_4cuda6detail10TensorInfoIT_T0_EENS4_IKS5_S6_EEllS6_
        .type           _ZN2at6native16triu_tril_kernelIblLb0ELi8ELb0EEEvNS_4cuda6detail10TensorInfoIT_T0_EENS4_IKS5_S6_EEllS6_,@function
        .size           _ZN2at6native16triu_tril_kernelIblLb0ELi8ELb0EEEvNS_4cuda6detail10TensorInfoIT_T0_EENS4_IKS5_S6_EEllS6_,(.L_x_6395 - _ZN2at6native16triu_tril_kernelIblLb0ELi8ELb0EEEvNS_4cuda6detail10TensorInfoIT_T0_EENS4_IKS5_S6_EEllS6_)
        .other          _ZN2at6native16triu_tril_kernelIblLb0ELi8ELb0EEEvNS_4cuda6detail10TensorInfoIT_T0_EENS4_IKS5_S6_EEllS6_,@"STO_CUDA_ENTRY STV_DEFAULT"
_ZN2at6native16triu_tril_kernelIblLb0ELi8ELb0EEEvNS_4cuda6detail10TensorInfoIT_T0_EENS4_IKS5_S6_EEllS6_:
.text._ZN2at6native16triu_tril_kernelIblLb0ELi8ELb0EEEvNS_4cuda6detail10TensorInfoIT_T0_EENS4_IKS5_S6_EEllS6_:
        /* <DEDUP_REMOVED lines=41> */
.L_x_3143:
[----:B------:R-:W0:Y:S01]  /*0290*/  LDCU.64 UR4, c[0x0][0x6d0] ;  /* 0x0000da00ff0477ac */ /* 0x000e220008000a00 */
[----:B------:R-:W-:Y:S01]  /*02a0*/  IMAD.MOV.U32 R21, RZ, RZ, R6 ;  /* 0x000000ffff157224 */ /* 0x000fe200078e0006 */
[----:B------:R-:W-:Y:S01]  /*02b0*/  MOV R8, 0x300 ;  /* 0x0000030000087802 */ /* 0x000fe20000000f00 */
[----:B------:R-:W-:Y:S02]  /*02c0*/  IMAD.MOV.U32 R24, RZ, RZ, R7 ;  /* 0x000000ffff187224 */ /* 0x000fe400078e0007 */
[----:B0-----:R-:W-:Y:S01]  /*02d0*/  IMAD.U32 R5, RZ, RZ, UR4 ;  /* 0x00000004ff057e24 */ /* 0x001fe2000f8e00ff */
[----:B------:R-:W-:-:S07]  /*02e0*/  MOV R4, UR5 ;  /* 0x0000000500047c02 */ /* 0x000fce0008000f00 */
[----:B------:R-:W-:Y:S05]  /*02f0*/  CALL.REL.NOINC `($__internal_104_$__cuda_sm20_div_s64) ;  /* 0x0000004c00e07944 */ /* 0x000fea0003c00000 */
        /* <DEDUP_REMOVED lines=9> */
.L_x_3144:
[----:B------:R-:W-:Y:S05]  /*0390*/  BSYNC.RECONVERGENT B0 ;  /* 0x0000000000007941 */ /* 0x000fea0003800200 */
.L_x_3142:
        /* <DEDUP_REMOVED lines=31> */
.L_x_3146:
[----:B------:R-:W-:Y:S01]  /*0590*/  MOV R21, R14 ;  /* 0x0000000e00157202 */ /* 0x000fe20000000f00 */
[----:B------:R-:W-:Y:S01]  /*05a0*/  IMAD.MOV.U32 R24, RZ, RZ, R15 ;  /* 0x000000ffff187224 */ /* 0x000fe200078e000f */
[----:B------:R-:W-:Y:S01]  /*05b0*/  MOV R4, R13 ;  /* 0x0000000d00047202 */ /* 0x000fe20000000f00 */
[----:B------:R-:W-:Y:S01]  /*05c0*/  IMAD.MOV.U32 R5, RZ, RZ, R12 ;  /* 0x000000ffff057224 */ /* 0x000fe200078e000c */
[----:B------:R-:W-:-:S07]  /*05d0*/  MOV R8, 0x5f0 ;  /* 0x000005f000087802 */ /* 0x000fce0000000f00 */
[----:B------:R-:W-:Y:S05]  /*05e0*/  CALL.REL.NOINC `($__internal_104_$__cuda_sm20_div_s64) ;  /* 0x0000004c00247944 */ /* 0x000fea0003c00000 */
        /* <DEDUP_REMOVED lines=11> */
.L_x_3147:
[----:B------:R-:W-:Y:S05]  /*06a0*/  BSYNC.RECONVERGENT B0 ;  /* 0x0000000000007941 */ /* 0x000fea0003800200 */
.L_x_3145:
        /* <DEDUP_REMOVED lines=36> */
.L_x_3174:
        /* <DEDUP_REMOVED lines=28> */
.L_x_3151:
        /* <DEDUP_REMOVED lines=9> */
[----:B------:R-:W-:Y:S05]  /*0b40*/  CALL.REL.NOINC `($__internal_104_$__cuda_sm20_div_s64) ;  /* 0x0000004400cc7944 */ /* 0x000fea0003c00000 */
        /* <DEDUP_REMOVED lines=9> */
.L_x_3152:
[----:B------:R-:W-:Y:S05]  /*0be0*/  BSYNC.RECONVERGENT B0 ;  /* 0x0000000000007941 */ /* 0x000fea0003800200 */
.L_x_3150:
        /* <DEDUP_REMOVED lines=43> */
.L_x_3154:
        /* <DEDUP_REMOVED lines=21> */
.L_x_3155:
[----:B------:R-:W-:Y:S05]  /*0ff0*/  BSYNC.RECONVERGENT B0 ;  /* 0x0000000000007941 */ /* 0x000fea0003800200 */
.L_x_3153:
        /* <DEDUP_REMOVED lines=40> */
.L_x_3157:
        /* <DEDUP_REMOVED lines=9> */
[----:B------:R-:W-:Y:S05]  /*1310*/  CALL.REL.NOINC `($__internal_104_$__cuda_sm20_div_s64) ;  /* 0x0000003c00d87944 */ /* 0x000fea0003c00000 */
        /* <DEDUP_REMOVED lines=11> */
.L_x_3158:
[----:B------:R-:W-:Y:S05]  /*13d0*/  BSYNC.RECONVERGENT B0 ;  /* 0x0000000000007941 */ /* 0x000fea0003800200 */
.L_x_3156:
        /* <DEDUP_REMOVED lines=40> */
.L_x_3160:
        /* <DEDUP_REMOVED lines=21> */
.L_x_3161:
[----:B------:R-:W-:Y:S05]  /*17b0*/  BSYNC.RECONVERGENT B0 ;  /* 0x0000000000007941 */ /* 0x000fea0003800200 */
.L_x_3159:
        /* <DEDUP_REMOVED lines=40> */
.L_x_3163:
        /* <DEDUP_REMOVED lines=21> */
.L_x_3164:
[----:B------:R-:W-:Y:S05]  /*1b90*/  BSYNC.RECONVERGENT B0 ;  /* 0x0000000000007941 */ /* 0x000fea0003800200 */
.L_x_3162:
        /* <DEDUP_REMOVED lines=40> */
.L_x_3166:
        /* <DEDUP_REMOVED lines=21> */
.L_x_3167:
[----:B------:R-:W-:Y:S05]  /*1f70*/  BSYNC.RECONVERGENT B0 ;  /* 0x0000000000007941 */ /* 0x000fea0003800200 */
.L_x_3165:
        /* <DEDUP_REMOVED lines=40> */
.L_x_3169:
        /* <DEDUP_REMOVED lines=21> */
.L_x_3170:
[----:B------:R-:W-:Y:S05]  /*2350*/  BSYNC.RECONVERGENT B0 ;  /* 0x0000000000007941 */ /* 0x000fea0003800200 */
.L_x_3168:
        /* <DEDUP_REMOVED lines=41> */
.L_x_3172:
        /* <DEDUP_REMOVED lines=21> */
.L_x_3173:
[----:B------:R-:W-:Y:S05]  /*2740*/  BSYNC.RECONVERGENT B0 ;  /* 0x0000000000007941 */ /* 0x000fea0003800200 */
.L_x_3171:
        /* <DEDUP_REMOVED lines=24> */
.L_x_3149:
        /* <DEDUP_REMOVED lines=37> */
.L_x_3177:
        /* <DEDUP_REMOVED lines=19> */
.L_x_3178:
[----:B------:R-:W-:Y:S05]  /*2c50*/  BSYNC.RECONVERGENT B0 ;  /* 0x0000000000007941 */ /* 0x000fea0003800200 */
.L_x_3176:
        /* <DEDUP_REMOVED lines=43> */
.L_x_3180:
        /* <DEDUP_REMOVED lines=21> */
.L_x_3181:
[----:B------:R-:W-:Y:S05]  /*3060*/  BSYNC.RECONVERGENT B0 ;  /* 0x0000000000007941 */ /* 0x000fea0003800200 */
.L_x_3179:
        /* <DEDUP_REMOVED lines=40> */
.L_x_3183:
        /* <DEDUP_REMOVED lines=21> */
.L_x_3184:
[----:B------:R-:W-:Y:S05]  /*3440*/  BSYNC.RECONVERGENT B0 ;  /* 0x0000000000007941 */ /* 0x000fea0003800200 */
.L_x_3182:
        /* <DEDUP_REMOVED lines=41> */
.L_x_3186:
        /* <DEDUP_REMOVED lines=20> */
.L_x_3187:
[----:B------:R-:W-:Y:S05]  /*3820*/  BSYNC.RECONVERGENT B0 ;  /* 0x0000000000007941 */ /* 0x000fea0003800200 */
.L_x_3185:
        /* <DEDUP_REMOVED lines=15> */
.L_x_3175:
        /* <DEDUP_REMOVED lines=37> */
.L_x_3190:
        /* <DEDUP_REMOVED lines=19> */
.L_x_3191:
[----:B------:R-:W-:Y:S05]  /*3ca0*/  BSYNC.RECONVERGENT B0 ;  /* 0x0000000000007941 */ /* 0x000fea0003800200 */
.L_x_3189:
        /* <DEDUP_REMOVED lines=46> */
.L_x_3193:
        /* <DEDUP_REMOVED lines=20> */
.L_x_3194:
[----:B------:R-:W-:Y:S05]  /*40d0*/  BSYNC.RECONVERGENT B0 ;  /* 0x0000000000007941 */ /* 0x000fea0003800200 */
.L_x_3192:
        /* <DEDUP_REMOVED lines=15> */
.L_x_3188:
        /* <DEDUP_REMOVED lines=30> */
.L_x_3196:
[----:B------:R-:W-:-:S07]  /*43b0*/  MOV R10, 0x43d0 ;  /* 0x000043d0000a7802 */ /* 0x000fce0000000f00 */
[----:B------:R-:W-:Y:S05]  /*43c0*/  CALL.REL.NOINC `($__internal_105_$__cuda_sm20_rem_s64) ;  /* 0x0000001000f87944 */ /* 0x000fea0003c00000 */
.L_x_3197:
[----:B------:R-:W-:Y:S05]  /*43d0*/  BSYNC.RECONVERGENT B0 ;  /* 0x0000000000007941 */ /* 0x000fea0003800200 */
.L_x_3195:
        /* <DEDUP_REMOVED lines=16> */
.L_x_3148:
[----:B------:R-:W0:Y:S01]  /*44e0*/  LDCU.64 UR6, c[0x0][0x6c0] ;  /* 0x0000d800ff0677ac */ /* 0x000e220008000a00 */
[----:B------:R-:W-:Y:S01]  /*44f0*/  IADD3 R0, P0, PT, R6, -R0, RZ ;  /* 0x8000000006007210 */ /* 0x000fe20007f1e0ff */
[----:B------:R-:W-:Y:S01]  /*4500*/  BSSY.RECONVERGENT B0, `(.L_x_3198) ;  /* 0x0000091000007945 */ /* 0x000fe20003800200 */
[----:B------:R-:W-:Y:S01]  /*4510*/  PRMT R4, RZ, 0x7610, R4 ;  /* 0x00007610ff047816 */ /* 0x000fe20000000004 */
[----:B------:R-:W1:Y:S01]  /*4520*/  LDCU.64 UR4, c[0x0][0x358] ;  /* 0x00006b00ff0477ac */ /* 0x000e620008000a00 */
[----:B------:R-:W-:Y:S02]  /*4530*/  IADD3.X R2, PT, PT, R7, ~R2, RZ, P0, !PT ;  /* 0x8000000207027210 */ /* 0x000fe400007fe4ff */
[----:B------:R-:W-:Y:S02]  /*4540*/  PRMT R5, RZ, 0x7610, R5 ;  /* 0x00007610ff057816 */ /* 0x000fe40000000005 */
[----:B------:R-:W-:Y:S02]  /*4550*/  PRMT R18, RZ, 0x7610, R18 ;  /* 0x00007610ff127816 */ /* 0x000fe40000000012 */
[----:B------:R-:W-:-:S02]  /*4560*/  PRMT R19, RZ, 0x7610, R19 ;  /* 0x00007610ff137816 */ /* 0x000fc40000000013 */
[----:B------:R-:W-:Y:S02]  /*4570*/  PRMT R20, RZ, 0x7610, R20 ;  /* 0x00007610ff147816 */ /* 0x000fe40000000014 */
[----:B------:R-:W-:Y:S02]  /*4580*/  PRMT R12, RZ, 0x7610, R12 ;  /* 0x00007610ff0c7816 */ /* 0x000fe4000000000c */
[----:B------:R-:W-:Y:S02]  /*4590*/  PRMT R13, RZ, 0x7610, R13 ;  /* 0x00007610ff0d7816 */ /* 0x000fe4000000000d */
[----:B0-----:R-:W-:Y:S02]  /*45a0*/  ISETP.GT.U32.AND P0, PT, R0, UR6, PT ;  /* 0x0000000600007c0c */ /* 0x001fe4000bf04070 */
[----:B------:R-:W-:Y:S02]  /*45b0*/  PRMT R21, RZ, 0x7610, R21 ;  /* 0x00007610ff157816 */ /* 0x000fe40000000015 */
[----:B------:R-:W-:-:S13]  /*45c0*/  ISETP.GT.AND.EX P0, PT, R2, UR7, PT, P0 ;  /* 0x0000000702007c0c */ /* 0x000fda000bf04300 */
[----:B-1----:R-:W-:Y:S05]  /*45d0*/  @P0 BRA `(.L_x_3199) ;  /* 0x00000008000c0947 */ /* 0x002fea0003800000 */
        /* <DEDUP_REMOVED lines=18> */
[----:B------:R-:W-:Y:S01]  /*4700*/  ISETP.GE.U32.AND P0, PT, R15, R10, PT ;  /* 0x0000000a0f00720c */ /* 0x000fe20003f06070 */
[----:B------:R-:W-:-:S05]  /*4710*/  IMAD.X R15, RZ, RZ, R7, P1 ;  /* 0x000000ffff0f7224 */ /* 0x000fca00008e0607 */
[----:B------:R-:W-:-:S13]  /*4720*/  ISETP.GE.U32.AND.EX P0, PT, R15, R11, PT, P0 ;  /* 0x0000000b0f00720c */ /* 0x000fda0003f06100 */
[----:B0-----:R-:W-:Y:S05]  /*4730*/  @P0 BRA `(.L_x_3201) ;  /* 0x0000000400180947 */ /* 0x001fea0003800000 */
[----:B------:R-:W0:Y:S02]  /*4740*/  LDC.64 R14, c[0x0][R3+0x5e8] ;  /* 0x00017a00030e7b82 */ /* 0x000e240000000a00 */
[----:B0-----:R-:W-:-:S04]  /*4750*/  IADD3 R24, P0, PT, R14, R12, RZ ;  /* 0x0000000c0e187210 */ /* 0x001fc80007f1e0ff */
[----:B------:R-:W-:-:S05]  /*4760*/  IADD3.X R25, PT, PT, R15, R13, RZ, P0, !PT ;  /* 0x0000000d0f197210 */ /* 0x000fca00007fe4ff */
        /* <DEDUP_REMOVED lines=8> */
[----:B------:R-:W-:Y:S02]  /*47f0*/  PRMT R9, RZ, 0x7610, R9 ;  /* 0x00007610ff097816 */ /* 0x000fe40000000009 */
[----:B------:R-:W-:-:S09]  /*4800*/  PRMT R20, RZ, 0x7610, R20 ;  /* 0x00007610ff147816 */ /* 0x000fd20000000014 */
[----:B0-----:R-:W-:Y:S05]  /*4810*/  @P0 BRA `(.L_x_3201) ;  /* 0x0000000000e00947 */ /* 0x001fea0003800000 */
[----:B------:R-:W-:-:S04]  /*4820*/  LEA R24, P0, R14, R12, 0x1 ;  /* 0x0000000c0e187211 */ /* 0x000fc800078008ff */
[----:B------:R-:W-:-:S05]  /*4830*/  LEA.HI.X R25, R14, R13, R15, 0x1, P0 ;  /* 0x0000000d0e197211 */ /* 0x000fca00000f0c0f */
        /* <DEDUP_REMOVED lines=8> */
[----:B------:R-:W-:-:S09]  /*48c0*/  PRMT R9, RZ, 0x7610, R9 ;  /* 0x00007610ff097816 */ /* 0x000fd20000000009 */
[----:B0-----:R-:W-:Y:S05]  /*48d0*/  @P0 BRA `(.L_x_3201) ;  /* 0x0000000000b00947 */ /* 0x001fea0003800000 */
[----:B------:R-:W-:Y:S02]  /*48e0*/  IMAD R19, R15, 0x3, RZ ;  /* 0x000000030f137824 */ /* 0x000fe400078e02ff */
[----:B------:R-:W-:-:S04]  /*48f0*/  IMAD.WIDE.U32 R8, R14, 0x3, R12 ;  /* 0x000000030e087825 */ /* 0x000fc800078e000c */
[----:B------:R-:W-:Y:S01]  /*4900*/  IMAD.IADD R9, R9, 0x1, R19 ;  /* 0x0000000109097824 */ /* 0x000fe200078e0213 */
[----:B------:R-:W-:-:S04]  /*4910*/  IADD3 R19, P1, PT, R6, 0x4, RZ ;  /* 0x0000000406137810 */ /* 0x000fc80007f3e0ff */
[----:B------:R-:W-:Y:S01]  /*4920*/  ISETP.GE.U32.AND P0, PT, R19, R10, PT ;  /* 0x0000000a1300720c */ /* 0x000fe20003f06070 */
[----:B------:R0:W5:Y:S01]  /*4930*/  LDG.E.U8 R9, desc[UR4][R8.64] ;  /* 0x0000000408097981 */ /* 0x000162000c1e1100 */
[----:B------:R-:W-:Y:S02]  /*4940*/  IADD3.X R19, PT, PT, RZ, R7, RZ, P1, !PT ;  /* 0x00000007ff137210 */ /* 0x000fe40000ffe4ff */
[----:B------:R-:W-:Y:S02]  /*4950*/  PRMT R22, RZ, 0x7610, R22 ;  /* 0x00007610ff167816 */ /* 0x000fe40000000016 */
[----:B------:R-:W-:Y:S02]  /*4960*/  ISETP.GE.U32.AND.EX P0, PT, R19, R11, PT, P0 ;  /* 0x0000000b1300720c */ /* 0x000fe40003f06100 */
[----:B------:R-:W-:Y:S02]  /*4970*/  PRMT R18, RZ, 0x7610, R18 ;  /* 0x00007610ff127816 */ /* 0x000fe40000000012 */
[----:B0-----:R-:W-:-:S09]  /*4980*/  PRMT R8, RZ, 0x7610, R8 ;  /* 0x00007610ff087816 */ /* 0x001fd20000000008 */
[----:B------:R-:W-:Y:S05]  /*4990*/  @P0 BRA `(.L_x_3201) ;  /* 0x0000000000800947 */ /* 0x000fea0003800000 */
[----:B------:R-:W-:Y:S02]  /*49a0*/  LEA R18, P0, R14, R12, 0x2 ;  /* 0x0000000c0e127211 */ /* 0x000fe400078010ff */
[----:B------:R-:W-:Y:S02]  /*49b0*/  IADD3 R23, P1, PT, R6, 0x5, RZ ;  /* 0x0000000506177810 */ /* 0x000fe40007f3e0ff */
[----:B------:R-:W-:Y:S02]  /*49c0*/  LEA.HI.X R19, R14, R13, R15, 0x2, P0 ;  /* 0x0000000d0e137211 */ /* 0x000fe400000f140f */
[----:B------:R-:W-:Y:S01]  /*49d0*/  ISETP.GE.U32.AND P0, PT, R23, R10, PT ;  /* 0x0000000a1700720c */ /* 0x000fe20003f06070 */
[----:B------:R-:W-:Y:S01]  /*49e0*/  IMAD.X R23, RZ, RZ, R7, P1 ;  /* 0x000000ffff177224 */ /* 0x000fe200008e0607 */
[----:B------:R-:W-:Y:S01]  /*49f0*/  PRMT R22, RZ, 0x7610, R22 ;  /* 0x00007610ff167816 */ /* 0x000fe20000000016 */
[----:B------:R0:W5:Y:S03]  /*4a00*/  LDG.E.U8 R8, desc[UR4][R18.64] ;  /* 0x0000000412087981 */ /* 0x000166000c1e1100 */
[----:B------:R-:W-:-:S02]  /*4a10*/  ISETP.GE.U32.AND.EX P0, PT, R23, R11, PT, P0 ;  /* 0x0000000b1700720c */ /* 0x000fc40003f06100 */
[----:B0-----:R-:W-:-:S11]  /*4a20*/  PRMT R18, RZ, 0x7610, R18 ;  /* 0x00007610ff127816 */ /* 0x001fd60000000012 */
[----:B------:R-:W-:Y:S05]  /*4a30*/  @P0 BRA `(.L_x_3201) ;  /* 0x0000000000580947 */ /* 0x000fea0003800000 */
[----:B------:R-:W-:Y:S02]  /*4a40*/  IMAD R23, R15, 0x5, RZ ;  /* 0x000000050f177824 */ /* 0x000fe400078e02ff */
[----:B------:R-:W-:-:S05]  /*4a50*/  IMAD.WIDE.U32 R18, R14, 0x5, R12 ;  /* 0x000000050e127825 */ /* 0x000fca00078e000c */
[----:B------:R-:W-:-:S05]  /*4a60*/  IADD3 R19, PT, PT, R19, R23, RZ ;  /* 0x0000001713137210 */ /* 0x000fca0007ffe0ff */
[----:B------:R0:W5:Y:S01]  /*4a70*/  LDG.E.U8 R18, desc[UR4][R18.64] ;  /* 0x0000000412127981 */ /* 0x000162000c1e1100 */
[----:B------:R-:W-:Y:S02]  /*4a80*/  IADD3 R23, P1, PT, R6, 0x6, RZ ;  /* 0x0000000606177810 */ /* 0x000fe40007f3e0ff */
[----:B------:R-:W-:Y:S02]  /*4a90*/  PRMT R22, RZ, 0x7610, R22 ;  /* 0x00007610ff167816 */ /* 0x000fe40000000016 */
[----:B------:R-:W-:Y:S01]  /*4aa0*/  ISETP.GE.U32.AND P0, PT, R23, R10, PT ;  /* 0x0000000a1700720c */ /* 0x000fe20003f06070 */
[----:B------:R-:W-:-:S05]  /*4ab0*/  IMAD.X R23, RZ, RZ, R7, P1 ;  /* 0x000000ffff177224 */ /* 0x000fca00008e0607 */
[----:B------:R-:W-:-:S13]  /*4ac0*/  ISETP.GE.U32.AND.EX P0, PT, R23, R11, PT, P0 ;  /* 0x0000000b1700720c */ /* 0x000fda0003f06100 */
[----:B0-----:R-:W-:Y:S05]  /*4ad0*/  @P0 BRA `(.L_x_3201) ;  /* 0x0000000000300947 */ /* 0x001fea0003800000 */
[----:B------:R-:W-:-:S04]  /*4ae0*/  IADD3 R19, P1, PT, R6, 0x7, RZ ;  /* 0x0000000706137810 */ /* 0x000fc80007f3e0ff */
[----:B------:R-:W-:Y:S01]  /*4af0*/  ISETP.GE.U32.AND P0, PT, R19, R10, PT ;  /* 0x0000000a1300720c */ /* 0x000fe20003f06070 */
[----:B------:R-:W-:Y:S01]  /*4b00*/  IMAD R19, R15, 0x6, RZ ;  /* 0x000000060f137824 */ /* 0x000fe200078e02ff */
[----:B------:R-:W-:-:S04]  /*4b10*/  IADD3.X R10, PT, PT, RZ, R7, RZ, P1, !PT ;  /* 0x00000007ff0a7210 */ /* 0x000fc80000ffe4ff */
[----:B------:R-:W-:Y:S01]  /*4b20*/  ISETP.GE.U32.AND.EX P0, PT, R10, R11, PT, P0 ;  /* 0x0000000b0a00720c */ /* 0x000fe20003f06100 */
[----:B------:R-:W-:-:S04]  /*4b30*/  IMAD.WIDE.U32 R10, R14, 0x6, R12 ;  /* 0x000000060e0a7825 */ /* 0x000fc800078e000c */
[----:B------:R-:W-:-:S05]  /*4b40*/  IMAD.IADD R11, R11, 0x1, R19 ;  /* 0x000000010b0b7824 */ /* 0x000fca00078e0213 */
[----:B------:R0:W5:Y:S03]  /*4b50*/  LDG.E.U8 R22, desc[UR4][R10.64] ;  /* 0x000000040a167981 */ /* 0x000166000c1e1100 */
[----:B------:R-:W-:-:S04]  /*4b60*/  @!P0 IMAD.WIDE.U32 R12, R14, 0x7, R12 ;  /* 0x000000070e0c8825 */ /* 0x000fc800078e000c */
[----:B------:R-:W-:-:S05]  /*4b70*/  @!P0 IMAD R15, R15, 0x7, RZ ;  /* 0x000000070f0f8824 */ /* 0x000fca00078e02ff */
[----:B------:R-:W-:-:S05]  /*4b80*/  @!P0 IADD3 R13, PT, PT, R13, R15, RZ ;  /* 0x0000000f0d0d8210 */ /* 0x000fca0007ffe0ff */
[----:B------:R0:W5:Y:S02]  /*4b90*/  @!P0 LDG.E.U8 R5, desc[UR4][R12.64] ;  /* 0x000000040c058981 */ /* 0x000164000c1e1100 */
.L_x_3201:
[----:B------:R-:W-:Y:S05]  /*4ba0*/  BSYNC.RECONVERGENT B1 ;  /* 0x0000000000017941 */ /* 0x000fea0003800200 */
.L_x_3200:
[C---:B0-----:R-:W-:Y:S02]  /*4bb0*/  IADD3 R10, P1, PT, R0.reuse, 0x3, RZ ;  /* 0x00000003000a7810 */ /* 0x041fe40007f3e0ff */
[C---:B------:R-:W-:Y:S02]  /*4bc0*/  IADD3 R11, P4, PT, R0.reuse, 0x2, RZ ;  /* 0x00000002000b7810 */ /* 0x040fe40007f9e0ff */
[----:B------:R-:W-:Y:S02]  /*4bd0*/  ISETP.GE.U32.AND P5, PT, R0, UR6, PT ;  /* 0x0000000600007c0c */ /* 0x000fe4000bfa6070 */
[----:B------:R-:W-:Y:S01]  /*4be0*/  ISETP.GT.U32.AND P2, PT, R10, UR6, PT ;  /* 0x000000060a007c0c */ /* 0x000fe2000bf44070 */
[----:B------:R-:W-:Y:S01]  /*4bf0*/  IMAD.X R14, RZ, RZ, R2, P4 ;  /* 0x000000ffff0e7224 */ /* 0x000fe200020e0602 */
[----:B------:R-:W-:Y:S02]  /*4c00*/  IADD3 R10, P3, PT, R0, 0x5, RZ ;  /* 0x00000005000a7810 */ /* 0x000fe40007f7e0ff */
[----:B------:R-:W-:-:S02]  /*4c10*/  ISETP.GT.U32.AND P0, PT, R11, UR6, PT ;  /* 0x000000060b007c0c */ /* 0x000fc4000bf04070 */
[----:B------:R-:W-:Y:S02]  /*4c20*/  ISETP.GE.AND.EX P5, PT, R2, UR7, PT, P5 ;  /* 0x0000000702007c0c */ /* 0x000fe4000bfa6350 */
[----:B------:R-:W-:Y:S02]  /*4c30*/  IADD3 R11, P6, PT, R0, 0x4, RZ ;  /* 0x00000004000b7810 */ /* 0x000fe40007fde0ff */
[----:B------:R-:W-:Y:S02]  /*4c40*/  ISETP.GT.U32.AND P4, PT, R10, UR6, PT ;  /* 0x000000060a007c0c */ /* 0x000fe4000bf84070 */
[----:B------:R-:W-:Y:S01]  /*4c50*/  IADD3.X R13, PT, PT, RZ, R2, RZ, P1, !PT ;  /* 0x00000002ff0d7210 */ /* 0x000fe20000ffe4ff */
[----:B------:R-:W-:Y:S01]  /*4c60*/  IMAD.X R12, RZ, RZ, R2, P6 ;  /* 0x000000ffff0c7224 */ /* 0x000fe200030e0602 */
[----:B------:R-:W-:Y:S02]  /*4c70*/  IADD3 R10, P1, PT, R0, 0x6, RZ ;  /* 0x00000006000a7810 */ /* 0x000fe40007f3e0ff */
[----:B-----5:R-:W-:-:S02]  /*4c80*/  SEL R21, R21, RZ, !P5 ;  /* 0x000000ff15157207 */ /* 0x020fc40006800000 */
[----:B------:R-:W-:Y:S02]  /*4c90*/  ISETP.GT.U32.AND P5, PT, R11, UR6, PT ;  /* 0x000000060b007c0c */ /* 0x000fe4000bfa4070 */
[----:B------:R-:W-:Y:S02]  /*4ca0*/  IADD3.X R11, PT, PT, RZ, R2, RZ, P3, !PT ;  /* 0x00000002ff0b7210 */ /* 0x000fe40001ffe4ff */
[----:B------:R-:W-:Y:S01]  /*4cb0*/  ISETP.GT.U32.AND P3, PT, R10, UR6, PT ;  /* 0x000000060a007c0c */ /* 0x000fe2000bf64070 */
[----:B------:R-:W-:Y:S01]  /*4cc0*/  IMAD.X R10, RZ, RZ, R2, P1 ;  /* 0x000000ffff0a7224 */ /* 0x000fe200008e0602 */
[----:B------:R-:W-:Y:S02]  /*4cd0*/  IADD3 R0, P6, PT, R0, 0x7, RZ ;  /* 0x0000000700007810 */ /* 0x000fe40007fde0ff */
[----:B------:R-:W-:Y:S02]  /*4ce0*/  ISETP.GT.AND.EX P0, PT, R14, UR7, PT, P0 ;  /* 0x000000070e007c0c */ /* 0x000fe4000bf04300 */
[----:B------:R-:W-:-:S02]  /*4cf0*/  ISETP.GT.AND.EX P4, PT, R11, UR7, PT, P4 ;  /* 0x000000070b007c0c */ /* 0x000fc4000bf84340 */
[----:B------:R-:W-:Y:S02]  /*4d00*/  ISETP.GT.U32.AND P1, PT, R0, UR6, PT ;  /* 0x0000000600007c0c */ /* 0x000fe4000bf24070 */
[----:B------:R-:W-:Y:S02]  /*4d10*/  ISETP.GT.AND.EX P2, PT, R13, UR7, PT, P2 ;  /* 0x000000070d007c0c */ /* 0x000fe4000bf44320 */
[----:B------:R-:W-:Y:S02]  /*4d20*/  ISETP.GT.AND.EX P5, PT, R12, UR7, PT, P5 ;  /* 0x000000070c007c0c */ /* 0x000fe4000bfa4350 */
[----:B------:R-:W-:Y:S02]  /*4d30*/  IADD3.X R2, PT, PT, RZ, R2, RZ, P6, !PT ;  /* 0x00000002ff027210 */ /* 0x000fe400037fe4ff */
[----:B------:R-:W-:Y:S02]  /*4d40*/  ISETP.GT.AND.EX P3, PT, R10, UR7, PT, P3 ;  /* 0x000000070a007c0c */ /* 0x000fe4000bf64330 */
[----:B------:R-:W-:-:S02]  /*4d50*/  SEL R20, R20, RZ, !P0 ;  /* 0x000000ff14147207 */ /* 0x000fc40004000000 */
[----:B------:R-:W-:Y:S02]  /*4d60*/  SEL R18, R18, RZ, !P4 ;  /* 0x000000ff12127207 */ /* 0x000fe40006000000 */
[----:B------:R-:W-:Y:S02]  /*4d70*/  SEL R9, R9, RZ, !P2 ;  /* 0x000000ff09097207 */ /* 0x000fe40005000000 */
[----:B------:R-:W-:Y:S02]  /*4d80*/  ISETP.GT.AND.EX P1, PT, R2, UR7, PT, P1 ;  /* 0x0000000702007c0c */ /* 0x000fe4000bf24310 */
[----:B------:R-:W-:Y:S02]  /*4d90*/  SEL R8, R8, RZ, !P5 ;  /* 0x000000ff08087207 */ /* 0x000fe40006800000 */
[----:B------:R-:W-:Y:S02]  /*4da0*/  SEL R22, R22, RZ, !P3 ;  /* 0x000000ff16167207 */ /* 0x000fe40005800000 */
[----:B------:R-:W-:-:S02]  /*4db0*/  PRMT R13, R20, 0x7610, R13 ;  /* 0x00007610140d7816 */ /* 0x000fc4000000000d */
[----:B------:R-:W-:Y:S02]  /*4dc0*/  PRMT R19, R18, 0x7610, R19 ;  /* 0x0000761012137816 */ /* 0x000fe40000000013 */
[----:B------:R-:W-:Y:S02]  /*4dd0*/  PRMT R12, R9, 0x7610, R12 ;  /* 0x00007610090c7816 */ /* 0x000fe4000000000c */
[----:B------:R-:W-:Y:S02]  /*4de0*/  SEL R5, R5, RZ, !P1 ;  /* 0x000000ff05057207 */ /* 0x000fe40004800000 */
[----:B------:R-:W-:Y:S02]  /*4df0*/  PRMT R20, R8, 0x7610, R20 ;  /* 0x0000761008147816 */ /* 0x000fe40000000014 */
[----:B------:R-:W-:-:S07]  /*4e00*/  PRMT R18, R22, 0x7610, R18 ;  /* 0x0000761016127816 */ /* 0x000fce0000000012 */
.L_x_3199:
[----:B------:R-:W-:Y:S05]  /*4e10*/  BSYNC.RECONVERGENT B0 ;  /* 0x0000000000007941 */ /* 0x000fea0003800200 */
.L_x_3198:
        /* <DEDUP_REMOVED lines=70> */
        .weak           $__internal_104_$__cuda_sm20_div_s64
        .type           $__internal_104_$__cuda_sm20_div_s64,@function
        .size           $__internal_104_$__cuda_sm20_div_s64,($__internal_105_$__cuda_sm20_rem_s64 - $__internal_104_$__cuda_sm20_div_s64)
$__internal_104_$__cuda_sm20_div_s64:
        /* <DEDUP_REMOVED lines=82> */
[----:B------:R-:W-:Y:S06]  /*57a0*/  RET.REL.NODEC R8 `(_ZN2at6native16triu_tril_kernelIblLb0ELi8ELb0EEEvNS_4cuda6detail10TensorInfoIT_T0_EENS4_IKS5_S6_EEllS6_) ;  /* 0xffffffa808147950 */ /* 0x000fec0003c3ffff */
        .weak           $__internal_105_$__cuda_sm20_rem_s64
        .type           $__internal_105_$__cuda_sm20_rem_s64,@function
        .size           $__internal_105_$__cuda_sm20_rem_s64,(.L_x_6395 - $__internal_105_$__cuda_sm20_rem_s64)
$__internal_105_$__cuda_sm20_rem_s64:
        /* <DEDUP_REMOVED lines=76> */
[----:B------:R-:W-:Y:S06]  /*5c70*/  RET.REL.NODEC R10 `(_ZN2at6native16triu_tril_kernelIblLb0ELi8ELb0EEEvNS_4cuda6detail10TensorInfoIT_T0_EENS4_IKS5_S6_EEllS6_) ;  /* 0xffffffa00ae07950 */ /* 0x000fec0003c3ffff */
.L_x_3202:
        /* <DEDUP_REMOVED lines=16> */
.L_x_6395:


//--------------------- .text._ZN2at6native16triu_tril_kernelIblLb0ELi8ELb1EEEvNS_4cuda6detail10TensorInfoIT_T0_EENS4_IKS5_S6_EEllS6_ --------------------------
	.section	.text._ZN2at6native16triu_tril_kernelIblLb0ELi8ELb1EEEvNS_4cuda6detail10TensorInfoIT_T0_EENS4_IKS5_S6_EEllS6_,"ax",@progbits
	.align	128
        .global         _ZN2at6native16triu_tril_kernelIblLb0ELi8ELb1EEEvNS_4cuda6detail10TensorInfoIT_T0_EENS4_IKS5_S6_EEllS6_
        .type           _ZN2at6native16triu_tril_kernelIblLb0ELi8ELb1EEEvNS_4cuda6detail10TensorInfoIT_T0_EENS4_IKS5_S6_EEllS6_,@function
        .size           _ZN2at6native16triu_tril_kernelIblLb0ELi8ELb1EEEvNS_4cuda6detail10TensorInfoIT_T0_EENS4_IKS5_S6_EEllS6_,(.L_x_6397 - _ZN2at6native16triu_tril_kernelIblLb0ELi8ELb1EEEvNS_4cuda6detail10TensorInfoIT_T0_EENS4_IKS5_S6_EEllS6_)
        .other          _ZN2at6native16triu_tril_kernelIblLb0ELi8ELb1EEEvNS_4cuda6detail10TensorInfoIT_T0_EENS4_IKS5_S6_EEllS6_,@"STO_CUDA_ENTRY STV_DEFAULT"
_ZN2at6native16triu_tril_kernelIblLb0ELi8ELb1EEEvNS_4cuda6detail10TensorInfoIT_T0_EENS4_IKS5_S6_EEllS6_:
.text._ZN2at6native16triu_tril_kernelIblLb0ELi8ELb1EEEvNS_4cuda6detail10TensorInfoIT_T0_EENS4_IKS5_S6_EEllS6_:
        /* <DEDUP_REMOVED lines=41> */
.L_x_3204:
[----:B------:R-:W0:Y:S01]  /*0290*/  LDCU.64 UR4, c[0x0][0x6d0] ;  /* 0x0000da00ff0477ac */ /* 0x000e220008000a00 */
[----:B------:R-:W-:Y:S01]  /*02a0*/  IMAD.MOV.U32 R6, RZ, RZ, R10 ;  /* 0x000000ffff067224 */ /* 0x000fe200078e000a */
[----:B------:R-:W-:Y:S01]  /*02b0*/  MOV R4, 0x300 ;  /* 0x0000030000047802 */ /* 0x000fe20000000f00 */
[----:B------:R-:W-:Y:S02]  /*02c0*/  IMAD.MOV.U32 R23, RZ, RZ, R11 ;  /* 0x000000ffff177224 */ /* 0x000fe400078e000b */
[----:B0-----:R-:W-:Y:S01]  /*02d0*/  IMAD.U32 R8, RZ, RZ, UR4 ;  /* 0x00000004ff087e24 */ /* 0x001fe2000f8e00ff */
[----:B------:R-:W-:-:S07]  /*02e0*/  MOV R7, UR5 ;  /* 0x0000000500077c02 */ /* 0x000fce0008000f00 */
[----:B------:R-:W-:Y:S05]  /*02f0*/  CALL.REL.NOINC `($__internal_106_$__cuda_sm20_div_s64) ;  /* 0x0000004000707944 */ /* 0x000fea0003c00000 */
[----:B------:R-:W0:Y:S01]  /*0300*/  LDCU.64 UR4, c[0x0][0x6d0] ;  /* 0x0000da00ff0477ac */ /* 0x000e220008000a00 */
[----:B------:R-:W-:-:S05]  /*0310*/  IADD3 R5, P0, PT, RZ, -R20, RZ ;  /* 0x80000014ff057210 */ /* 0x000fca0007f1e0ff */
[----:B------:R-:W-:-:S04]  /*0320*/  IMAD.X R0, RZ, RZ, ~R21, P0 ;  /* 0x000000ffff007224 */ /* 0x000fc800000e0e15 */
[----:B0-----:R-:W-:Y:S02]  /*0330*/  IMAD R0, R0, UR4, RZ ;  /* 0x0000000400007c24 */ /* 0x001fe4000f8e02ff */
[----:B------:R-:W-:-:S04]  /*0340*/  IMAD.WIDE.U32 R2, R5, UR4, R10 ;  /* 0x0000000405027c25 */ /* 0x000fc8000f8e000a */
[----:B------:R-:W-:-:S05]  /*0350*/  IMAD R5, R5, UR5, R0 ;  /* 0x0000000505057c24 */ /* 0x000fca000f8e0200 */
[----:B------:R-:W-:-:S07]  /*0360*/  IADD3 R0, PT, PT, R3, R5, RZ ;  /* 0x0000000503007210 */ /* 0x000fce0007ffe0ff */
.L_x_3205:
[----:B------:R-:W-:Y:S05]  /*0370*/  BSYNC.RECONVERGENT B0 ;  /* 0x0000000000007941 */ /* 0x000fea0003800200 */
.L_x_3203:
        /* <DEDUP_REMOVED lines=27> */
.L_x_3207:
[----:B------:R-:W-:Y:S01]  /*0530*/  IMAD.MOV.U32 R6, RZ, RZ, R20 ;  /* 0x000000ffff067224 */ /* 0x000fe200078e0014 */
[----:B------:R-:W-:Y:S01]  /*0540*/  MOV R4, R8 ;  /* 0x0000000800047202 */ /* 0x000fe20000000f00 */
[----:B------:R-:W-:Y:S01]  /*0550*/  IMAD.MOV.U32 R23, RZ, RZ, R21 ;  /* 0x000000ffff177224 */ /* 0x000fe200078e0015 */
[----:B------:R-:W-:Y:S01]  /*0560*/  MOV R22, 0x590 ;  /* 0x0000059000167802 */ /* 0x000fe20000000f00 */
[----:B------:R-:W-:-:S07]  /*0570*/  IMAD.MOV.U32 R3, RZ, RZ, R9 ;  /* 0x000000ffff037224 */ /* 0x000fce00078e0009 */
[----:B------:R-:W-:Y:S05]  /*0580*/  CALL.REL.NOINC `($__internal_107_$__cuda_sm20_rem_s64) ;  /* 0x00000044001c7944 */ /* 0x000fea0003c00000 */
[----:B------:R-:W-:Y:S01]  /*0590*/  IMAD.MOV.U32 R10, RZ, RZ, R6 ;  /* 0x000000ffff0a7224 */ /* 0x000fe200078e0006 */
[----:B------:R-:W-:-:S07]  /*05a0*/  MOV R11, R3 ;  /* 0x00000003000b7202 */ /* 0x000fce0000000f00 */
.L_x_3208:
[----:B------:R-:W-:Y:S05]  /*05b0*/  BSYNC.RECONVERGENT B0 ;  /* 0x0000000000007941 */ /* 0x000fea0003800200 */
.L_x_3206:
[----:B------:R-:W0:Y:S01]  /*05c0*/  LDCU.64 UR4, c[0x0][0x6c0] ;  /* 0x0000d800ff0477ac */ /* 0x000e220008000a00 */
[----:B------:R-:W-:-:S04]  /*05d0*/  IADD3 R3, P1, P2, R2, 0x8, -R10 ;  /* 0x0000000802037810 */ /* 0x000fc80007a3e80a */
[----:B0-----:R-:W-:Y:S02]  /*05e0*/  ISETP.GT.U32.AND P0, PT, R3, UR4, PT ;  /* 0x0000000403007c0c */ /* 0x001fe4000bf04070 */
[----:B------:R-:W-:-:S04]  /*05f0*/  IADD3.X R3, PT, PT, R0, RZ, ~R11, P1, P2 ;  /* 0x000000ff00037210 */ /* 0x000fc80000fe4c0b */
[----:B------:R-:W-:-:S13]  /*0600*/  ISETP.GT.AND.EX P0, PT, R3, UR5, PT, P0 ;  /* 0x0000000503007c0c */ /* 0x000fda000bf04300 */
[----:B------:R-:W-:Y:S05]  /*0610*/  @!P0 EXIT ;  /* 0x000000000000894d */ /* 0x000fea0003800000 */
        /* <DEDUP_REMOVED lines=9> */
[----:B0-----:R-:W-:-:S06]  /*06b0*/  VIADD R6, R3, 0xffffffe ;  /* 0x0ffffffe03067836 */ /* 0x001fcc0000000000 */
        /* <DEDUP_REMOVED lines=14> */
.L_x_3210:
[----:B------:R-:W-:Y:S01]  /*07a0*/  MOV R6, R20 ;  /* 0x0000001400067202 */ /* 0x000fe20000000f00 */
[----:B------:R-:W-:Y:S01]  /*07b0*/  IMAD.MOV.U32 R23, RZ, RZ, R21 ;  /* 0x000000ffff177224 */ /* 0x000fe200078e0015 */
[----:B------:R-:W-:Y:S01]  /*07c0*/  MOV R4, 0x7f0 ;  /* 0x000007f000047802 */ /* 0x000fe20000000f00 */
[----:B------:R-:W-:-:S07]  /*07d0*/  IMAD.MOV.U32 R7, RZ, RZ, R9 ;  /* 0x000000ffff077224 */ /* 0x000fce00078e0009 */
[----:B-1----:R-:W-:Y:S05]  /*07e0*/  CALL.REL.NOINC `($__internal_106_$__cuda_sm20_div_s64) ;  /* 0x0000003c00347944 */ /* 0x002fea0003c00000 */
[----:B------:R-:W-:Y:S01]  /*07f0*/  MOV R6, R20 ;  /* 0x0000001400067202 */ /* 0x000fe20000000f00 */
[----:B------:R-:W-:-:S07]  /*0800*/  IMAD.MOV.U32 R23, RZ, RZ, R21 ;  /* 0x000000ffff177224 */ /* 0x000fce00078e0015 */
.L_x_3211:
[----:B------:R-:W-:Y:S05]  /*0810*/  BSYNC.RECONVERGENT B0 ;  /* 0x0000000000007941 */ /* 0x000fea0003800200 */
.L_x_3209:
        /* <DEDUP_REMOVED lines=23> */
.L_x_3238:
        /* <DEDUP_REMOVED lines=10> */
[----:B0-----:R-:W-:Y:S01]  /*0a30*/  VIADD R8, R3, 0xffffffe ;  /* 0x0ffffffe03087836 */ /* 0x001fe20000000000 */
[----:B------:R-:W-:-:S05]  /*0a40*/  MOV R3, RZ ;  /* 0x000000ff00037202 */ /* 0x000fca0000000f00 */
        /* <DEDUP_REMOVED lines=16> */
.L_x_3215:
[----:B------:R-:W-:Y:S01]  /*0b50*/  IMAD.U32 R13, RZ, RZ, UR9 ;  /* 0x00000009ff0d7e24 */ /* 0x000fe2000f8e00ff */
[----:B------:R-:W-:Y:S01]  /*0b60*/  MOV R9, UR9 ;  /* 0x0000000900097c02 */ /* 0x000fe20008000f00 */
[----:B------:R-:W-:Y:S01]  /*0b70*/  IMAD.U32 R8, RZ, RZ, UR8 ;  /* 0x00000008ff087e24 */ /* 0x000fe2000f8e00ff */
[----:B------:R-:W-:Y:S01]  /*0b80*/  MOV R4, 0xbc0 ;  /* 0x00000bc000047802 */ /* 0x000fe20000000f00 */
[----:B------:R-:W-:Y:S01]  /*0b90*/  IMAD.U32 R12, RZ, RZ, UR8 ;  /* 0x00000008ff0c7e24 */ /* 0x000fe2000f8e00ff */
[----:B------:R-:W-:-:S07]  /*0ba0*/  MOV R7, R13 ;  /* 0x0000000d00077202 */ /* 0x000fce0000000f00 */
[----:B------:R-:W-:Y:S05]  /*0bb0*/  CALL.REL.NOINC `($__internal_106_$__cuda_sm20_div_s64) ;  /* 0x0000003800407944 */ /* 0x000fea0003c00000 */
[----:B------:R-:W-:Y:S01]  /*0bc0*/  IADD3 R4, P0, PT, RZ, -R20, RZ ;  /* 0x80000014ff047210 */ /* 0x000fe20007f1e0ff */
[----:B------:R-:W-:Y:S02]  /*0bd0*/  IMAD.MOV.U32 R7, RZ, RZ, R23 ;  /* 0x000000ffff077224 */ /* 0x000fe400078e0017 */
[----:B------:R-:W-:Y:S02]  /*0be0*/  IMAD.MOV.U32 R16, RZ, RZ, R20 ;  /* 0x000000ffff107224 */ /* 0x000fe400078e0014 */
[----:B------:R-:W-:Y:S02]  /*0bf0*/  IMAD.X R3, RZ, RZ, ~R21, P0 ;  /* 0x000000ffff037224 */ /* 0x000fe400000e0e15 */
[----:B------:R-:W-:-:S04]  /*0c00*/  IMAD.WIDE.U32 R6, R4, UR8, R6 ;  /* 0x0000000804067c25 */ /* 0x000fc8000f8e0006 */
[----:B------:R-:W-:Y:S02]  /*0c10*/  IMAD R3, R3, UR8, RZ ;  /* 0x0000000803037c24 */ /* 0x000fe4000f8e02ff */
[----:B------:R-:W-:Y:S02]  /*0c20*/  IMAD.MOV.U32 R17, RZ, RZ, R21 ;  /* 0x000000ffff117224 */ /* 0x000fe400078e0015 */
[----:B------:R-:W-:-:S05]  /*0c30*/  IMAD R3, R4, UR9, R3 ;  /* 0x0000000904037c24 */ /* 0x000fca000f8e0203 */
[----:B------:R-:W-:-:S07]  /*0c40*/  IADD3 R3, PT, PT, R7, R3, RZ ;  /* 0x0000000307037210 */ /* 0x000fce0007ffe0ff */
.L_x_3216:
[----:B------:R-:W-:Y:S05]  /*0c50*/  BSYNC.RECONVERGENT B0 ;  /* 0x0000000000007941 */ /* 0x000fea0003800200 */
.L_x_3214:
        /* <DEDUP_REMOVED lines=31> */
[----:B------:R-:W-:Y:S02]  /*0e50*/  IMAD R6, R9, UR14, R16 ;  /* 0x0000000e09067c24 */ /* 0x000fe4000f8e0210 */
[----:B------:R-:W-:Y:S01]  /*0e60*/  IMAD.MOV.U32 R16, RZ, RZ, R7 ;  /* 0x000000ffff107224 */ /* 0x000fe200078e0007 */
[----:B------:R-:W-:Y:S06]  /*0e70*/  BRA `(.L_x_3219) ;  /* 0x0000000000487947 */ /* 0x000fec0003800000 */
.L_x_3218:
[----:B------:R-:W-:Y:S01]  /*0e80*/  IMAD.U32 R6, RZ, RZ, UR14 ;  /* 0x0000000eff067e24 */ /* 0x000fe2000f8e00ff */
[----:B------:R-:W-:Y:S01]  /*0e90*/  MOV R8, UR14 ;  /* 0x0000000e00087c02 */ /* 0x000fe20008000f00 */
[----:B------:R-:W-:Y:S01]  /*0ea0*/  IMAD.U32 R9, RZ, RZ, UR15 ;  /* 0x0000000fff097e24 */ /* 0x000fe2000f8e00ff */
[----:B------:R-:W-:Y:S01]  /*0eb0*/  MOV R7, UR15 ;  /* 0x0000000f00077c02 */ /* 0x000fe20008000f00 */
[----:B------:R-:W-:Y:S01]  /*0ec0*/  IMAD.MOV.U32 R6, RZ, RZ, R16 ;  /* 0x000000ffff067224 */ /* 0x000fe200078e0010 */
[----:B------:R-:W-:Y:S01]  /*0ed0*/  MOV R4, 0xf00 ;  /* 0x00000f0000047802 */ /* 0x000fe20000000f00 */
[----:B------:R-:W-:-:S07]  /*0ee0*/  IMAD.MOV.U32 R23, RZ, RZ, R17 ;  /* 0x000000ffff177224 */ /* 0x000fce00078e0011 */
[----:B------:R-:W-:Y:S05]  /*0ef0*/  CALL.REL.NOINC `($__internal_106_$__cuda_sm20_div_s64) ;  /* 0x0000003400707944 */ /* 0x000fea0003c00000 */
[----:B------:R-:W-:Y:S01]  /*0f00*/  IADD3 R4, P0, PT, RZ, -R20, RZ ;  /* 0x80000014ff047210 */ /* 0x000fe20007f1e0ff */
[----:B------:R-:W-:Y:S02]  /*0f10*/  IMAD.MOV.U32 R6, RZ, RZ, R16 ;  /* 0x000000ffff067224 */ /* 0x000fe400078e0010 */
[----:B------:R-:W-:Y:S01]  /*0f20*/  IMAD.MOV.U32 R7, RZ, RZ, R17 ;  /* 0x000000ffff077224 */ /* 0x000fe200078e0011 */
[----:B------:R-:W-:Y:S01]  /*0f30*/  IADD3.X R3, PT, PT, RZ, ~R21, RZ, P0, !PT ;  /* 0x80000015ff037210 */ /* 0x000fe200007fe4ff */
[----:B------:R-:W-:Y:S02]  /*0f40*/  IMAD.MOV.U32 R16, RZ, RZ, R20 ;  /* 0x000000ffff107224 */ /* 0x000fe400078e0014 */
[----:B------:R-:W-:-:S04]  /*0f50*/  IMAD.WIDE.U32 R6, R4, UR14, R6 ;  /* 0x0000000e04067c25 */ /* 0x000fc8000f8e0006 */
[----:B------:R-:W-:Y:S02]  /*0f60*/  IMAD R3, R3, UR14, RZ ;  /* 0x0000000e03037c24 */ /* 0x000fe4000f8e02ff */
[----:B------:R-:W-:Y:S02]  /*0f70*/  IMAD.MOV.U32 R17, RZ, RZ, R21 ;  /* 0x000000ffff117224 */ /* 0x000fe400078e0015 */
[----:B------:R-:W-:-:S05]  /*0f80*/  IMAD R3, R4, UR15, R3 ;  /* 0x0000000f04037c24 */ /* 0x000fca000f8e0203 */
[----:B------:R-:W-:-:S07]  /*0f90*/  IADD3 R3, PT, PT, R7, R3, RZ ;  /* 0x0000000307037210 */ /* 0x000fce0007ffe0ff */
.L_x_3219:
[----:B------:R-:W-:Y:S05]  /*0fa0*/  BSYNC.RECONVERGENT B0 ;  /* 0x0000000000007941 */ /* 0x000fea0003800200 */
.L_x_3217:
        /* <DEDUP_REMOVED lines=35> */
.L_x_3221:
[----:B------:R-:W-:Y:S01]  /*11e0*/  MOV R6, UR14 ;  /* 0x0000000e00067c02 */ /* 0x000fe20008000f00 */
[----:B------:R-:W-:Y:S01]  /*11f0*/  IMAD.U32 R8, RZ, RZ, UR14 ;  /* 0x0000000eff087e24 */ /* 0x000fe2000f8e00ff */
[----:B------:R-:W-:Y:S01]  /*1200*/  MOV R23, R17 ;  /* 0x0000001100177202 */ /* 0x000fe20000000f00 */
[----:B------:R-:W-:Y:S01]  /*1210*/  IMAD.U32 R9, RZ, RZ, UR15 ;  /* 0x0000000fff097e24 */ /* 0x000fe2000f8e00ff */
[----:B------:R-:W-:Y:S01]  /*1220*/  MOV R4, 0x1260 ;  /* 0x0000126000047802 */ /* 0x000fe20000000f00 */
[----:B------:R-:W-:Y:S02]  /*1230*/  IMAD.U32 R7, RZ, RZ, UR15 ;  /* 0x0000000fff077e24 */ /* 0x000fe4000f8e00ff */
[----:B------:R-:W-:-:S07]  /*1240*/  IMAD.MOV.U32 R6, RZ, RZ, R16 ;  /* 0x000000ffff067224 */ /* 0x000fce00078e0010 */
[----:B------:R-:W-:Y:S05]  /*1250*/  CALL.REL.NOINC `($__internal_106_$__cuda_sm20_div_s64) ;  /* 0x0000003000987944 */ /* 0x000fea0003c00000 */
        /* <DEDUP_REMOVED lines=8> */
[----:B------:R-:W-:-:S04]  /*12e0*/  IMAD R3, R4, UR15, R3 ;  /* 0x0000000f04037c24 */ /* 0x000fc8000f8e0203 */
[----:B------:R-:W-:-:S07]  /*12f0*/  IMAD.IADD R3, R7, 0x1, R3 ;  /* 0x0000000107037824 */ /* 0x000fce00078e0203 */
.L_x_3222:
[----:B------:R-:W-:Y:S05]  /*1300*/  BSYNC.RECONVERGENT B0 ;  /* 0x0000000000007941 */ /* 0x000fea0003800200 */
.L_x_3220:
        /* <DEDUP_REMOVED lines=35> */
.L_x_3224:
[----:B------:R-:W-:Y:S01]  /*1540*/  IMAD.U32 R6, RZ, RZ, UR14 ;  /* 0x0000000eff067e24 */ /* 0x000fe2000f8e00ff */
[----:B------:R-:W-:Y:S01]  /*1550*/  MOV R9, UR15 ;  /* 0x0000000f00097c02 */ /* 0x000fe20008000f00 */
[----:B------:R-:W-:Y:S01]  /*1560*/  IMAD.U32 R8, RZ, RZ, UR14 ;  /* 0x0000000eff087e24 */ /* 0x000fe2000f8e00ff */
[----:B------:R-:W-:Y:S01]  /*1570*/  MOV R7, UR15 ;  /* 0x0000000f00077c02 */ /* 0x000fe20008000f00 */
[----:B------:R-:W-:Y:S01]  /*1580*/  IMAD.MOV.U32 R6, RZ, RZ, R16 ;  /* 0x000000ffff067224 */ /* 0x000fe200078e0010 */
[----:B------:R-:W-:Y:S02]  /*1590*/  MOV R23, R17 ;  /* 0x0000001100177202 */ /* 0x000fe40000000f00 */
[----:B------:R-:W-:-:S07]  /*15a0*/  MOV R4, 0x15c0 ;  /* 0x000015c000047802 */ /* 0x000fce0000000f00 */
        /* <DEDUP_REMOVED lines=11> */
.L_x_3225:
[----:B------:R-:W-:Y:S05]  /*1660*/  BSYNC.RECONVERGENT B0 ;  /* 0x0000000000007941 */ /* 0x000fea0003800200 */
.L_x_3223:
        /* <DEDUP_REMOVED lines=35> */
.L_x_3227:
[----:B------:R-:W-:Y:S01]  /*18a0*/  MOV R6, UR14 ;  /* 0x0000000e00067c02 */ /* 0x000fe20008000f00 */
[----:B------:R-:W-:Y:S01]  /*18b0*/  IMAD.U32 R9, RZ, RZ, UR15 ;  /* 0x0000000fff097e24 */ /* 0x000fe2000f8e00ff */
[----:B------:R-:W-:Y:S01]  /*18c0*/  MOV R8, UR14 ;  /* 0x0000000e00087c02 */ /* 0x000fe20008000f00 */
[----:B------:R-:W-:Y:S01]  /*18d0*/  IMAD.U32 R7, RZ, RZ, UR15 ;  /* 0x0000000fff077e24 */ /* 0x000fe2000f8e00ff */
[----:B------:R-:W-:Y:S01]  /*18e0*/  MOV R6, R16 ;  /* 0x0000001000067202 */ /* 0x000fe20000000f00 */
[----:B------:R-:W-:Y:S01]  /*18f0*/  IMAD.MOV.U32 R23, RZ, RZ, R17 ;  /* 0x000000ffff177224 */ /* 0x000fe200078e0011 */
[----:B------:R-:W-:-:S07]  /*1900*/  MOV R4, 0x1920 ;  /* 0x0000192000047802 */ /* 0x000fce0000000f00 */
[----:B------:R-:W-:Y:S05]  /*1910*/  CALL.REL.NOINC `($__internal_106_$__cuda_sm20_div_s64) ;  /* 0x0000002800e87944 */ /* 0x000fea0003c00000 */
        /* <DEDUP_REMOVED lines=10> */
.L_x_3228:
[----:B------:R-:W-:Y:S05]  /*19c0*/  BSYNC.RECONVERGENT B0 ;  /* 0x0000000000007941 */ /* 0x000fea0003800200 */
.L_x_3226:
        /* <DEDUP_REMOVED lines=35> */
.L_x_3230:
        /* <DEDUP_REMOVED lines=18> */
.L_x_3231:
[----:B------:R-:W-:Y:S05]  /*1d20*/  BSYNC.RECONVERGENT B0 ;  /* 0x0000000000007941 */ /* 0x000fea0003800200 */
.L_x_3229:
        /* <DEDUP_REMOVED lines=35> */
.L_x_3233:
        /* <DEDUP_REMOVED lines=18> */
.L_x_3234:
[----:B------:R-:W-:Y:S05]  /*2080*/  BSYNC.RECONVERGENT B0 ;  /* 0x0000000000007941 */ /* 0x000fea0003800200 */
.L_x_3232:
        /* <DEDUP_REMOVED lines=34> */
.L_x_3236:
        /* <DEDUP_REMOVED lines=18> */
.L_x_3237:
[----:B------:R-:W-:Y:S05]  /*23d0*/  BSYNC.RECONVERGENT B0 ;  /* 0x0000000000007941 */ /* 0x000fea0003800200 */
.L_x_3235:
        /* <DEDUP_REMOVED lines=14> */
.L_x_3213:
        /* <DEDUP_REMOVED lines=37> */
.L_x_3241:
[----:B------:R-:W-:Y:S01]  /*2710*/  IMAD.U32 R13, RZ, RZ, UR9 ;  /* 0x00000009ff0d7e24 */ /* 0x000fe2000f8e00ff */
[----:B------:R-:W-:Y:S01]  /*2720*/  MOV R8, UR8 ;  /* 0x0000000800087c02 */ /* 0x000fe20008000f00 */
[----:B------:R-:W-:Y:S01]  /*2730*/  IMAD.U32 R9, RZ, RZ, UR9 ;  /* 0x00000009ff097e24 */ /* 0x000fe2000f8e00ff */
[----:B------:R-:W-:Y:S02]  /*2740*/  MOV R12, UR8 ;  /* 0x00000008000c7c02 */ /* 0x000fe40008000f00 */
[----:B------:R-:W-:Y:S02]  /*2750*/  MOV R7, R13 ;  /* 0x0000000d00077202 */ /* 0x000fe40000000f00 */
[----:B------:R-:W-:-:S07]  /*2760*/  MOV R4, 0x2780 ;  /* 0x0000278000047802 */ /* 0x000fce0000000f00 */
[----:B------:R-:W-:Y:S05]  /*2770*/  CALL.REL.NOINC `($__internal_106_$__cuda_sm20_div_s64) ;  /* 0x0000001c00507944 */ /* 0x000fea0003c00000 */
        /* <DEDUP_REMOVED lines=9> */
.L_x_3242:
[----:B------:R-:W-:Y:S05]  /*2810*/  BSYNC.RECONVERGENT B0 ;  /* 0x0000000000007941 */ /* 0x000fea0003800200 */
.L_x_3240:
        /* <DEDUP_REMOVED lines=34> */
.L_x_3244:
        /* <DEDUP_REMOVED lines=18> */
.L_x_3245:
[----:B------:R-:W-:Y:S05]  /*2b60*/  BSYNC.RECONVERGENT B0 ;  /* 0x0000000000007941 */ /* 0x000fea0003800200 */
.L_x_3243:
        /* <DEDUP_REMOVED lines=34> */
.L_x_3247:
        /* <DEDUP_REMOVED lines=18> */
.L_x_3248:
[----:B------:R-:W-:Y:S05]  /*2eb0*/  BSYNC.RECONVERGENT B0 ;  /* 0x0000000000007941 */ /* 0x000fea0003800200 */
.L_x_3246:
        /* <DEDUP_REMOVED lines=34> */
.L_x_3250:
        /* <DEDUP_REMOVED lines=18> */
.L_x_3251:
[----:B------:R-:W-:Y:S05]  /*3200*/  BSYNC.RECONVERGENT B0 ;  /* 0x0000000000007941 */ /* 0x000fea0003800200 */
.L_x_3249:
[----:B------:R-:W0:Y:S01]  /*3210*/  LDCU.64 UR8, c[0x0][UR7+0x438] ;  /* 0x00008700070877ac */ /* 0x000e220008000a00 */
[----:B------:R-:W-:Y:S01]  /*3220*/  IMAD.MOV.U32 R14, RZ, RZ, R12 ;  /* 0x000000ffff0e7224 */ /* 0x000fe200078e000c */
[----:B------:R-:W-:Y:S01]  /*3230*/  UIADD3 UR5, UPT, UPT, UR5, -0x4, URZ ;  /* 0xfffffffc05057890 */ /* 0x000fe2000fffe0ff */
[C---:B0-----:R-:W-:Y:S02]  /*3240*/  IMAD R4, R8.reuse, UR9, RZ ;  /* 0x0000000908047c24 */ /* 0x041fe4000f8e02ff */
[----:B------:R-:W-:-:S04]  /*3250*/  IMAD.WIDE.U32 R14, R8, UR8, R14 ;  /* 0x00000008080e7c25 */ /* 0x000fc8000f8e000e */
[----:B------:R-:W-:-:S05]  /*3260*/  IMAD R3, R3, UR8, R4 ;  /* 0x0000000803037c24 */ /* 0x000fca000f8e0204 */
[----:B------:R-:W-:-:S07]  /*3270*/  IADD3 R15, PT, PT, R15, R3, RZ ;  /* 0x000000030f0f7210 */ /* 0x000fce0007ffe0ff */
.L_x_3239:
        /* <DEDUP_REMOVED lines=37> */
.L_x_3254:
[----:B------:R-:W-:Y:S01]  /*34d0*/  MOV R13, UR9 ;  /* 0x00000009000d7c02 */ /* 0x000fe20008000f00 */
[----:B------:R-:W-:Y:S01]  /*34e0*/  IMAD.U32 R8, RZ, RZ, UR8 ;  /* 0x00000008ff087e24 */ /* 0x000fe2000f8e00ff */
[----:B------:R-:W-:Y:S01]  /*34f0*/  MOV R9, UR9 ;  /* 0x0000000900097c02 */ /* 0x000fe20008000f00 */
[----:B------:R-:W-:Y:S01]  /*3500*/  IMAD.U32 R12, RZ, RZ, UR8 ;  /* 0x00000008ff0c7e24 */ /* 0x000fe2000f8e00ff */
[----:B------:R-:W-:Y:S01]  /*3510*/  MOV R4, 0x3540 ;  /* 0x0000354000047802 */ /* 0x000fe20000000f00 */
[----:B------:R-:W-:-:S07]  /*3520*/  IMAD.MOV.U32 R7, RZ, RZ, R13 ;  /* 0x000000ffff077224 */ /* 0x000fce00078e000d */
[----:B------:R-:W-:Y:S05]  /*3530*/  CALL.REL.NOINC `($__internal_106_$__cuda_sm20_div_s64) ;  /* 0x0000000c00e07944 */ /* 0x000fea0003c00000 */
        /* <DEDUP_REMOVED lines=9> */
.L_x_3255:
[----:B------:R-:W-:Y:S05]  /*35d0*/  BSYNC.RECONVERGENT B0 ;  /* 0x0000000000007941 */ /* 0x000fea0003800200 */
.L_x_3253:
        /* <DEDUP_REMOVED lines=34> */
.L_x_3257:
        /* <DEDUP_REMOVED lines=18> */
.L_x_3258:
[----:B------:R-:W-:Y:S05]  /*3920*/  BSYNC.RECONVERGENT B0 ;  /* 0x0000000000007941 */ /* 0x000fea0003800200 */
.L_x_3256:
[----:B------:R-:W0:Y:S01]  /*3930*/  LDCU.64 UR8, c[0x0][UR7+0x448] ;  /* 0x00008900070877ac */ /* 0x000e220008000a00 */
[----:B------:R-:W-:Y:S01]  /*3940*/  MOV R16, R14 ;  /* 0x0000000e00107202 */ /* 0x000fe20000000f00 */
[----:B------:R-:W-:Y:S01]  /*3950*/  UIADD3 UR5, UPT, UPT, UR5, -0x2, URZ ;  /* 0xfffffffe05057890 */ /* 0x000fe2000fffe0ff */
[----:B0-----:R-:W-:-:S03]  /*3960*/  IMAD R4, R8, UR9, RZ ;  /* 0x0000000908047c24 */ /* 0x001fc6000f8e02ff */
[----:B------:R-:W-:-:S04]  /*3970*/  IMAD.WIDE.U32 R14, R8, UR8, R16 ;  /* 0x00000008080e7c25 */ /* 0x000fc8000f8e0010 */
[----:B------:R-:W-:-:S04]  /*3980*/  IMAD R3, R3, UR8, R4 ;  /* 0x0000000803037c24 */ /* 0x000fc8000f8e0204 */
[----:B------:R-:W-:-:S07]  /*3990*/  IMAD.IADD R15, R15, 0x1, R3 ;  /* 0x000000010f0f7824 */ /* 0x000fce00078e0203 */
.L_x_3252:
        /* <DEDUP_REMOVED lines=29> */
.L_x_3260:
[----:B------:R-:W-:Y:S01]  /*3b70*/  IMAD.U32 R8, RZ, RZ, UR12 ;  /* 0x0000000cff087e24 */ /* 0x000fe2000f8e00ff */
[----:B------:R-:W-:Y:S01]  /*3b80*/  MOV R13, UR13 ;  /* 0x0000000d000d7c02 */ /* 0x000fe20008000f00 */
[----:B------:R-:W-:Y:S01]  /*3b90*/  IMAD.U32 R12, RZ, RZ, UR12 ;  /* 0x0000000cff0c7e24 */ /* 0x000fe2000f8e00ff */
[----:B------:R-:W-:Y:S01]  /*3ba0*/  MOV R9, UR13 ;  /* 0x0000000d00097c02 */ /* 0x000fe20008000f00 */
[----:B------:R-:W-:Y:S01]  /*3bb0*/  IMAD.MOV.U32 R4, RZ, RZ, R8 ;  /* 0x000000ffff047224 */ /* 0x000fe200078e0008 */
[----:B------:R-:W-:Y:S02]  /*3bc0*/  MOV R3, R13 ;  /* 0x0000000d00037202 */ /* 0x000fe40000000f00 */
[----:B------:R-:W-:-:S07]  /*3bd0*/  MOV R22, 0x3bf0 ;  /* 0x00003bf000167802 */ /* 0x000fce0000000f00 */
[----:B------:R-:W-:Y:S05]  /*3be0*/  CALL.REL.NOINC `($__internal_107_$__cuda_sm20_rem_s64) ;  /* 0x0000000c00847944 */ /* 0x000fea0003c00000 */
[----:B------:R-:W-:-:S07]  /*3bf0*/  IMAD.MOV.U32 R7, RZ, RZ, R3 ;  /* 0x000000ffff077224 */ /* 0x000fce00078e0003 */
.L_x_3261:
[----:B------:R-:W-:Y:S05]  /*3c00*/  BSYNC.RECONVERGENT B0 ;  /* 0x0000000000007941 */ /* 0x000fea0003800200 */
.L_x_3259:
[----:B------:R-:W0:Y:S02]  /*3c10*/  LDCU.64 UR8, c[0x0][UR8+0x450] ;  /* 0x00008a00080877ac */ /* 0x000e240008000a00 */
[C---:B0-----:R-:W-:Y:S02]  /*3c20*/  IMAD R3, R6.reuse, UR9, RZ ;  /* 0x0000000906037c24 */ /* 0x041fe4000f8e02ff */
[----:B------:R-:W-:-:S04]  /*3c30*/  IMAD.WIDE.U32 R14, R6, UR8, R14 ;  /* 0x00000008060e7c25 */ /* 0x000fc8000f8e000e */
[----:B------:R-:W-:-:S05]  /*3c40*/  IMAD R3, R7, UR8, R3 ;  /* 0x0000000807037c24 */ /* 0x000fca000f8e0203 */
[----:B------:R-:W-:-:S07]  /*3c50*/  IADD3 R15, PT, PT, R15, R3, RZ ;  /* 0x000000030f0f7210 */ /* 0x000fce0007ffe0ff */
.L_x_3212:
[----:B------:R-:W0:Y:S02]  /*3c60*/  LDC.64 R6, c[0x0][R5+0x520] ;  /* 0x0001480005067b82 */ /* 0x000e240000000a00 */
[----:B0-----:R-:W-:-:S04]  /*3c70*/  ISETP.GE.U32.AND P0, PT, R2, R6, PT ;  /* 0x000000060200720c */ /* 0x001fc80003f06070 */
[----:B------:R-:W-:-:S13]  /*3c80*/  ISETP.GE.AND.EX P0, PT, R0, R7, PT, P0 ;  /* 0x000000070000720c */ /* 0x000fda0003f06300 */
[----:B------:R-:W-:Y:S05]  /*3c90*/  @P0 EXIT ;  /* 0x000000000000094d */ /* 0x000fea0003800000 */
[----:B------:R-:W0:Y:S01]  /*3ca0*/  LDCU.64 UR6, c[0x0][0x6c0] ;  /* 0x0000d800ff0677ac */ /* 0x000e220008000a00 */
[----:B------:R-:W-:Y:S01]  /*3cb0*/  IADD3 R3, P1, PT, R2, -R10, RZ ;  /* 0x8000000a02037210 */ /* 0x000fe20007f3e0ff */
[----:B------:R-:W1:Y:S03]  /*3cc0*/  LDCU.64 UR4, c[0x0][0x358] ;  /* 0x00006b00ff0477ac */ /* 0x000e660008000a00 */
[----:B0-----:R-:W-:Y:S01]  /*3cd0*/  ISETP.GT.U32.AND P0, PT, R3, UR6, PT ;  /* 0x0000000603007c0c */ /* 0x001fe2000bf04070 */
[----:B------:R-:W-:-:S05]  /*3ce0*/  IMAD.X R3, R0, 0x1, ~R11, P1 ;  /* 0x0000000100037824 */ /* 0x000fca00008e0e0b */
[----:B------:R-:W-:Y:S02]  /*3cf0*/  ISETP.GT.AND.EX P0, PT, R3, UR7, PT, P0 ;  /* 0x0000000703007c0c */ /* 0x000fe4000bf04300 */
[----:B------:R-:W-:-:S04]  /*3d00*/  IADD3 R3, P2, PT, R2, 0x1, RZ ;  /* 0x0000000102037810 */ /* 0x000fc80007f5e0ff */
[----:B------:R-:W-:Y:S02]  /*3d10*/  ISETP.GE.U32.AND P1, PT, R3, R6, PT ;  /* 0x000000060300720c */ /* 0x000fe40003f26070 */
[----:B------:R-:W-:-:S04]  /*3d20*/  IADD3.X R13, PT, PT, RZ, R0, RZ, P2, !PT ;  /* 0x00000000ff0d7210 */ /* 0x000fc800017fe4ff */
[----:B------:R-:W-:Y:S01]  /*3d30*/  ISETP.GE.U32.AND.EX P1, PT, R13, R7, PT, P1 ;  /* 0x000000070d00720c */ /* 0x000fe20003f26110 */
[----:B------:R-:W0:Y:S02]  /*3d40*/  @P0 LDC.64 R8, c[0x0][0x380] ;  /* 0x0000e000ff080b82 */ /* 0x000e240000000a00 */
[----:B0-----:R-:W-:-:S05]  /*3d50*/  @P0 IADD3 R8, P2, PT, R14, R8, RZ ;  /* 0x000000080e080210 */ /* 0x001fca0007f5e0ff */
[----:B------:R-:W-:-:S05]  /*3d60*/  @P0 IMAD.X R9, R15, 0x1, R9, P2 ;  /* 0x000000010f090824 */ /* 0x000fca00010e0609 */
[----:B-1----:R0:W-:Y:S01]  /*3d70*/  @P0 STG.E.U8 desc[UR4][R8.64], RZ ;  /* 0x000000ff08000986 */ /* 0x0021e2000c101104 */
[----:B------:R-:W-:Y:S05]  /*3d80*/  @P1 EXIT ;  /* 0x000000000000194d */ /* 0x000fea0003800000 */
[----:B------:R-:W-:-:S04]  /*3d90*/  IADD3 R3, P1, PT, -R10, R3, RZ ;  /* 0x000000030a037210 */ /* 0x000fc80007f3e1ff */
[----:B------:R-:W-:Y:S02]  /*3da0*/  ISETP.GT.U32.AND P0, PT, R3, UR6, PT ;  /* 0x0000000603007c0c */ /* 0x000fe4000bf04070 */
[----:B------:R-:W-:-:S04]  /*3db0*/  IADD3.X R3, PT, PT, ~R11, R13, RZ, P1, !PT ;  /* 0x0000000d0b037210 */ /* 0x000fc80000ffe5ff */
[----:B------:R-:W-:Y:S02]  /*3dc0*/  ISETP.GT.AND.EX P0, PT, R3, UR7, PT, P0 ;  /* 0x0000000703007c0c */ /* 0x000fe4000bf04300 */
[----:B------:R-:W-:-:S04]  /*3dd0*/  IADD3 R3, P4, PT, R2, 0x2, RZ ;  /* 0x0000000202037810 */ /* 0x000fc80007f9e0ff */
[----:B------:R-:W-:Y:S01]  /*3de0*/  ISETP.GE.U32.AND P1, PT, R3, R6, PT ;  /* 0x000000060300720c */ /* 0x000fe20003f26070 */
[----:B------:R-:W-:-:S05]  /*3df0*/  IMAD.X R13, RZ, RZ, R0, P4 ;  /* 0x000000ffff0d7224 */ /* 0x000fca00020e0600 */
[----:B------:R-:W-:Y:S01]  /*3e00*/  ISETP.GE.U32.AND.EX P1, PT, R13, R7, PT, P1 ;  /* 0x000000070d00720c */ /* 0x000fe20003f26110 */
[----:B0-----:R-:W0:Y:S08]  /*3e10*/  @P0 LDC.64 R8, c[0x0][R5+0x448] ;  /* 0x0001120005080b82 */ /* 0x001e300000000a00 */
[----:B------:R-:W0:Y:S02]  /*3e20*/  @P0 LDC.64 R16, c[0x0][0x380] ;  /* 0x0000e000ff100b82 */ /* 0x000e240000000a00 */
[----:B0-----:R-:W-:-:S04]  /*3e30*/  @P0 IADD3 R8, P2, P3, R8, R16, R14 ;  /* 0x0000001008080210 */ /* 0x001fc80007b5e00e */
[----:B------:R-:W-:-:S05]  /*3e40*/  @P0 IADD3.X R9, PT, PT, R9, R17, R15, P2, P3 ;  /* 0x0000001109090210 */ /* 0x000fca00017e640f */
[----:B------:R0:W-:Y:S01]  /*3e50*/  @P0 STG.E.U8 desc[UR4][R8.64], RZ ;  /* 0x000000ff08000986 */ /* 0x0001e2000c101104 */
[----:B------:R-:W-:Y:S05]  /*3e60*/  @P1 EXIT ;  /* 0x000000000000194d */ /* 0x000fea0003800000 */
[----:B------:R-:W-:-:S04]  /*3e70*/  IADD3 R3, P1, PT, -R10, R3, RZ ;  /* 0x000000030a037210 */ /* 0x000fc80007f3e1ff */
[----:B------:R-:W-:Y:S02]  /*3e80*/  ISETP.GT.U32.AND P0, PT, R3, UR6, PT ;  /* 0x0000000603007c0c */ /* 0x000fe4000bf04070 */
[----:B------:R-:W-:Y:S02]  /*3e90*/  IADD3.X R3, PT, PT, ~R11, R13, RZ, P1, !PT ;  /* 0x0000000d0b037210 */ /* 0x000fe40000ffe5ff */
[----:B------:R-:W-:Y:S02]  /*3ea0*/  IADD3 R13, P3, PT, R2, 0x3, RZ ;  /* 0x00000003020d7810 */ /* 0x000fe40007f7e0ff */
[----:B------:R-:W-:Y:S02]  /*3eb0*/  ISETP.GT.AND.EX P0, PT, R3, UR7, PT, P0 ;  /* 0x0000000703007c0c */ /* 0x000fe4000bf04300 */
[----:B------:R-:W-:Y:S01]  /*3ec0*/  ISETP.GE.U32.AND P1, PT, R13, R6, PT ;  /* 0x000000060d00720c */ /* 0x000fe20003f26070 */
[----:B------:R-:W-:-:S05]  /*3ed0*/  IMAD.X R17, RZ, RZ, R0, P3 ;  /* 0x000000ffff117224 */ /* 0x000fca00018e0600 */
[----:B------:R-:W-:-:S05]  /*3ee0*/  ISETP.GE.U32.AND.EX P1, PT, R17, R7, PT, P1 ;  /* 0x000000071100720c */ /* 0x000fca0003f26110 */
[----:B0-----:R-:W0:Y:S08]  /*3ef0*/  @P0 LDC.64 R8, c[0x0][R5+0x448] ;  /* 0x0001120005080b82 */ /* 0x001e300000000a00 */
[----:B------:R-:W1:Y:S01]  /*3f00*/  @P0 LDC.64 R18, c[0x0][0x380] ;  /* 0x0000e000ff120b82 */ /* 0x000e620000000a00 */
[----:B0-----:R-:W-:-:S04]  /*3f10*/  @P0 LEA R3, P2, R8, R14, 0x1 ;  /* 0x0000000e08030211 */ /* 0x001fc800078408ff */
[----:B------:R-:W-:Y:S02]  /*3f20*/  @P0 LEA.HI.X R4, R8, R15, R9, 0x1, P2 ;  /* 0x0000000f08040211 */ /* 0x000fe400010f0c09 */
[----:B-1----:R-:W-:-:S04]  /*3f30*/  @P0 IADD3 R8, P2, PT, R3, R18, RZ ;  /* 0x0000001203080210 */ /* 0x002fc80007f5e0ff */
[----:B------:R-:W-:-:S05]  /*3f40*/  @P0 IADD3.X R9, PT, PT, R4, R19, RZ, P2, !PT ;  /* 0x0000001304090210 */ /* 0x000fca00017fe4ff */
[----:B------:R0:W-:Y:S01]  /*3f50*/  @P0 STG.E.U8 desc[UR4][R8.64], RZ ;  /* 0x000000ff08000986 */ /* 0x0001e2000c101104 */
[----:B------:R-:W-:Y:S05]  /*3f60*/  @P1 EXIT ;  /* 0x000000000000194d */ /* 0x000fea0003800000 */
[----:B------:R-:W-:Y:S01]  /*3f70*/  IADD3 R3, P1, PT, -R10, R13, RZ ;  /* 0x0000000d0a037210 */ /* 0x000fe20007f3e1ff */
[----:B------:R-:W-:Y:S01]  /*3f80*/  BSSY.RECONVERGENT B0, `(.L_x_3262) ;  /* 0x0000010000007945 */ /* 0x000fe20003800200 */
[----:B------:R-:W-:Y:S02]  /*3f90*/  IADD3 R19, P2, PT, R2, 0x4, RZ ;  /* 0x0000000402137810 */ /* 0x000fe40007f5e0ff */
[----:B------:R-:W-:Y:S01]  /*3fa0*/  ISETP.GT.U32.AND P0, PT, R3, UR6, PT ;  /* 0x0000000603007c0c */ /* 0x000fe2000bf04070 */
[----:B------:R-:W-:Y:S01]  /*3fb0*/  IMAD.X R3, R17, 0x1, ~R11, P1 ;  /* 0x0000000111037824 */ /* 0x000fe200008e0e0b */
[----:B------:R-:W-:Y:S02]  /*3fc0*/  ISETP.GE.U32.AND P1, PT, R19, R6, PT ;  /* 0x000000061300720c */ /* 0x000fe40003f26070 */
[----:B------:R-:W-:Y:S02]  /*3fd0*/  IADD3.X R17, PT, PT, RZ, R0, RZ, P2, !PT ;  /* 0x00000000ff117210 */ /* 0x000fe400017fe4ff */
[----:B------:R-:W-:-:S02]  /*3fe0*/  ISETP.GT.AND.EX P0, PT, R3, UR7, PT, P0 ;  /* 0x0000000703007c0c */ /* 0x000fc4000bf04300 */
[----:B------:R-:W-:-:S11]  /*3ff0*/  ISETP.GE.U32.AND.EX P1, PT, R17, R7, PT, P1 ;  /* 0x000000071100720c */ /* 0x000fd60003f26110 */
[----:B------:R-:W-:Y:S05]  /*4000*/  @!P0 BRA `(.L_x_3263) ;  /* 0x00000000001c8947 */ /* 0x000fea0003800000 */
[----:B------:R-:W0:Y:S01]  /*4010*/  LDC.64 R12, c[0x0][R5+0x448] ;  /* 0x00011200050c7b82 */ /* 0x000e220000000a00 */
[----:B------:R-:W1:Y:S01]  /*4020*/  LDCU.64 UR8, c[0x0][0x380] ;  /* 0x00007000ff0877ac */ /* 0x000e620008000a00 */
[----:B0-----:R-:W-:-:S04]  /*4030*/  IMAD.WIDE.U32 R8, R12, 0x3, R14 ;  /* 0x000000030c087825 */ /* 0x001fc800078e000e */
[----:B------:R-:W-:Y:S01]  /*4040*/  IMAD R13, R13, 0x3, RZ ;  /* 0x000000030d0d7824 */ /* 0x000fe200078e02ff */
[----:B-1----:R-:W-:-:S04]  /*4050*/  IADD3 R8, P0, PT, R8, UR8, RZ ;  /* 0x0000000808087c10 */ /* 0x002fc8000ff1e0ff */
[----:B------:R-:W-:-:S05]  /*4060*/  IADD3.X R9, PT, PT, R9, UR9, R13, P0, !PT ;  /* 0x0000000909097c10 */ /* 0x000fca00087fe40d */
[----:B------:R1:W-:Y:S04]  /*4070*/  STG.E.U8 desc[UR4][R8.64], RZ ;  /* 0x000000ff08007986 */ /* 0x0003e8000c101104 */
.L_x_3263:
[----:B------:R-:W-:Y:S05]  /*4080*/  BSYNC.RECONVERGENT B0 ;  /* 0x0000000000007941 */ /* 0x000fea0003800200 */
.L_x_3262:
[----:B------:R-:W-:Y:S05]  /*4090*/  @P1 EXIT ;  /* 0x000000000000194d */ /* 0x000fea0003800000 */
[----:B------:R-:W-:Y:S02]  /*40a0*/  IADD3 R3, P1, PT, -R10, R19, RZ ;  /* 0x000000130a037210 */ /* 0x000fe40007f3e1ff */
[----:B------:R-:W-:Y:S02]  /*40b0*/  IADD3 R13, P3, PT, R2, 0x5, RZ ;  /* 0x00000005020d7810 */ /* 0x000fe40007f7e0ff */
[----:B------:R-:W-:Y:S01]  /*40c0*/  ISETP.GT.U32.AND P0, PT, R3, UR6, PT ;  /* 0x0000000603007c0c */ /* 0x000fe2000bf04070 */
[----:B------:R-:W-:Y:S01]  /*40d0*/  IMAD.X R3, R17, 0x1, ~R11, P1 ;  /* 0x0000000111037824 */ /* 0x000fe200008e0e0b */
[----:B------:R-:W-:Y:S02]  /*40e0*/  ISETP.GE.U32.AND P1, PT, R13, R6, PT ;  /* 0x000000060d00720c */ /* 0x000fe40003f26070 */
[----:B------:R-:W-:Y:S02]  /*40f0*/  IADD3.X R17, PT, PT, RZ, R0, RZ, P3, !PT ;  /* 0x00000000ff117210 */ /* 0x000fe40001ffe4ff */
[----:B------:R-:W-:-:S02]  /*4100*/  ISETP.GT.AND.EX P0, PT, R3, UR7, PT, P0 ;  /* 0x0000000703007c0c */ /* 0x000fc4000bf04300 */
[----:B------:R-:W-:-:S11]  /*4110*/  ISETP.GE.U32.AND.EX P1, PT, R17, R7, PT, P1 ;  /* 0x000000071100720c */ /* 0x000fd60003f26110 */
[----:B01----:R-:W0:Y:S08]  /*4120*/  @P0 LDC.64 R8, c[0x0][R5+0x448] ;  /* 0x0001120005080b82 */ /* 0x003e300000000a00 */
[----:B------:R-:W1:Y:S01]  /*4130*/  @P0 LDC.64 R18, c[0x0][0x380] ;  /* 0x0000e000ff120b82 */ /* 0x000e620000000a00 */
[----:B0-----:R-:W-:-:S04]  /*4140*/  @P0 LEA R3, P2, R8, R14, 0x2 ;  /* 0x0000000e08030211 */ /* 0x001fc800078410ff */
[----:B------:R-:W-:Y:S02]  /*4150*/  @P0 LEA.HI.X R4, R8, R15, R9, 0x2, P2 ;  /* 0x0000000f08040211 */ /* 0x000fe400010f1409 */
[----:B-1----:R-:W-:-:S05]  /*4160*/  @P0 IADD3 R8, P2, PT, R3, R18, RZ ;  /* 0x0000001203080210 */ /* 0x002fca0007f5e0ff */
[----:B------:R-:W-:-:S05]  /*4170*/  @P0 IMAD.X R9, R4, 0x1, R19, P2 ;  /* 0x0000000104090824 */ /* 0x000fca00010e0613 */
[----:B------:R0:W-:Y:S01]  /*4180*/  @P0 STG.E.U8 desc[UR4][R8.64], RZ ;  /* 0x000000ff08000986 */ /* 0x0001e2000c101104 */
[----:B------:R-:W-:Y:S05]  /*4190*/  @P1 EXIT ;  /* 0x000000000000194d */ /* 0x000fea0003800000 */
[----:B------:R-:W-:Y:S01]  /*41a0*/  IADD3 R3, P1, PT, -R10, R13, RZ ;  /* 0x0000000d0a037210 */ /* 0x000fe20007f3e1ff */
[----:B------:R-:W-:Y:S01]  /*41b0*/  BSSY.RECONVERGENT B0, `(.L_x_3264) ;  /* 0x0000010000007945 */ /* 0x000fe20003800200 */
[----:B------:R-:W-:Y:S02]  /*41c0*/  IADD3 R19, P2, PT, R2, 0x6, RZ ;  /* 0x0000000602137810 */ /* 0x000fe40007f5e0ff */
[----:B------:R-:W-:Y:S02]  /*41d0*/  ISETP.GT.U32.AND P0, PT, R3, UR6, PT ;  /* 0x0000000603007c0c */ /* 0x000fe4000bf04070 */
[----:B------:R-:W-:Y:S01]  /*41e0*/  IADD3.X R3, PT, PT, ~R11, R17, RZ, P1, !PT ;  /* 0x000000110b037210 */ /* 0x000fe20000ffe5ff */
[----:B------:R-:W-:Y:S01]  /*41f0*/  IMAD.X R17, RZ, RZ, R0, P2 ;  /* 0x000000ffff117224 */ /* 0x000fe200010e0600 */
[----:B------:R-:W-:Y:S02]  /*4200*/  ISETP.GE.U32.AND P1, PT, R19, R6, PT ;  /* 0x000000061300720c */ /* 0x000fe40003f26070 */
        /* <DEDUP_REMOVED lines=10> */
.L_x_3265:
[----:B------:R-:W-:Y:S05]  /*42b0*/  BSYNC.RECONVERGENT B0 ;  /* 0x0000000000007941 */ /* 0x000fea0003800200 */
.L_x_3264:
[----:B------:R-:W-:Y:S05]  /*42c0*/  @P1 EXIT ;  /* 0x000000000000194d */ /* 0x000fea0003800000 */
[----:B------:R-:W-:Y:S01]  /*42d0*/  IADD3 R3, P0, PT, R2, 0x7, RZ ;  /* 0x0000000702037810 */ /* 0x000fe20007f1e0ff */
[----:B------:R-:W-:Y:S03]  /*42e0*/  BSSY.RECONVERGENT B0, `(.L_x_3266) ;  /* 0x0000014000007945 */ /* 0x000fe60003800200 */
[----:B01----:R-:W-:Y:S02]  /*42f0*/  IADD3.X R9, PT, PT, RZ, R0, RZ, P0, !PT ;  /* 0x00000000ff097210 */ /* 0x003fe400007fe4ff */
[C---:B------:R-:W-:Y:S02]  /*4300*/  IADD3 R0, P1, PT, -R10.reuse, R19, RZ ;  /* 0x000000130a007210 */ /* 0x040fe40007f3e1ff */
[----:B------:R-:W-:Y:S02]  /*4310*/  IADD3 R2, P2, PT, -R10, R3, RZ ;  /* 0x000000030a027210 */ /* 0x000fe40007f5e1ff */
[----:B------:R-:W-:-:S02]  /*4320*/  IADD3.X R10, PT, PT, ~R11, R17, RZ, P1, !PT ;  /* 0x000000110b0a7210 */ /* 0x000fc40000ffe5ff */
[----:B------:R-:W-:Y:S02]  /*4330*/  ISETP.GT.U32.AND P1, PT, R0, UR6, PT ;  /* 0x0000000600007c0c */ /* 0x000fe4000bf24070 */
[----:B------:R-:W-:Y:S01]  /*4340*/  ISETP.GT.U32.AND P0, PT, R2, UR6, PT ;  /* 0x0000000602007c0c */ /* 0x000fe2000bf04070 */
[----:B------:R-:W-:Y:S01]  /*4350*/  IMAD.X R2, R9, 0x1, ~R11, P2 ;  /* 0x0000000109027824 */ /* 0x000fe200010e0e0b */
[----:B------:R-:W-:Y:S02]  /*4360*/  ISETP.GT.AND.EX P1, PT, R10, UR7, PT, P1 ;  /* 0x000000070a007c0c */ /* 0x000fe4000bf24310 */
[----:B------:R-:W-:Y:S02]  /*4370*/  ISETP.GE.U32.AND P2, PT, R3, R6, PT ;  /* 0x000000060300720c */ /* 0x000fe40003f46070 */
[----:B------:R-:W-:-:S04]  /*4380*/  ISETP.GT.AND.EX P0, PT, R2, UR7, PT, P0 ;  /* 0x0000000702007c0c */ /* 0x000fc8000bf04300 */
[----:B------:R-:W-:-:S05]  /*4390*/  ISETP.GE.U32.OR.EX P0, PT, R9, R7, !P0, P2 ;  /* 0x000000070900720c */ /* 0x000fca0004706520 */
[----:B------:R-:W-:Y:S08]  /*43a0*/  @!P1 BRA `(.L_x_3267) ;  /* 0x00000000001c9947 */ /* 0x000ff00003800000 */
[----:B------:R-:W0:Y:S01]  /*43b0*/  LDC.64 R6, c[0x0][R5+0x448] ;  /* 0x0001120005067b82 */ /* 0x000e220000000a00 */
[----:B------:R-:W1:Y:S01]  /*43c0*/  LDCU.64 UR8, c[0x0][0x380] ;  /* 0x00007000ff0877ac */ /* 0x000e620008000a00 */
[----:B0-----:R-:W-:-:S04]  /*43d0*/  IMAD.WIDE.U32 R2, R6, 0x6, R14 ;  /* 0x0000000606027825 */ /* 0x001fc800078e000e */
[----:B------:R-:W-:Y:S01]  /*43e0*/  IMAD R7, R7, 0x6, RZ ;  /* 0x0000000607077824 */ /* 0x000fe200078e02ff */
[----:B-1----:R-:W-:-:S04]  /*43f0*/  IADD3 R2, P1, PT, R2, UR8, RZ ;  /* 0x0000000802027c10 */ /* 0x002fc8000ff3e0ff */
[----:B------:R-:W-:-:S05]  /*4400*/  IADD3.X R3, PT, PT, R3, UR9, R7, P1, !PT ;  /* 0x0000000903037c10 */ /* 0x000fca0008ffe407 */
[----:B------:R0:W-:Y:S04]  /*4410*/  STG.E.U8 desc[UR4][R2.64], RZ ;  /* 0x000000ff02007986 */ /* 0x0001e8000c101104 */
.L_x_3267:
[----:B------:R-:W-:Y:S05]  /*4420*/  BSYNC.RECONVERGENT B0 ;  /* 0x0000000000007941 */ /* 0x000fea0003800200 */
.L_x_3266:
[----:B------:R-:W-:Y:S05]  /*4430*/  @P0 EXIT ;  /* 0x000000000000094d */ /* 0x000fea0003800000 */
[----:B------:R-:W0:Y:S01]  /*4440*/  LDC.64 R4, c[0x0][R5+0x448] ;  /* 0x0001120005047b82 */ /* 0x000e220000000a00 */
[----:B------:R-:W1:Y:S01]  /*4450*/  LDCU.64 UR6, c[0x0][0x380] ;  /* 0x00007000ff0677ac */ /* 0x000e620008000a00 */
[----:B0-----:R-:W-:-:S04]  /*4460*/  IMAD.WIDE.U32 R2, R4, 0x7, R14 ;  /* 0x0000000704027825 */ /* 0x001fc800078e000e */
[----:B------:R-:W-:Y:S01]  /*4470*/  IMAD R7, R5, 0x7, RZ ;  /* 0x0000000705077824 */ /* 0x000fe200078e02ff */
[----:B-1----:R-:W-:-:S04]  /*4480*/  IADD3 R2, P0, PT, R2, UR6, RZ ;  /* 0x0000000602027c10 */ /* 0x002fc8000ff1e0ff */
[----:B------:R-:W-:-:S05]  /*4490*/  IADD3.X R3, PT, PT, R3, UR7, R7, P0, !PT ;  /* 0x0000000703037c10 */ /* 0x000fca00087fe407 */
[----:B------:R-:W-:Y:S01]  /*44a0*/  STG.E.U8 desc[UR4][R2.64], RZ ;  /* 0x000000ff02007986 */ /* 0x000fe2000c101104 */
[----:B------:R-:W-:Y:S05]  /*44b0*/  EXIT ;  /* 0x000000000000794d */ /* 0x000fea0003800000 */
        .weak           $__internal_106_$__cuda_sm20_div_s64
        .type           $__internal_106_$__cuda_sm20_div_s64,@function
        .size           $__internal_106_$__cuda_sm20_div_s64,($__internal_107_$__cuda_sm20_rem_s64 - $__internal_106_$__cuda_sm20_div_s64)
$__internal_106_$__cuda_sm20_div_s64:
        /* <DEDUP_REMOVED lines=83> */
[----:B------:R-:W-:Y:S05]  /*49f0*/  RET.REL.NODEC R8 `(_ZN2at6native16triu_tril_kernelIblLb0ELi8ELb1EEEvNS_4cuda6detail10TensorInfoIT_T0_EENS4_IKS5_S6_EEllS6_) ;  /* 0xffffffb408807950 */ /* 0x000fea0003c3ffff */
        .weak           $__internal_107_$__cuda_sm20_rem_s64
        .type           $__internal_107_$__cuda_sm20_rem_s64,@function
        .size           $__internal_107_$__cuda_sm20_rem_s64,(.L_x_6397 - $__internal_107_$__cuda_sm20_rem_s64)
$__internal_107_$__cuda_sm20_rem_s64:
        /* <DEDUP_REMOVED lines=76> */
[----:B------:R-:W-:Y:S06]  /*4ec0*/  RET.REL.NODEC R22 `(_ZN2at6native16triu_tril_kernelIblLb0ELi8ELb1EEEvNS_4cuda6detail10TensorInfoIT_T0_EENS4_IKS5_S6_EEllS6_) ;  /* 0xffffffb0164c7950 */ /* 0x000fec0003c3ffff */
.L_x_3268:
        /* <DEDUP_REMOVED lines=11> */
.L_x_6397:


//--------------------- .text._ZN2at6native16triu_tril_kernelIbiLb0ELi8ELb0EEEvNS_4cuda6detail10TensorInfoIT_T0_EENS4_IKS5_S6_EEllS6_ --------------------------
	.section	.text._ZN2at6native16triu_tril_kernelIbiLb0ELi8ELb0EEEvNS_4cuda6detail10TensorInfoIT_T0_EENS4_IKS5_S6_EEllS6_,"ax",@progbits
	.align	128
        .global         _ZN2at6native16triu_tril_kernelIbiLb0ELi8ELb0EEEvNS_4cuda6detail10TensorInfoIT_T0_EENS4_IKS5_S6_EEllS6_
        .type           _ZN2at6native16triu_tril_kernelIbiLb0ELi8ELb0EEEvNS_4cuda6detail10TensorInfoIT_T0_EENS4_IKS5_S6_EEllS6_,@function
        .size           _ZN2at6native16triu_tril_kernelIbiLb0ELi8ELb0EEEvNS_4cuda6detail10TensorInfoIT_T0_EENS4_IKS5_S6_EEllS6_,(.L_x_6399 - _ZN2at6native16triu_tril_kernelIbiLb0ELi8ELb0EEEvNS_4cuda6detail10TensorInfoIT_T0_EENS4_IKS5_S6_EEllS6_)
        .other          _ZN2at6native16triu_tril_kernelIbiLb0ELi8ELb0EEEvNS_4cuda6detail10TensorInfoIT_T0_EENS4_IKS5_S6_EEllS6_,@"STO_CUDA_ENTRY STV_DEFAULT"
_ZN2at6native16triu_tril_kernelIbiLb0ELi8ELb0EEEvNS_4cuda6detail10TensorInfoIT_T0_EENS4_IKS5_S6_EEllS6_:
.text._ZN2at6native16triu_tril_kernelIbiLb0ELi8ELb0EEEvNS_4cuda6detail10TensorInfoIT_T0_EENS4_IKS5_S6_EEllS6_:
        /* <DEDUP_REMOVED lines=40> */
.L_x_3270:
[----:B------:R-:W0:Y:S01]  /*0280*/  LDCU UR6, c[0x0][0x540] ;  /* 0x0000a800ff0677ac */ /* 0x000e220008000800 */
[----:B------:R-:W-:Y:S01]  /*0290*/  MOV R18, R4 ;  /* 0x0000000400127202 */ /* 0x000fe20000000f00 */
[----:B------:R-:W-:Y:S01]  /*02a0*/  IMAD.U32 R3, RZ, RZ, UR4 ;  /* 0x00000004ff037e24 */ /* 0x000fe2000f8e00ff */
[----:B------:R-:W-:Y:S01]  /*02b0*/  MOV R6, 0x2e0 ;  /* 0x000002e000067802 */ /* 0x000fe20000000f00 */
[----:B0-----:R-:W-:-:S07]  /*02c0*/  IMAD.U32 R2, RZ, RZ, UR6 ;  /* 0x00000006ff027e24 */ /* 0x001fce000f8e00ff */
[----:B------:R-:W-:Y:S05]  /*02d0*/  CALL.REL.NOINC `($__internal_108_$__cuda_sm20_div_s64) ;  /* 0x0000003800f47944 */ /* 0x000fea0003c00000 */
[----:B------:R-:W0:Y:S01]  /*02e0*/  LDCU UR6, c[0x0][0x540] ;  /* 0x0000a800ff0677ac */ /* 0x000e220008000800 */
[----:B------:R-:W-:Y:S01]  /*02f0*/  IMAD.MOV R3, RZ, RZ, -R9 ;  /* 0x000000ffff037224 */ /* 0x000fe200078e0a09 */
[----:B------:R-:W-:Y:S01]  /*0300*/  MOV R16, R9 ;  /* 0x0000000900107202 */ /* 0x000fe20000000f00 */
[----:B------:R-:W-:Y:S02]  /*0310*/  IMAD.MOV.U32 R17, RZ, RZ, R8 ;  /* 0x000000ffff117224 */ /* 0x000fe400078e0008 */
[----:B0-----:R-:W-:-:S07]  /*0320*/  IMAD R4, R3, UR6, R4 ;  /* 0x0000000603047c24 */ /* 0x001fce000f8e0204 */
.L_x_3271:
[----:B------:R-:W-:Y:S05]  /*0330*/  BSYNC.RECONVERGENT B0 ;  /* 0x0000000000007941 */ /* 0x000fea0003800200 */
.L_x_3269:
        /* <DEDUP_REMOVED lines=30> */
.L_x_3273:
[----:B------:R-:W-:Y:S01]  /*0520*/  MOV R18, R16 ;  /* 0x0000001000127202 */ /* 0x000fe20000000f00 */
[----:B------:R-:W-:Y:S01]  /*0530*/  IMAD.MOV.U32 R5, RZ, RZ, R17 ;  /* 0x000000ffff057224 */ /* 0x000fe200078e0011 */
[----:B------:R-:W-:-:S07]  /*0540*/  MOV R6, 0x560 ;  /* 0x0000056000067802 */ /* 0x000fce0000000f00 */
[----:B------:R-:W-:Y:S05]  /*0550*/  CALL.REL.NOINC `($__internal_108_$__cuda_sm20_div_s64) ;  /* 0x0000003800547944 */ /* 0x000fea0003c00000 */
[--C-:B------:R-:W-:Y:S02]  /*0560*/  IMAD.MOV R7, RZ, RZ, -R9.reuse ;  /* 0x000000ffff077224 */ /* 0x100fe400078e0a09 */
[----:B------:R-:W-:Y:S02]  /*0570*/  IMAD.MOV.U32 R12, RZ, RZ, R9 ;  /* 0x000000ffff0c7224 */ /* 0x000fe400078e0009 */
[----:B------:R-:W-:-:S07]  /*0580*/  IMAD R7, R2, R7, R16 ;  /* 0x0000000702077224 */ /* 0x000fce00078e0210 */
.L_x_3274:
[----:B------:R-:W-:Y:S05]  /*0590*/  BSYNC.RECONVERGENT B0 ;  /* 0x0000000000007941 */ /* 0x000fea0003800200 */
.L_x_3272:
        /* <DEDUP_REMOVED lines=18> */
.L_x_3301:
        /* <DEDUP_REMOVED lines=31> */
.L_x_3278:
[----:B------:R-:W-:Y:S01]  /*08b0*/  IMAD.MOV.U32 R5, RZ, RZ, R8 ;  /* 0x000000ffff057224 */ /* 0x000fe200078e0008 */
[----:B------:R-:W-:Y:S01]  /*08c0*/  MOV R3, UR8 ;  /* 0x0000000800037c02 */ /* 0x000fe20008000f00 */
[----:B------:R-:W-:Y:S01]  /*08d0*/  IMAD.MOV.U32 R18, RZ, RZ, R12 ;  /* 0x000000ffff127224 */ /* 0x000fe200078e000c */
[----:B------:R-:W-:Y:S01]  /*08e0*/  MOV R6, 0x910 ;  /* 0x0000091000067802 */ /* 0x000fe20000000f00 */
[----:B------:R-:W-:-:S07]  /*08f0*/  IMAD.U32 R2, RZ, RZ, UR7 ;  /* 0x00000007ff027e24 */ /* 0x000fce000f8e00ff */
[----:B------:R-:W-:Y:S05]  /*0900*/  CALL.REL.NOINC `($__internal_108_$__cuda_sm20_div_s64) ;  /* 0x0000003400687944 */ /* 0x000fea0003c00000 */
[--C-:B------:R-:W-:Y:S02]  /*0910*/  IMAD.MOV R3, RZ, RZ, -R9.reuse ;  /* 0x000000ffff037224 */ /* 0x100fe400078e0a09 */
[----:B------:R-:W-:Y:S02]  /*0920*/  IMAD.MOV.U32 R16, RZ, RZ, R9 ;  /* 0x000000ffff107224 */ /* 0x000fe400078e0009 */
[----:B------:R-:W-:Y:S02]  /*0930*/  IMAD R3, R3, UR7, R12 ;  /* 0x0000000703037c24 */ /* 0x000fe4000f8e020c */
[----:B------:R-:W-:-:S07]  /*0940*/  IMAD.MOV.U32 R17, RZ, RZ, R8 ;  /* 0x000000ffff117224 */ /* 0x000fce00078e0008 */
.L_x_3279:
[----:B------:R-:W-:Y:S05]  /*0950*/  BSYNC.RECONVERGENT B0 ;  /* 0x0000000000007941 */ /* 0x000fea0003800200 */
.L_x_3277:
        /* <DEDUP_REMOVED lines=35> */
.L_x_3281:
        /* <DEDUP_REMOVED lines=10> */
.L_x_3282:
[----:B------:R-:W-:Y:S05]  /*0c30*/  BSYNC.RECONVERGENT B0 ;  /* 0x0000000000007941 */ /* 0x000fea0003800200 */
.L_x_3280:
        /* <DEDUP_REMOVED lines=34> */
.L_x_3284:
        /* <DEDUP_REMOVED lines=10> */
.L_x_3285:
[----:B------:R-:W-:Y:S05]  /*0f00*/  BSYNC.RECONVERGENT B0 ;  /* 0x0000000000007941 */ /* 0x000fea0003800200 */
.L_x_3283:
        /* <DEDUP_REMOVED lines=35> */
.L_x_3287:
[----:B------:R-:W-:Y:S01]  /*1140*/  MOV R18, R16 ;  /* 0x0000001000127202 */ /* 0x000fe20000000f00 */
[----:B------:R-:W-:Y:S01]  /*1150*/  IMAD.MOV.U32 R5, RZ, RZ, R17 ;  /* 0x000000ffff057224 */ /* 0x000fe200078e0011 */
[----:B------:R-:W-:Y:S01]  /*1160*/  MOV R3, UR10 ;  /* 0x0000000a00037c02 */ /* 0x000fe20008000f00 */
[----:B------:R-:W-:Y:S01]  /*1170*/  IMAD.U32 R2, RZ, RZ, UR9 ;  /* 0x00000009ff027e24 */ /* 0x000fe2000f8e00ff */
[----:B------:R-:W-:-:S07]  /*1180*/  MOV R6, 0x11a0 ;  /* 0x000011a000067802 */ /* 0x000fce0000000f00 */
[----:B------:R-:W-:Y:S05]  /*1190*/  CALL.REL.NOINC `($__internal_108_$__cuda_sm20_div_s64) ;  /* 0x0000002c00447944 */ /* 0x000fea0003c00000 */
[--C-:B------:R-:W-:Y:S01]  /*11a0*/  IMAD.MOV R17, RZ, RZ, -R9.reuse ;  /* 0x000000ffff117224 */ /* 0x100fe200078e0a09 */
[----:B------:R-:W-:Y:S01]  /*11b0*/  MOV R13, R8 ;  /* 0x00000008000d7202 */ /* 0x000fe20000000f00 */
[----:B------:R-:W-:Y:S02]  /*11c0*/  IMAD.MOV.U32 R12, RZ, RZ, R9 ;  /* 0x000000ffff0c7224 */ /* 0x000fe400078e0009 */
[----:B------:R-:W-:-:S07]  /*11d0*/  IMAD R17, R17, UR9, R16 ;  /* 0x0000000911117c24 */ /* 0x000fce000f8e0210 */
.L_x_3288:
[----:B------:R-:W-:Y:S05]  /*11e0*/  BSYNC.RECONVERGENT B0 ;  /* 0x0000000000007941 */ /* 0x000fea0003800200 */
.L_x_3286:
        /* <DEDUP_REMOVED lines=35> */
.L_x_3290:
[----:B------:R-:W-:Y:S01]  /*1420*/  IMAD.MOV.U32 R18, RZ, RZ, R12 ;  /* 0x000000ffff127224 */ /* 0x000fe200078e000c */
[----:B------:R-:W-:Y:S01]  /*1430*/  MOV R2, UR9 ;  /* 0x0000000900027c02 */ /* 0x000fe20008000f00 */
[----:B------:R-:W-:Y:S01]  /*1440*/  IMAD.MOV.U32 R5, RZ, RZ, R13 ;  /* 0x000000ffff057224 */ /* 0x000fe200078e000d */
[----:B------:R-:W-:Y:S01]  /*1450*/  MOV R6, 0x1480 ;  /* 0x0000148000067802 */ /* 0x000fe20000000f00 */
[----:B------:R-:W-:-:S07]  /*1460*/  IMAD.U32 R3, RZ, RZ, UR10 ;  /* 0x0000000aff037e24 */ /* 0x000fce000f8e00ff */
[----:B------:R-:W-:Y:S05]  /*1470*/  CALL.REL.NOINC `($__internal_108_$__cuda_sm20_div_s64) ;  /* 0x00000028008c7944 */ /* 0x000fea0003c00000 */
[----:B------:R-:W-:Y:S01]  /*1480*/  IMAD.MOV R13, RZ, RZ, -R9 ;  /* 0x000000ffff0d7224 */ /* 0x000fe200078e0a09 */
[----:B------:R-:W-:Y:S01]  /*1490*/  MOV R16, R9 ;  /* 0x0000000900107202 */ /* 0x000fe20000000f00 */
[----:B------:R-:W-:Y:S02]  /*14a0*/  IMAD.MOV.U32 R17, RZ, RZ, R8 ;  /* 0x000000ffff117224 */ /* 0x000fe400078e0008 */
[----:B------:R-:W-:-:S07]  /*14b0*/  IMAD R13, R13, UR9, R12 ;  /* 0x000000090d0d7c24 */ /* 0x000fce000f8e020c */
.L_x_3291:
[----:B------:R-:W-:Y:S05]  /*14c0*/  BSYNC.RECONVERGENT B0 ;  /* 0x0000000000007941 */ /* 0x000fea0003800200 */
.L_x_3289:
        /* <DEDUP_REMOVED lines=35> */
.L_x_3293:
[----:B------:R-:W-:Y:S01]  /*1700*/  IMAD.MOV.U32 R18, RZ, RZ, R16 ;  /* 0x000000ffff127224 */ /* 0x000fe200078e0010 */
[----:B------:R-:W-:Y:S01]  /*1710*/  MOV R5, R17 ;  /* 0x0000001100057202 */ /* 0x000fe20000000f00 */
[----:B------:R-:W-:Y:S01]  /*1720*/  IMAD.U32 R2, RZ, RZ, UR9 ;  /* 0x00000009ff027e24 */ /* 0x000fe2000f8e00ff */
[----:B------:R-:W-:Y:S01]  /*1730*/  MOV R6, 0x1760 ;  /* 0x0000176000067802 */ /* 0x000fe20000000f00 */
[----:B------:R-:W-:-:S07]  /*1740*/  IMAD.U32 R3, RZ, RZ, UR10 ;  /* 0x0000000aff037e24 */ /* 0x000fce000f8e00ff */
[----:B------:R-:W-:Y:S05]  /*1750*/  CALL.REL.NOINC `($__internal_108_$__cuda_sm20_div_s64) ;  /* 0x0000002400d47944 */ /* 0x000fea0003c00000 */
[----:B------:R-:W-:Y:S01]  /*1760*/  IADD3 R17, PT, PT, -R9, RZ, RZ ;  /* 0x000000ff09117210 */ /* 0x000fe20007ffe1ff */
[----:B------:R-:W-:Y:S02]  /*1770*/  IMAD.MOV.U32 R12, RZ, RZ, R9 ;  /* 0x000000ffff0c7224 */ /* 0x000fe400078e0009 */
[----:B------:R-:W-:Y:S02]  /*1780*/  IMAD.MOV.U32 R13, RZ, RZ, R8 ;  /* 0x000000ffff0d7224 */ /* 0x000fe400078e0008 */
[----:B------:R-:W-:-:S07]  /*1790*/  IMAD R17, R17, UR9, R16 ;  /* 0x0000000911117c24 */ /* 0x000fce000f8e0210 */
.L_x_3294:
[----:B------:R-:W-:Y:S05]  /*17a0*/  BSYNC.RECONVERGENT B0 ;  /* 0x0000000000007941 */ /* 0x000fea0003800200 */
.L_x_3292:
        /* <DEDUP_REMOVED lines=35> */
.L_x_3296:
        /* <DEDUP_REMOVED lines=10> */
.L_x_3297:
[----:B------:R-:W-:Y:S05]  /*1a80*/  BSYNC.RECONVERGENT B0 ;  /* 0x0000000000007941 */ /* 0x000fea0003800200 */
.L_x_3295:
        /* <DEDUP_REMOVED lines=35> */
.L_x_3299:
[----:B------:R-:W-:Y:S01]  /*1cc0*/  IMAD.MOV.U32 R18, RZ, RZ, R16 ;  /* 0x000000ffff127224 */ /* 0x000fe200078e0010 */
[----:B------:R-:W-:Y:S01]  /*1cd0*/  MOV R2, UR9 ;  /* 0x0000000900027c02 */ /* 0x000fe20008000f00 */
[----:B------:R-:W-:Y:S01]  /*1ce0*/  IMAD.MOV.U32 R5, RZ, RZ, R17 ;  /* 0x000000ffff057224 */ /* 0x000fe200078e0011 */
[----:B------:R-:W-:Y:S01]  /*1cf0*/  MOV R6, 0x1d20 ;  /* 0x00001d2000067802 */ /* 0x000fe20000000f00 */
[----:B------:R-:W-:-:S07]  /*1d00*/  IMAD.U32 R3, RZ, RZ, UR10 ;  /* 0x0000000aff037e24 */ /* 0x000fce000f8e00ff */
[----:B------:R-:W-:Y:S05]  /*1d10*/  CALL.REL.NOINC `($__internal_108_$__cuda_sm20_div_s64) ;  /* 0x0000002000647944 */ /* 0x000fea0003c00000 */
[----:B------:R-:W-:Y:S01]  /*1d20*/  IMAD.MOV R17, RZ, RZ, -R9 ;  /* 0x000000ffff117224 */ /* 0x000fe200078e0a09 */
[----:B------:R-:W-:-:S03]  /*1d30*/  MOV R12, R9 ;  /* 0x00000009000c7202 */ /* 0x000fc60000000f00 */
[----:B------:R-:W-:-:S07]  /*1d40*/  IMAD R17, R17, UR9, R16 ;  /* 0x0000000911117c24 */ /* 0x000fce000f8e0210 */
.L_x_3300:
[----:B------:R-:W-:Y:S05]  /*1d50*/  BSYNC.RECONVERGENT B0 ;  /* 0x0000000000007941 */ /* 0x000fea0003800200 */
.L_x_3298:
        /* <DEDUP_REMOVED lines=9> */
.L_x_3276:
        /* <DEDUP_REMOVED lines=37> */
.L_x_3304:
        /* <DEDUP_REMOVED lines=10> */
.L_x_3305:
[----:B------:R-:W-:Y:S05]  /*20e0*/  BSYNC.RECONVERGENT B0 ;  /* 0x0000000000007941 */ /* 0x000fea0003800200 */
.L_x_3303:
        /* <DEDUP_REMOVED lines=37> */
.L_x_3307:
        /* <DEDUP_REMOVED lines=10> */
.L_x_3308:
[----:B------:R-:W-:Y:S05]  /*23e0*/  BSYNC.RECONVERGENT B0 ;  /* 0x0000000000007941 */ /* 0x000fea0003800200 */
.L_x_3306:
        /* <DEDUP_REMOVED lines=37> */
.L_x_3310:
        /* <DEDUP_REMOVED lines=10> */
.L_x_3311:
[----:B------:R-:W-:Y:S05]  /*26e0*/  BSYNC.RECONVERGENT B0 ;  /* 0x0000000000007941 */ /* 0x000fea0003800200 */
.L_x_3309:
        /* <DEDUP_REMOVED lines=37> */
.L_x_3313:
        /* <DEDUP_REMOVED lines=9> */
.L_x_3314:
[----:B------:R-:W-:Y:S05]  /*29d0*/  BSYNC.RECONVERGENT B0 ;  /* 0x0000000000007941 */ /* 0x000fea0003800200 */
.L_x_3312:
[----:B------:R-:W-:Y:S01]  /*29e0*/  UMOV UR6, 0x6c ;  /* 0x0000006c00067882 */ /* 0x000fe20000000000 */
[----:B------:R-:W0:Y:S01]  /*29f0*/  LDCU UR8, c[0x0][UR8+0x3ec] ;  /* 0x00007d80080877ac */ /* 0x000e220008000800 */
[----:B------:R-:W-:Y:S02]  /*2a00*/  ULEA UR6, UR9, UR6, 0x2 ;  /* 0x0000000609067291 */ /* 0x000fe4000f8e10ff */
[----:B------:R-:W-:-:S10]  /*2a10*/  UIADD3 UR4, UPT, UPT, UR4, -0x4, URZ ;  /* 0xfffffffc04047890 */ /* 0x000fd4000fffe0ff */
[----:B------:R-:W1:Y:S01]  /*2a20*/  LDCU UR6, c[0x0][UR6+0x380] ;  /* 0x00007000060677ac */ /* 0x000e620008000800 */
[C---:B0-----:R-:W-:Y:S02]  /*2a30*/  IMAD R20, R17.reuse, UR8, R20 ;  /* 0x0000000811147c24 */ /* 0x041fe4000f8e0214 */
[----:B-1----:R-:W-:-:S07]  /*2a40*/  IMAD R22, R17, UR6, R22 ;  /* 0x0000000611167c24 */ /* 0x002fce000f8e0216 */
.L_x_3302:
        /* <DEDUP_REMOVED lines=34> */
.L_x_3317:
        /* <DEDUP_REMOVED lines=10> */
.L_x_3318:
[----:B------:R-:W-:Y:S05]  /*2d10*/  BSYNC.RECONVERGENT B0 ;  /* 0x0000000000007941 */ /* 0x000fea0003800200 */
.L_x_3316:
        /* <DEDUP_REMOVED lines=36> */
.L_x_3320:
[----:B------:R-:W-:Y:S01]  /*2f60*/  IMAD.MOV.U32 R18, RZ, RZ, R16 ;  /* 0x000000ffff127224 */ /* 0x000fe200078e0010 */
[----:B------:R-:W-:Y:S01]  /*2f70*/  MOV R5, R17 ;  /* 0x0000001100057202 */ /* 0x000fe20000000f00 */
[----:B------:R-:W-:Y:S01]  /*2f80*/  IMAD.U32 R2, RZ, RZ, UR9 ;  /* 0x00000009ff027e24 */ /* 0x000fe2000f8e00ff */
[----:B------:R-:W-:Y:S01]  /*2f90*/  MOV R6, 0x2fc0 ;  /* 0x00002fc000067802 */ /* 0x000fe20000000f00 */
[----:B------:R-:W-:-:S07]  /*2fa0*/  IMAD.U32 R3, RZ, RZ, UR10 ;  /* 0x0000000aff037e24 */ /* 0x000fce000f8e00ff */
[----:B------:R-:W-:Y:S05]  /*2fb0*/  CALL.REL.NOINC `($__internal_108_$__cuda_sm20_div_s64) ;  /* 0x0000000c00bc7944 */ /* 0x000fea0003c00000 */
[----:B------:R-:W-:Y:S01]  /*2fc0*/  IADD3 R17, PT, PT, -R9, RZ, RZ ;  /* 0x000000ff09117210 */ /* 0x000fe20007ffe1ff */
[----:B------:R-:W-:-:S04]  /*2fd0*/  IMAD.MOV.U32 R12, RZ, RZ, R9 ;  /* 0x000000ffff0c7224 */ /* 0x000fc800078e0009 */
[----:B------:R-:W-:-:S07]  /*2fe0*/  IMAD R17, R17, UR9, R16 ;  /* 0x0000000911117c24 */ /* 0x000fce000f8e0210 */
.L_x_3321:
[----:B------:R-:W-:Y:S05]  /*2ff0*/  BSYNC.RECONVERGENT B0 ;  /* 0x0000000000007941 */ /* 0x000fea0003800200 */
.L_x_3319:
[----:B------:R-:W-:Y:S01]  /*3000*/  UMOV UR5, 0x6c ;  /* 0x0000006c00057882 */ /* 0x000fe20000000000 */
[----:B------:R-:W0:Y:S01]  /*3010*/  LDCU UR6, c[0x0][UR6+0x4c4] ;  /* 0x00009880060677ac */ /* 0x000e220008000800 */
[----:B------:R-:W-:Y:S02]  /*3020*/  ULEA UR5, UR8, UR5, 0x2 ;  /* 0x0000000508057291 */ /* 0x000fe4000f8e10ff */
[----:B------:R-:W-:-:S10]  /*3030*/  UIADD3 UR4, UPT, UPT, UR4, -0x2, URZ ;  /* 0xfffffffe04047890 */ /* 0x000fd4000fffe0ff */
[----:B------:R-:W1:Y:S01]  /*3040*/  LDCU UR5, c[0x0][UR5+0x380] ;  /* 0x00007000050577ac */ /* 0x000e620008000800 */
[C---:B0-----:R-:W-:Y:S02]  /*3050*/  IMAD R20, R17.reuse, UR6, R20 ;  /* 0x0000000611147c24 */ /* 0x041fe4000f8e0214 */
[----:B-1----:R-:W-:-:S07]  /*3060*/  IMAD R22, R17, UR5, R22 ;  /* 0x0000000511167c24 */ /* 0x002fce000f8e0216 */
.L_x_3315:
        /* <DEDUP_REMOVED lines=29> */
.L_x_3323:
[----:B------:R-:W-:Y:S01]  /*3240*/  IMAD.MOV.U32 R3, RZ, RZ, R8 ;  /* 0x000000ffff037224 */ /* 0x000fe200078e0008 */
[----:B------:R-:W-:-:S07]  /*3250*/  MOV R2, 0x3270 ;  /* 0x0000327000027802 */ /* 0x000fce0000000f00 */
[----:B------:R-:W-:Y:S05]  /*3260*/  CALL.REL.NOINC `($__internal_109_$__cuda_sm20_rem_s64) ;  /* 0x0000001000607944 */ /* 0x000fea0003c00000 */
.L_x_3324:
[----:B------:R-:W-:Y:S05]  /*3270*/  BSYNC.RECONVERGENT B0 ;  /* 0x0000000000007941 */ /* 0x000fea0003800200 */
.L_x_3322:
[----:B------:R-:W0:Y:S01]  /*3280*/  LDCU UR4, c[0x0][UR6+0x4c4] ;  /* 0x00009880060477ac */ /* 0x000e220008000800 */
[----:B------:R-:W1:Y:S01]  /*3290*/  LDCU UR6, c[0x0][UR6+0x3ec] ;  /* 0x00007d80060677ac */ /* 0x000e620008000800 */
[C---:B0-----:R-:W-:Y:S02]  /*32a0*/  IMAD R20, R12.reuse, UR4, R20 ;  /* 0x000000040c147c24 */ /* 0x041fe4000f8e0214 */
[----:B-1----:R-:W-:-:S07]  /*32b0*/  IMAD R22, R12, UR6, R22 ;  /* 0x000000060c167c24 */ /* 0x002fce000f8e0216 */
.L_x_3275:
[----:B------:R-:W0:Y:S01]  /*32c0*/  LDCU.64 UR6, c[0x0][0x530] ;  /* 0x0000a600ff0677ac */ /* 0x000e220008000a00 */
[----:B------:R-:W-:Y:S01]  /*32d0*/  IADD3 R2, PT, PT, R4, -R7, RZ ;  /* 0x8000000704027210 */ /* 0x000fe20007ffe0ff */
        /* <DEDUP_REMOVED lines=10> */
[----:B0-----:R-:W-:Y:S02]  /*3380*/  ISETP.GT.U32.AND P0, PT, R2, UR6, PT ;  /* 0x0000000602007c0c */ /* 0x001fe4000bf04070 */
[----:B------:R-:W-:-:S04]  /*3390*/  SHF.R.S32.HI R2, RZ, 0x1f, R2 ;  /* 0x0000001fff027819 */ /* 0x000fc80000011402 */
[----:B------:R-:W-:-:S13]  /*33a0*/  ISETP.GT.AND.EX P0, PT, R2, UR7, PT, P0 ;  /* 0x0000000702007c0c */ /* 0x000fda000bf04300 */
[----:B-1----:R-:W-:Y:S05]  /*33b0*/  @P0 BRA `(.L_x_3326) ;  /* 0x0000000400e80947 */ /* 0x002fea0003800000 */
        /* <DEDUP_REMOVED lines=74> */
.L_x_3328:
[----:B------:R-:W-:Y:S05]  /*3860*/  BSYNC.RECONVERGENT B1 ;  /* 0x0000000000017941 */ /* 0x000fea0003800200 */
.L_x_3327:
[----:B------:R-:W-:-:S04]  /*3870*/  IMAD.IADD R7, R4, 0x1, -R7 ;  /* 0x0000000104077824 */ /* 0x000fc800078e0a07 */
[C---:B0-----:R-:W-:Y:S01]  /*3880*/  VIADD R2, R7.reuse, 0x1 ;  /* 0x0000000107027836 */ /* 0x041fe20000000000 */
[C---:B------:R-:W-:Y:S01]  /*3890*/  IADD3 R3, PT, PT, R7.reuse, 0x2, RZ ;  /* 0x0000000207037810 */ /* 0x040fe20007ffe0ff */
[C---:B------:R-:W-:Y:S01]  /*38a0*/  VIADD R8, R7.reuse, 0x3 ;  /* 0x0000000307087836 */ /* 0x040fe20000000000 */
[----:B------:R-:W-:Y:S02]  /*38b0*/  ISETP.GT.U32.AND P1, PT, R7, UR6, PT ;  /* 0x0000000607007c0c */ /* 0x000fe4000bf24070 */
[----:B------:R-:W-:Y:S02]  /*38c0*/  ISETP.GT.U32.AND P0, PT, R2, UR6, PT ;  /* 0x0000000602007c0c */ /* 0x000fe4000bf04070 */
[----:B------:R-:W-:Y:S02]  /*38d0*/  ISETP.GT.U32.AND P3, PT, R8, UR6, PT ;  /* 0x0000000608007c0c */ /* 0x000fe4000bf64070 */
[----:B------:R-:W-:Y:S02]  /*38e0*/  SHF.R.S32.HI R2, RZ, 0x1f, R2 ;  /* 0x0000001fff027819 */ /* 0x000fe40000011402 */
[----:B------:R-:W-:-:S02]  /*38f0*/  ISETP.GT.U32.AND P4, PT, R3, UR6, PT ;  /* 0x0000000603007c0c */ /* 0x000fc4000bf84070 */
[----:B------:R-:W-:Y:S02]  /*3900*/  SHF.R.S32.HI R8, RZ, 0x1f, R8 ;  /* 0x0000001fff087819 */ /* 0x000fe40000011408 */
[----:B------:R-:W-:Y:S02]  /*3910*/  SHF.R.S32.HI R3, RZ, 0x1f, R3 ;  /* 0x0000001fff037819 */ /* 0x000fe40000011403 */
[----:B------:R-:W-:Y:S01]  /*3920*/  ISETP.GT.AND.EX P0, PT, R2, UR7, PT, P0 ;  /* 0x0000000702007c0c */ /* 0x000fe2000bf04300 */
[C---:B------:R-:W-:Y:S01]  /*3930*/  VIADD R2, R7.reuse, 0x4 ;  /* 0x0000000407027836 */ /* 0x040fe20000000000 */
[----:B------:R-:W-:Y:S01]  /*3940*/  ISETP.GT.AND.EX P3, PT, R8, UR7, PT, P3 ;  /* 0x0000000708007c0c */ /* 0x000fe2000bf64330 */
[----:B------:R-:W-:Y:S01]  /*3950*/  VIADD R8, R7, 0x6 ;  /* 0x0000000607087836 */ /* 0x000fe20000000000 */
[----:B------:R-:W-:Y:S02]  /*3960*/  SHF.R.S32.HI R11, RZ, 0x1f, R7 ;  /* 0x0000001fff0b7819 */ /* 0x000fe40000011407 */
[----:B------:R-:W-:-:S02]  /*3970*/  ISETP.GT.AND.EX P4, PT, R3, UR7, PT, P4 ;  /* 0x0000000703007c0c */ /* 0x000fc4000bf84340 */
[C---:B------:R-:W-:Y:S01]  /*3980*/  IADD3 R3, PT, PT, R7.reuse, 0x5, RZ ;  /* 0x0000000507037810 */ /* 0x040fe20007ffe0ff */
[----:B------:R-:W-:Y:S01]  /*3990*/  VIADD R7, R7, 0x7 ;  /* 0x0000000707077836 */ /* 0x000fe20000000000 */
[----:B------:R-:W-:Y:S02]  /*39a0*/  ISETP.GT.AND.EX P1, PT, R11, UR7, PT, P1 ;  /* 0x000000070b007c0c */ /* 0x000fe4000bf24310 */
[----:B------:R-:W-:Y:S02]  /*39b0*/  ISETP.GT.U32.AND P2, PT, R2, UR6, PT ;  /* 0x0000000602007c0c */ /* 0x000fe4000bf44070 */
[----:B------:R-:W-:Y:S02]  /*39c0*/  ISETP.GT.U32.AND P6, PT, R3, UR6, PT ;  /* 0x0000000603007c0c */ /* 0x000fe4000bfc4070 */
[----:B------:R-:W-:Y:S02]  /*39d0*/  ISETP.GT.U32.AND P5, PT, R8, UR6, PT ;  /* 0x0000000608007c0c */ /* 0x000fe4000bfa4070 */
[----:B------:R-:W-:-:S02]  /*39e0*/  SHF.R.S32.HI R2, RZ, 0x1f, R2 ;  /* 0x0000001fff027819 */ /* 0x000fc40000011402 */
[----:B------:R-:W-:Y:S02]  /*39f0*/  SHF.R.S32.HI R3, RZ, 0x1f, R3 ;  /* 0x0000001fff037819 */ /* 0x000fe40000011403 */
[----:B------:R-:W-:Y:S02]  /*3a00*/  SHF.R.S32.HI R8, RZ, 0x1f, R8 ;  /* 0x0000001fff087819 */ /* 0x000fe40000011408 */
[----:B-----5:R-:W-:Y:S02]  /*3a10*/  SEL R6, R6, RZ, !P1 ;  /* 0x000000ff06067207 */ /* 0x020fe40004800000 */
[----:B------:R-:W-:Y:S02]  /*3a20*/  ISETP.GT.U32.AND P1, PT, R7, UR6, PT ;  /* 0x0000000607007c0c */ /* 0x000fe4000bf24070 */
[----:B------:R-:W-:Y:S02]  /*3a30*/  SHF.R.S32.HI R7, RZ, 0x1f, R7 ;  /* 0x0000001fff077819 */ /* 0x000fe40000011407 */
[----:B------:R-:W-:-:S02]  /*3a40*/  ISETP.GT.AND.EX P2, PT, R2, UR7, PT, P2 ;  /* 0x0000000702007c0c */ /* 0x000fc4000bf44320 */
[----:B------:R-:W-:Y:S02]  /*3a50*/  ISETP.GT.AND.EX P6, PT, R3, UR7, PT, P6 ;  /* 0x0000000703007c0c */ /* 0x000fe4000bfc4360 */
[----:B------:R-:W-:Y:S02]  /*3a60*/  ISETP.GT.AND.EX P5, PT, R8, UR7, PT, P5 ;  /* 0x0000000708007c0c */ /* 0x000fe4000bfa4350 */
[----:B------:R-:W-:Y:S02]  /*3a70*/  SEL R9, R9, RZ, !P0 ;  /* 0x000000ff09097207 */ /* 0x000fe40004000000 */
[----:B------:R-:W-:Y:S02]  /*3a80*/  SEL R10, R10, RZ, !P4 ;  /* 0x000000ff0a0a7207 */ /* 0x000fe40006000000 */
[----:B------:R-:W-:Y:S02]  /*3a90*/  ISETP.GT.AND.EX P1, PT, R7, UR7, PT, P1 ;  /* 0x0000000707007c0c */ /* 0x000fe4000bf24310 */
[----:B------:R-:W-:-:S02]  /*3aa0*/  SEL R15, R15, RZ, !P3 ;  /* 0x000000ff0f0f7207 */ /* 0x000fc40005800000 */
[----:B------:R-:W-:Y:S02]  /*3ab0*/  SEL R14, R14, RZ, !P2 ;  /* 0x000000ff0e0e7207 */ /* 0x000fe40005000000 */
[----:B------:R-:W-:Y:S02]  /*3ac0*/  SEL R16, R16, RZ, !P6 ;  /* 0x000000ff10107207 */ /* 0x000fe40007000000 */
[----:B------:R-:W-:Y:S02]  /*3ad0*/  SEL R17, R17, RZ, !P5 ;  /* 0x000000ff11117207 */ /* 0x000fe40006800000 */
[----:B------:R-:W-:Y:S02]  /*3ae0*/  PRMT R12, R9, 0x7610, R12 ;  /* 0x00007610090c7816 */ /* 0x000fe4000000000c */
[----:B------:R-:W-:Y:S02]  /*3af0*/  PRMT R13, R6, 0x7610, R13 ;  /* 0x00007610060d7816 */ /* 0x000fe4000000000d */
[----:B------:R-:W-:-:S02]  /*3b00*/  PRMT R9, R10, 0x7610, R9 ;  /* 0x000076100a097816 */ /* 0x000fc40000000009 */
[----:B------:R-:W-:Y:S02]  /*3b10*/  PRMT R6, R15, 0x7610, R6 ;  /* 0x000076100f067816 */ /* 0x000fe40000000006 */
[----:B------:R-:W-:Y:S02]  /*3b20*/  SEL R5, R5, RZ, !P1 ;  /* 0x000000ff05057207 */ /* 0x000fe40004800000 */
[----:B------:R-:W-:Y:S02]  /*3b30*/  PRMT R11, R14, 0x7610, R11 ;  /* 0x000076100e0b7816 */ /* 0x000fe4000000000b */
[----:B------:R-:W-:Y:S02]  /*3b40*/  PRMT R10, R16, 0x7610, R10 ;  /* 0x00007610100a7816 */ /* 0x000fe4000000000a */
[----:B------:R-:W-:-:S07]  /*3b50*/  PRMT R8, R17, 0x7610, R8 ;  /* 0x0000761011087816 */ /* 0x000fce0000000008 */
.L_x_3326:
[----:B------:R-:W-:Y:S05]  /*3b60*/  BSYNC.RECONVERGENT B0 ;  /* 0x0000000000007941 */ /* 0x000fea0003800200 */
.L_x_3325:
        /* <DEDUP_REMOVED lines=52> */
        .weak           $__internal_108_$__cuda_sm20_div_s64
        .type           $__internal_108_$__cuda_sm20_div_s64,@function
        .size           $__internal_108_$__cuda_sm20_div_s64,($__internal_109_$__cuda_sm20_rem_s64 - $__internal_108_$__cuda_sm20_div_s64)
$__internal_108_$__cuda_sm20_div_s64:
        /* <DEDUP_REMOVED lines=83> */
[----:B------:R-:W-:Y:S06]  /*43e0*/  RET.REL.NODEC R10 `(_ZN2at6native16triu_tril_kernelIbiLb0ELi8ELb0EEEvNS_4cuda6detail10TensorInfoIT_T0_EENS4_IKS5_S6_EEllS6_) ;  /* 0xffffffbc0a047950 */ /* 0x000fec0003c3ffff */
        .weak           $__internal_109_$__cuda_sm20_rem_s64
        .type           $__internal_109_$__cuda_sm20_rem_s64,@function
        .size           $__internal_109_$__cuda_sm20_rem_s64,(.L_x_6399 - $__internal_109_$__cuda_sm20_rem_s64)
$__internal_109_$__cuda_sm20_rem_s64:
        /* <DEDUP_REMOVED lines=71> */
[----:B------:R-:W-:Y:S06]  /*4860*/  RET.REL.NODEC R2 `(_ZN2at6native16triu_tril_kernelIbiLb0ELi8ELb0EEEvNS_4cuda6detail10TensorInfoIT_T0_EENS4_IKS5_S6_EEllS6_) ;  /* 0xffffffb402e47950 */ /* 0x000fec0003c3ffff */
.L_x_3329:
        /* <DEDUP_REMOVED lines=9> */
.L_x_6399:


//--------------------- .text._ZN2at6native16triu_tril_kernelIbiLb0ELi8ELb1EEEvNS_4cuda6detail10TensorInfoIT_T0_EENS4_IKS5_S6_EEllS6_ --------------------------
	.section	.text._ZN2at6native16triu_tril_kernelIbiLb0ELi8ELb1EEEvNS_4cuda6detail10TensorInfoIT_T0_EENS4_IKS5_S6_EEllS6_,"ax",@progbits
	.align	128
        .global         _ZN2at6native16triu_tril_kernelIbiLb0ELi8ELb1EEEvNS_4cuda6detail10TensorInfoIT_T0_EENS4_IKS5_S6_EEllS6_
        .type           _ZN2at6native16triu_tril_kernelIbiLb0ELi8ELb1EEEvNS_4cuda6detail10TensorInfoIT_T0_EENS4_IKS5_S6_EEllS6_,@function
        .size           _ZN2at6native16triu_tril_kernelIbiLb0ELi8ELb1EEEvNS_4cuda6detail10TensorInfoIT_T0_EENS4_IKS5_S6_EEllS6_,(.L_x_6401 - _ZN2at6native16triu_tril_kernelIbiLb0ELi8ELb1EEEvNS_4cuda6detail10TensorInfoIT_T0_EENS4_IKS5_S6_EEllS6_)
        .other          _ZN2at6native16triu_tril_kernelIbiLb0ELi8ELb1EEEvNS_4cuda6detail10TensorInfoIT_T0_EENS4_IKS5_S6_EEllS6_,@"STO_CUDA_ENTRY STV_DEFAULT"
_ZN2at6native16triu_tril_kernelIbiLb0ELi8ELb1EEEvNS_4cuda6detail10TensorInfoIT_T0_EENS4_IKS5_S6_EEllS6_:
.text._ZN2at6native16triu_tril_kernelIbiLb0ELi8ELb1EEEvNS_4cuda6detail10TensorInfoIT_T0_EENS4_IKS5_S6_EEllS6_:
        /* <DEDUP_REMOVED lines=40> */
.L_x_3331:
[----:B------:R-:W0:Y:S01]  /*0280*/  LDCU UR6, c[0x0][0x540] ;  /* 0x0000a800ff0677ac */ /* 0x000e220008000800 */
[----:B------:R-:W-:Y:S01]  /*0290*/  MOV R18, R7 ;  /* 0x0000000700127202 */ /* 0x000fe20000000f00 */
[----:B------:R-:W-:Y:S01]  /*02a0*/  IMAD.U32 R4, RZ, RZ, UR4 ;  /* 0x00000004ff047e24 */ /* 0x000fe2000f8e00ff */
[----:B------:R-:W-:Y:S01]  /*02b0*/  MOV R6, 0x2e0 ;  /* 0x000002e000067802 */ /* 0x000fe20000000f00 */
[----:B0-----:R-:W-:-:S07]  /*02c0*/  IMAD.U32 R3, RZ, RZ, UR6 ;  /* 0x00000006ff037e24 */ /* 0x001fce000f8e00ff */
[----:B------:R-:W-:Y:S05]  /*02d0*/  CALL.REL.NOINC `($__internal_110_$__cuda_sm20_div_s64) ;  /* 0x0000003400847944 */ /* 0x000fea0003c00000 */
[----:B------:R-:W0:Y:S01]  /*02e0*/  LDCU UR6, c[0x0][0x540] ;  /* 0x0000a800ff0677ac */ /* 0x000e220008000800 */
[----:B------:R-:W-:-:S05]  /*02f0*/  IADD3 R0, PT, PT, -R4, RZ, RZ ;  /* 0x000000ff04007210 */ /* 0x000fca0007ffe1ff */
[----:B0-----:R-:W-:-:S07]  /*0300*/  IMAD R7, R0, UR6, R7 ;  /* 0x0000000600077c24 */ /* 0x001fce000f8e0207 */
.L_x_3332:
[----:B------:R-:W-:Y:S05]  /*0310*/  BSYNC.RECONVERGENT B0 ;  /* 0x0000000000007941 */ /* 0x000fea0003800200 */
.L_x_3330:
        /* <DEDUP_REMOVED lines=26> */
.L_x_3334:
[----:B------:R-:W-:Y:S01]  /*04c0*/  IMAD.MOV.U32 R14, RZ, RZ, R4 ;  /* 0x000000ffff0e7224 */ /* 0x000fe200078e0004 */
[----:B------:R-:W-:Y:S02]  /*04d0*/  MOV R6, R5 ;  /* 0x0000000500067202 */ /* 0x000fe40000000f00 */
[----:B------:R-:W-:-:S07]  /*04e0*/  MOV R18, 0x500 ;  /* 0x0000050000127802 */ /* 0x000fce0000000f00 */
[----:B------:R-:W-:Y:S05]  /*04f0*/  CALL.REL.NOINC `($__internal_111_$__cuda_sm20_rem_s64) ;  /* 0x00000038004c7944 */ /* 0x000fea0003c00000 */
[----:B------:R-:W-:-:S07]  /*0500*/  IMAD.MOV.U32 R0, RZ, RZ, R13 ;  /* 0x000000ffff007224 */ /* 0x000fce00078e000d */
.L_x_3335:
[----:B------:R-:W-:Y:S05]  /*0510*/  BSYNC.RECONVERGENT B0 ;  /* 0x0000000000007941 */ /* 0x000fea0003800200 */
.L_x_3333:
[----:B------:R-:W0:Y:S01]  /*0520*/  LDCU.64 UR4, c[0x0][0x530] ;  /* 0x0000a600ff0477ac */ /* 0x000e220008000a00 */
[----:B------:R-:W-:-:S04]  /*0530*/  IADD3 R6, PT, PT, R7, 0x8, -R0 ;  /* 0x0000000807067810 */ /* 0x000fc80007ffe800 */
[----:B0-----:R-:W-:Y:S02]  /*0540*/  ISETP.GT.U32.AND P0, PT, R6, UR4, PT ;  /* 0x0000000406007c0c */ /* 0x001fe4000bf04070 */
[----:B------:R-:W-:-:S04]  /*0550*/  SHF.R.S32.HI R6, RZ, 0x1f, R6 ;  /* 0x0000001fff067819 */ /* 0x000fc80000011406 */
[----:B------:R-:W-:-:S13]  /*0560*/  ISETP.GT.AND.EX P0, PT, R6, UR5, PT, P0 ;  /* 0x0000000506007c0c */ /* 0x000fda000bf04300 */
[----:B------:R-:W-:Y:S05]  /*0570*/  @!P0 EXIT ;  /* 0x000000000000894d */ /* 0x000fea0003800000 */
[----:B------:R0:W1:Y:S01]  /*0580*/  LDC R12, c[0x0][R2+0x3e8] ;  /* 0x0000fa00020c7b82 */ /* 0x0000620000000800 */
[----:B------:R-:W-:Y:S01]  /*0590*/  ISETP.NE.AND.EX P0, PT, R16, RZ, PT, !PT ;  /* 0x000000ff1000720c */ /* 0x000fe20003f053f0 */
[----:B------:R-:W-:-:S12]  /*05a0*/  BSSY.RECONVERGENT B0, `(.L_x_3336) ;  /* 0x000001b000007945 */ /* 0x000fd80003800200 */
[----:B0-----:R-:W-:Y:S05]  /*05b0*/  @P0 BRA `(.L_x_3337) ;  /* 0x0000000000500947 */ /* 0x001fea0003800000 */
[----:B------:R-:W0:Y:S01]  /*05c0*/  I2F.U32.RP R5, R3 ;  /* 0x0000000300057306 */ /* 0x000e220000209000 */
[----:B------:R-:W-:Y:S02]  /*05d0*/  IADD3 R11, PT, PT, RZ, -R3, RZ ;  /* 0x80000003ff0b7210 */ /* 0x000fe40007ffe0ff */
[----:B------:R-:W-:-:S05]  /*05e0*/  ISETP.NE.U32.AND P2, PT, R3, RZ, PT ;  /* 0x000000ff0300720c */ /* 0x000fca0003f45070 */
[----:B0-----:R-:W0:Y:S02]  /*05f0*/  MUFU.RCP R5, R5 ;  /* 0x0000000500057308 */ /* 0x001e240000001000 */
[----:B0-----:R-:W-:Y:S02]  /*0600*/  VIADD R8, R5, 0xffffffe ;  /* 0x0ffffffe05087836 */ /* 0x001fe40000000000 */
[----:B------:R-:W-:-:S04]  /*0610*/  HFMA2 R5, -RZ, RZ, 0, 0 ;  /* 0x00000000ff057431 */ /* 0x000fc800000001ff */
        /* <DEDUP_REMOVED lines=14> */
.L_x_3337:
[----:B------:R-:W-:Y:S01]  /*0700*/  IMAD.MOV.U32 R18, RZ, RZ, R4 ;  /* 0x000000ffff127224 */ /* 0x000fe200078e0004 */
[----:B------:R-:W-:Y:S01]  /*0710*/  MOV R6, 0x740 ;  /* 0x0000074000067802 */ /* 0x000fe20000000f00 */
[----:B------:R-:W-:-:S07]  /*0720*/  IMAD.MOV.U32 R4, RZ, RZ, R15 ;  /* 0x000000ffff047224 */ /* 0x000fce00078e000f */
[----:B-1----:R-:W-:Y:S05]  /*0730*/  CALL.REL.NOINC `($__internal_110_$__cuda_sm20_div_s64) ;  /* 0x00000030006c7944 */ /* 0x002fea0003c00000 */
[----:B------:R-:W-:-:S07]  /*0740*/  MOV R13, R4 ;  /* 0x00000004000d7202 */ /* 0x000fce0000000f00 */
.L_x_3338:
[----:B------:R-:W-:Y:S05]  /*0750*/  BSYNC.RECONVERGENT B0 ;  /* 0x0000000000007941 */ /* 0x000fea0003800200 */
.L_x_3336:
        /* <DEDUP_REMOVED lines=14> */
.L_x_3365:
        /* <DEDUP_REMOVED lines=30> */
.L_x_3342:
[----:B------:R-:W-:Y:S01]  /*0a20*/  IMAD.MOV.U32 R18, RZ, RZ, R13 ;  /* 0x000000ffff127224 */ /* 0x000fe200078e000d */
[----:B------:R-:W-:Y:S01]  /*0a30*/  MOV R4, UR8 ;  /* 0x0000000800047c02 */ /* 0x000fe20008000f00 */
[----:B------:R-:W-:Y:S01]  /*0a40*/  IMAD.U32 R3, RZ, RZ, UR6 ;  /* 0x00000006ff037e24 */ /* 0x000fe2000f8e00ff */
[----:B------:R-:W-:-:S07]  /*0a50*/  MOV R6, 0xa70 ;  /* 0x00000a7000067802 */ /* 0x000fce0000000f00 */
[----:B------:R-:W-:Y:S05]  /*0a60*/  CALL.REL.NOINC `($__internal_110_$__cuda_sm20_div_s64) ;  /* 0x0000002c00a07944 */ /* 0x000fea0003c00000 */
[--C-:B------:R-:W-:Y:S01]  /*0a70*/  IMAD.MOV R6, RZ, RZ, -R4.reuse ;  /* 0x000000ffff067224 */ /* 0x100fe200078e0a04 */
[----:B------:R-:W-:Y:S01]  /*0a80*/  MOV R23, R5 ;  /* 0x0000000500177202 */ /* 0x000fe20000000f00 */
[----:B------:R-:W-:Y:S02]  /*0a90*/  IMAD.MOV.U32 R22, RZ, RZ, R4 ;  /* 0x000000ffff167224 */ /* 0x000fe400078e0004 */
[----:B------:R-:W-:-:S07]  /*0aa0*/  IMAD R13, R6, UR6, R13 ;  /* 0x00000006060d7c24 */ /* 0x000fce000f8e020d */
.L_x_3343:
[----:B------:R-:W-:Y:S05]  /*0ab0*/  BSYNC.RECONVERGENT B0 ;  /* 0x0000000000007941 */ /* 0x000fea0003800200 */
.L_x_3341:
        /* <DEDUP_REMOVED lines=34> */
.L_x_3345:
[----:B------:R-:W-:Y:S01]  /*0ce0*/  IMAD.MOV.U32 R18, RZ, RZ, R22 ;  /* 0x000000ffff127224 */ /* 0x000fe200078e0016 */
[----:B------:R-:W-:Y:S01]  /*0cf0*/  MOV R3, UR9 ;  /* 0x0000000900037c02 */ /* 0x000fe20008000f00 */
[----:B------:R-:W-:Y:S01]  /*0d00*/  IMAD.MOV.U32 R5, RZ, RZ, R23 ;  /* 0x000000ffff057224 */ /* 0x000fe200078e0017 */
[----:B------:R-:W-:Y:S01]  /*0d10*/  MOV R6, 0xd40 ;  /* 0x00000d4000067802 */ /* 0x000fe20000000f00 */
[----:B------:R-:W-:-:S07]  /*0d20*/  IMAD.U32 R4, RZ, RZ, UR7 ;  /* 0x00000007ff047e24 */ /* 0x000fce000f8e00ff */
[----:B------:R-:W-:Y:S05]  /*0d30*/  CALL.REL.NOINC `($__internal_110_$__cuda_sm20_div_s64) ;  /* 0x0000002800ec7944 */ /* 0x000fea0003c00000 */
[----:B------:R-:W-:Y:S01]  /*0d40*/  IMAD.MOV R23, RZ, RZ, -R4 ;  /* 0x000000ffff177224 */ /* 0x000fe200078e0a04 */
[----:B------:R-:W-:Y:S01]  /*0d50*/  MOV R16, R4 ;  /* 0x0000000400107202 */ /* 0x000fe20000000f00 */
[----:B------:R-:W-:Y:S02]  /*0d60*/  IMAD.MOV.U32 R17, RZ, RZ, R5 ;  /* 0x000000ffff117224 */ /* 0x000fe400078e0005 */
[----:B------:R-:W-:-:S07]  /*0d70*/  IMAD R23, R23, UR9, R22 ;  /* 0x0000000917177c24 */ /* 0x000fce000f8e0216 */
.L_x_3346:
[----:B------:R-:W-:Y:S05]  /*0d80*/  BSYNC.RECONVERGENT B0 ;  /* 0x0000000000007941 */ /* 0x000fea0003800200 */
.L_x_3344:
        /* <DEDUP_REMOVED lines=35> */
.L_x_3348:
[----:B------:R-:W-:Y:S01]  /*0fc0*/  IMAD.MOV.U32 R18, RZ, RZ, R16 ;  /* 0x000000ffff127224 */ /* 0x000fe200078e0010 */
[----:B------:R-:W-:Y:S01]  /*0fd0*/  MOV R5, R17 ;  /* 0x0000001100057202 */ /* 0x000fe20000000f00 */
[----:B------:R-:W-:Y:S01]  /*0fe0*/  IMAD.U32 R3, RZ, RZ, UR9 ;  /* 0x00000009ff037e24 */ /* 0x000fe2000f8e00ff */
[----:B------:R-:W-:Y:S01]  /*0ff0*/  MOV R6, 0x1020 ;  /* 0x0000102000067802 */ /* 0x000fe20000000f00 */
[----:B------:R-:W-:-:S07]  /*1000*/  IMAD.U32 R4, RZ, RZ, UR8 ;  /* 0x00000008ff047e24 */ /* 0x000fce000f8e00ff */
[----:B------:R-:W-:Y:S05]  /*1010*/  CALL.REL.NOINC `($__internal_110_$__cuda_sm20_div_s64) ;  /* 0x0000002800347944 */ /* 0x000fea0003c00000 */
[----:B------:R-:W-:Y:S01]  /*1020*/  IADD3 R17, PT, PT, -R4, RZ, RZ ;  /* 0x000000ff04117210 */ /* 0x000fe20007ffe1ff */
[----:B------:R-:W-:Y:S02]  /*1030*/  IMAD.MOV.U32 R12, RZ, RZ, R4 ;  /* 0x000000ffff0c7224 */ /* 0x000fe400078e0004 */
[----:B------:R-:W-:Y:S02]  /*1040*/  IMAD.MOV.U32 R13, RZ, RZ, R5 ;  /* 0x000000ffff0d7224 */ /* 0x000fe400078e0005 */
[----:B------:R-:W-:-:S07]  /*1050*/  IMAD R17, R17, UR9, R16 ;  /* 0x0000000911117c24 */ /* 0x000fce000f8e0210 */
.L_x_3349:
[----:B------:R-:W-:Y:S05]  /*1060*/  BSYNC.RECONVERGENT B0 ;  /* 0x0000000000007941 */ /* 0x000fea0003800200 */
.L_x_3347:
        /* <DEDUP_REMOVED lines=34> */
.L_x_3351:
[----:B------:R-:W-:Y:S01]  /*1290*/  MOV R18, R12 ;  /* 0x0000000c00127202 */ /* 0x000fe20000000f00 */
        /* <DEDUP_REMOVED lines=9> */
.L_x_3352:
[----:B------:R-:W-:Y:S05]  /*1330*/  BSYNC.RECONVERGENT B0 ;  /* 0x0000000000007941 */ /* 0x000fea0003800200 */
.L_x_3350:
        /* <DEDUP_REMOVED lines=34> */
.L_x_3354:
        /* <DEDUP_REMOVED lines=10> */
.L_x_3355:
[----:B------:R-:W-:Y:S05]  /*1600*/  BSYNC.RECONVERGENT B0 ;  /* 0x0000000000007941 */ /* 0x000fea0003800200 */
.L_x_3353:
        /* <DEDUP_REMOVED lines=34> */
.L_x_3357:
        /* <DEDUP_REMOVED lines=10> */
.L_x_3358:
[----:B------:R-:W-:Y:S05]  /*18d0*/  BSYNC.RECONVERGENT B0 ;  /* 0x0000000000007941 */ /* 0x000fea0003800200 */
.L_x_3356:
        /* <DEDUP_REMOVED lines=34> */
.L_x_3360:
        /* <DEDUP_REMOVED lines=10> */
.L_x_3361:
[----:B------:R-:W-:Y:S05]  /*1ba0*/  BSYNC.RECONVERGENT B0 ;  /* 0x0000000000007941 */ /* 0x000fea0003800200 */
.L_x_3359:
        /* <DEDUP_REMOVED lines=26> */
[----:B------:R-:W-:Y:S02]  /*1d50*/  ISETP.GE.U32.AND P1, PT, R5, UR8, PT ;  /* 0x0000000805007c0c */ /* 0x000fe4000bf26070 */
[----:B------:R-:W-:-:S11]  /*1d60*/  MOV R5, RZ ;  /* 0x000000ff00057202 */ /* 0x000fd60000000f00 */
[----:B------:R-:W-:Y:S01]  /*1d70*/  @P1 VIADD R13, R13, 0x1 ;  /* 0x000000010d0d1836 */ /* 0x000fe20000000000 */
[----:B------:R-:W-:-:S05]  /*1d80*/  @!P2 LOP3.LUT R13, RZ, UR8, RZ, 0x33, !PT ;  /* 0x00000008ff0dac12 */ /* 0x000fca000f8e33ff */
[----:B------:R-:W-:-:S04]  /*1d90*/  IMAD.MOV R3, RZ, RZ, -R13 ;  /* 0x000000ffff037224 */ /* 0x000fc800078e0a0d */
[----:B------:R-:W-:Y:S01]  /*1da0*/  IMAD R3, R3, UR8, R12 ;  /* 0x0000000803037c24 */ /* 0x000fe2000f8e020c */
[----:B------:R-:W-:Y:S06]  /*1db0*/  BRA `(.L_x_3364) ;  /* 0x0000000000247947 */ /* 0x000fec0003800000 */
.L_x_3363:
[----:B------:R-:W-:Y:S01]  /*1dc0*/  IMAD.MOV.U32 R18, RZ, RZ, R12 ;  /* 0x000000ffff127224 */ /* 0x000fe200078e000c */
[----:B------:R-:W-:Y:S01]  /*1dd0*/  MOV R3, UR8 ;  /* 0x0000000800037c02 */ /* 0x000fe20008000f00 */
[----:B------:R-:W-:Y:S01]  /*1de0*/  IMAD.MOV.U32 R5, RZ, RZ, R13 ;  /* 0x000000ffff057224 */ /* 0x000fe200078e000d */
[----:B------:R-:W-:Y:S01]  /*1df0*/  MOV R6, 0x1e20 ;  /* 0x00001e2000067802 */ /* 0x000fe20000000f00 */
[----:B------:R-:W-:-:S07]  /*1e00*/  IMAD.U32 R4, RZ, RZ, UR9 ;  /* 0x00000009ff047e24 */ /* 0x000fce000f8e00ff */
[----:B------:R-:W-:Y:S05]  /*1e10*/  CALL.REL.NOINC `($__internal_110_$__cuda_sm20_div_s64) ;  /* 0x0000001800b47944 */ /* 0x000fea0003c00000 */
[----:B------:R-:W-:Y:S01]  /*1e20*/  IMAD.MOV R3, RZ, RZ, -R4 ;  /* 0x000000ffff037224 */ /* 0x000fe200078e0a04 */
[----:B------:R-:W-:-:S03]  /*1e30*/  MOV R13, R4 ;  /* 0x00000004000d7202 */ /* 0x000fc60000000f00 */
[----:B------:R-:W-:-:S07]  /*1e40*/  IMAD R3, R3, UR8, R12 ;  /* 0x0000000803037c24 */ /* 0x000fce000f8e020c */
.L_x_3364:
[----:B------:R-:W-:Y:S05]  /*1e50*/  BSYNC.RECONVERGENT B0 ;  /* 0x0000000000007941 */ /* 0x000fea0003800200 */
.L_x_3362:
        /* <DEDUP_REMOVED lines=9> */
.L_x_3340:
        /* <DEDUP_REMOVED lines=34> */
.L_x_3368:
        /* <DEDUP_REMOVED lines=9> */
.L_x_3369:
[----:B------:R-:W-:Y:S05]  /*21a0*/  BSYNC.RECONVERGENT B0 ;  /* 0x0000000000007941 */ /* 0x000fea0003800200 */
.L_x_3367:
        /* <DEDUP_REMOVED lines=34> */
.L_x_3371:
        /* <DEDUP_REMOVED lines=10> */
.L_x_3372:
[----:B------:R-:W-:Y:S05]  /*2470*/  BSYNC.RECONVERGENT B0 ;  /* 0x0000000000007941 */ /* 0x000fea0003800200 */
.L_x_3370:
        /* <DEDUP_REMOVED lines=34> */
.L_x_3374:
        /* <DEDUP_REMOVED lines=10> */
.L_x_3375:
[----:B------:R-:W-:Y:S05]  /*2740*/  BSYNC.RECONVERGENT B0 ;  /* 0x0000000000007941 */ /* 0x000fea0003800200 */
.L_x_3373:
        /* <DEDUP_REMOVED lines=27> */
[----:B------:R-:W-:Y:S01]  /*2900*/  ISETP.GE.U32.AND P1, PT, R5, UR8, PT ;  /* 0x0000000805007c0c */ /* 0x000fe2000bf26070 */
[----:B------:R-:W-:-:S12]  /*2910*/  IMAD.MOV.U32 R5, RZ, RZ, RZ ;  /* 0x000000ffff057224 */ /* 0x000fd800078e00ff */
[----:B------:R-:W-:Y:S02]  /*2920*/  @P1 IADD3 R13, PT, PT, R13, 0x1, RZ ;  /* 0x000000010d0d1810 */ /* 0x000fe40007ffe0ff */
[----:B------:R-:W-:-:S05]  /*2930*/  @!P2 LOP3.LUT R13, RZ, UR8, RZ, 0x33, !PT ;  /* 0x00000008ff0dac12 */ /* 0x000fca000f8e33ff */
[----:B------:R-:W-:-:S04]  /*2940*/  IMAD.MOV R17, RZ, RZ, -R13 ;  /* 0x000000ffff117224 */ /* 0x000fc800078e0a0d */
[----:B------:R-:W-:Y:S01]  /*2950*/  IMAD R17, R17, UR8, R16 ;  /* 0x0000000811117c24 */ /* 0x000fe2000f8e0210 */
[----:B------:R-:W-:Y:S06]  /*2960*/  BRA `(.L_x_3378) ;  /* 0x0000000000247947 */ /* 0x000fec0003800000 */
.L_x_3377:
[----:B------:R-:W-:Y:S01]  /*2970*/  MOV R18, R16 ;  /* 0x0000001000127202 */ /* 0x000fe20000000f00 */
[----:B------:R-:W-:Y:S01]  /*2980*/  IMAD.MOV.U32 R5, RZ, RZ, R17 ;  /* 0x000000ffff057224 */ /* 0x000fe200078e0011 */
[----:B------:R-:W-:Y:S01]  /*2990*/  MOV R4, UR7 ;  /* 0x0000000700047c02 */ /* 0x000fe20008000f00 */
[----:B------:R-:W-:Y:S01]  /*29a0*/  IMAD.U32 R3, RZ, RZ, UR8 ;  /* 0x00000008ff037e24 */ /* 0x000fe2000f8e00ff */
[----:B------:R-:W-:-:S07]  /*29b0*/  MOV R6, 0x29d0 ;  /* 0x000029d000067802 */ /* 0x000fce0000000f00 */
[----:B------:R-:W-:Y:S05]  /*29c0*/  CALL.REL.NOINC `($__internal_110_$__cuda_sm20_div_s64) ;  /* 0x0000000c00c87944 */ /* 0x000fea0003c00000 */
[----:B------:R-:W-:Y:S01]  /*29d0*/  IMAD.MOV R17, RZ, RZ, -R4 ;  /* 0x000000ffff117224 */ /* 0x000fe200078e0a04 */
[----:B------:R-:W-:-:S03]  /*29e0*/  MOV R13, R4 ;  /* 0x00000004000d7202 */ /* 0x000fc60000000f00 */
[----:B------:R-:W-:-:S07]  /*29f0*/  IMAD R17, R17, UR8, R16 ;  /* 0x0000000811117c24 */ /* 0x000fce000f8e0210 */
.L_x_3378:
[----:B------:R-:W-:Y:S05]  /*2a00*/  BSYNC.RECONVERGENT B0 ;  /* 0x0000000000007941 */ /* 0x000fea0003800200 */
.L_x_3376:
[----:B------:R-:W-:Y:S01]  /*2a10*/  UMOV UR5, 0x6c ;  /* 0x0000006c00057882 */ /* 0x000fe20000000000 */
[----:B------:R-:W-:Y:S02]  /*2a20*/  UIADD3 UR4, UPT, UPT, UR4, -0x4, URZ ;  /* 0xfffffffc04047890 */ /* 0x000fe4000fffe0ff */
[----:B------:R-:W-:-:S12]  /*2a30*/  ULEA UR5, UR6, UR5, 0x2 ;  /* 0x0000000506057291 */ /* 0x000fd8000f8e10ff */
[----:B------:R-:W0:Y:S02]  /*2a40*/  LDCU UR5, c[0x0][UR5+0x380] ;  /* 0x00007000050577ac */ /* 0x000e240008000800 */
[----:B0-----:R-:W-:-:S07]  /*2a50*/  IMAD R20, R17, UR5, R20 ;  /* 0x0000000511147c24 */ /* 0x001fce000f8e0214 */
.L_x_3366:
        /* <DEDUP_REMOVED lines=33> */
.L_x_3381:
[----:B------:R-:W-:Y:S01]  /*2c70*/  MOV R18, R13 ;  /* 0x0000000d00127202 */ /* 0x000fe20000000f00 */
[----:B------:R-:W-:Y:S01]  /*2c80*/  IMAD.U32 R3, RZ, RZ, UR5 ;  /* 0x00000005ff037e24 */ /* 0x000fe2000f8e00ff */
[----:B------:R-:W-:Y:S02]  /*2c90*/  MOV R4, UR6 ;  /* 0x0000000600047c02 */ /* 0x000fe40008000f00 */
[----:B------:R-:W-:-:S07]  /*2ca0*/  MOV R6, 0x2cc0 ;  /* 0x00002cc000067802 */ /* 0x000fce0000000f00 */
[----:B------:R-:W-:Y:S05]  /*2cb0*/  CALL.REL.NOINC `($__internal_110_$__cuda_sm20_div_s64) ;  /* 0x0000000c000c7944 */ /* 0x000fea0003c00000 */
[----:B------:R-:W-:Y:S01]  /*2cc0*/  IMAD.MOV R6, RZ, RZ, -R4 ;  /* 0x000000ffff067224 */ /* 0x000fe200078e0a04 */
[----:B------:R-:W-:Y:S01]  /*2cd0*/  MOV R16, R4 ;  /* 0x0000000400107202 */ /* 0x000fe20000000f00 */
[----:B------:R-:W-:Y:S02]  /*2ce0*/  IMAD.MOV.U32 R17, RZ, RZ, R5 ;  /* 0x000000ffff117224 */ /* 0x000fe400078e0005 */
[----:B------:R-:W-:-:S07]  /*2cf0*/  IMAD R13, R6, UR5, R13 ;  /* 0x00000005060d7c24 */ /* 0x000fce000f8e020d */
.L_x_3382:
[----:B------:R-:W-:Y:S05]  /*2d00*/  BSYNC.RECONVERGENT B0 ;  /* 0x0000000000007941 */ /* 0x000fea0003800200 */
.L_x_3380:
        /* <DEDUP_REMOVED lines=34> */
.L_x_3384:
[----:B------:R-:W-:Y:S01]  /*2f30*/  IMAD.MOV.U32 R18, RZ, RZ, R16 ;  /* 0x000000ffff127224 */ /* 0x000fe200078e0010 */
[----:B------:R-:W-:Y:S01]  /*2f40*/  MOV R5, R17 ;  /* 0x0000001100057202 */ /* 0x000fe20000000f00 */
[----:B------:R-:W-:Y:S01]  /*2f50*/  IMAD.U32 R3, RZ, RZ, UR6 ;  /* 0x00000006ff037e24 */ /* 0x000fe2000f8e00ff */
[----:B------:R-:W-:Y:S02]  /*2f60*/  MOV R4, UR8 ;  /* 0x0000000800047c02 */ /* 0x000fe40008000f00 */
[----:B------:R-:W-:-:S07]  /*2f70*/  MOV R6, 0x2f90 ;  /* 0x00002f9000067802 */ /* 0x000fce0000000f00 */
[----:B------:R-:W-:Y:S05]  /*2f80*/  CALL.REL.NOINC `($__internal_110_$__cuda_sm20_div_s64) ;  /* 0x0000000800587944 */ /* 0x000fea0003c00000 */
[----:B------:R-:W-:Y:S01]  /*2f90*/  IMAD.MOV R17, RZ, RZ, -R4 ;  /* 0x000000ffff117224 */ /* 0x000fe200078e0a04 */
[----:B------:R-:W-:-:S03]  /*2fa0*/  MOV R13, R4 ;  /* 0x00000004000d7202 */ /* 0x000fc60000000f00 */
[----:B------:R-:W-:-:S07]  /*2fb0*/  IMAD R17, R17, UR6, R16 ;  /* 0x0000000611117c24 */ /* 0x000fce000f8e0210 */
.L_x_3385:
[----:B------:R-:W-:Y:S05]  /*2fc0*/  BSYNC.RECONVERGENT B0 ;  /* 0x0000000000007941 */ /* 0x000fea0003800200 */
.L_x_3383:
[----:B------:R-:W-:Y:S01]  /*2fd0*/  UMOV UR5, 0x6c ;  /* 0x0000006c00057882 */ /* 0x000fe20000000000 */
[----:B------:R-:W-:Y:S02]  /*2fe0*/  UIADD3 UR4, UPT, UPT, UR4, -0x2, URZ ;  /* 0xfffffffe04047890 */ /* 0x000fe4000fffe0ff */
[----:B------:R-:W-:-:S12]  /*2ff0*/  ULEA UR5, UR7, UR5, 0x2 ;  /* 0x0000000507057291 */ /* 0x000fd8000f8e10ff */
[----:B------:R-:W0:Y:S02]  /*3000*/  LDCU UR5, c[0x0][UR5+0x380] ;  /* 0x00007000050577ac */ /* 0x000e240008000800 */
[----:B0-----:R-:W-:-:S07]  /*3010*/  IMAD R20, R17, UR5, R20 ;  /* 0x0000000511147c24 */ /* 0x001fce000f8e0214 */
.L_x_3379:
        /* <DEDUP_REMOVED lines=29> */
.L_x_3387:
[----:B------:R-:W-:Y:S01]  /*31f0*/  IMAD.MOV.U32 R14, RZ, RZ, R13 ;  /* 0x000000ffff0e7224 */ /* 0x000fe200078e000d */
[----:B------:R-:W-:Y:S01]  /*3200*/  MOV R6, R5 ;  /* 0x0000000500067202 */ /* 0x000fe20000000f00 */
[----:B------:R-:W-:Y:S01]  /*3210*/  IMAD.U32 R3, RZ, RZ, UR5 ;  /* 0x00000005ff037e24 */ /* 0x000fe2000f8e00ff */
[----:B------:R-:W-:Y:S02]  /*3220*/  MOV R15, UR6 ;  /* 0x00000006000f7c02 */ /* 0x000fe40008000f00 */
[----:B------:R-:W-:-:S07]  /*3230*/  MOV R18, 0x3250 ;  /* 0x0000325000127802 */ /* 0x000fce0000000f00 */
[----:B------:R-:W-:Y:S05]  /*3240*/  CALL.REL.NOINC `($__internal_111_$__cuda_sm20_rem_s64) ;  /* 0x0000000800f87944 */ /* 0x000fea0003c00000 */
.L_x_3388:
[----:B------:R-:W-:Y:S05]  /*3250*/  BSYNC.RECONVERGENT B0 ;  /* 0x0000000000007941 */ /* 0x000fea0003800200 */
.L_x_3386:
[----:B------:R-:W-:Y:S02]  /*3260*/  UMOV UR5, 0x6c ;  /* 0x0000006c00057882 */ /* 0x000fe40000000000 */
[----:B------:R-:W-:-:S12]  /*3270*/  ULEA UR5, UR4, UR5, 0x2 ;  /* 0x0000000504057291 */ /* 0x000fd8000f8e10ff */
[----:B------:R-:W0:Y:S02]  /*3280*/  LDCU UR5, c[0x0][UR5+0x380] ;  /* 0x00007000050577ac */ /* 0x000e240008000800 */
[----:B0-----:R-:W-:-:S07]  /*3290*/  IMAD R20, R13, UR5, R20 ;  /* 0x000000050d147c24 */ /* 0x001fce000f8e0214 */
.L_x_3339:
[----:B------:R-:W0:Y:S02]  /*32a0*/  LDC R4, c[0x0][R2+0x45c] ;  /* 0x0001170002047b82 */ /* 0x000e240000000800 */
[----:B0-----:R-:W-:-:S05]  /*32b0*/  VIMNMX R4, PT, PT, R4, R7, !PT ;  /* 0x0000000704047248 */ /* 0x001fca0007fe0100 */
[----:B------:R-:W-:-:S05]  /*32c0*/  IMAD.IADD R3, R4, 0x1, -R7 ;  /* 0x0000000104037824 */ /* 0x000fca00078e0a07 */
[----:B------:R-:W-:-:S13]  /*32d0*/  ISETP.NE.AND P0, PT, R3, RZ, PT ;  /* 0x000000ff0300720c */ /* 0x000fda0003f05270 */
[----:B------:R-:W-:Y:S05]  /*32e0*/  @!P0 EXIT ;  /* 0x000000000000894d */ /* 0x000fea0003800000 */
[----:B------:R-:W0:Y:S01]  /*32f0*/  LDCU.64 UR6, c[0x0][0x530] ;  /* 0x0000a600ff0677ac */ /* 0x000e220008000a00 */
[----:B------:R-:W-:Y:S02]  /*3300*/  IADD3 R0, PT, PT, R7, -R0, RZ ;  /* 0x8000000007007210 */ /* 0x000fe40007ffe0ff */
[----:B------:R-:W-:Y:S01]  /*3310*/  ISETP.NE.AND P1, PT, R3, 0x1, PT ;  /* 0x000000010300780c */ /* 0x000fe20003f25270 */
[----:B------:R-:W1:Y:S01]  /*3320*/  LDCU.64 UR4, c[0x0][0x358] ;  /* 0x00006b00ff0477ac */ /* 0x000e620008000a00 */
[----:B------:R-:W-:Y:S02]  /*3330*/  SHF.R.S32.HI R4, RZ, 0x1f, R0 ;  /* 0x0000001fff047819 */ /* 0x000fe40000011400 */
[----:B0-----:R-:W-:-:S04]  /*3340*/  ISETP.GT.U32.AND P0, PT, R0, UR6, PT ;  /* 0x0000000600007c0c */ /* 0x001fc8000bf04070 */
[----:B------:R-:W-:-:S13]  /*3350*/  ISETP.GT.AND.EX P0, PT, R4, UR7, PT, P0 ;  /* 0x0000000704007c0c */ /* 0x000fda000bf04300 */
[----:B------:R-:W0:Y:S02]  /*3360*/  @P0 LDC.64 R4, c[0x0][0x380] ;  /* 0x0000e000ff040b82 */ /* 0x000e240000000a00 */
[----:B0-----:R-:W-:-:S04]  /*3370*/  @P0 IADD3 R4, P2, PT, R20, R4, RZ ;  /* 0x0000000414040210 */ /* 0x001fc80007f5e0ff */
[----:B------:R-:W-:-:S05]  /*3380*/  @P0 LEA.HI.X.SX32 R5, R20, R5, 0x1, P2 ;  /* 0x0000000514050211 */ /* 0x000fca00010f0eff */
[----:B-1----:R0:W-:Y:S01]  /*3390*/  @P0 STG.E.U8 desc[UR4][R4.64], RZ ;  /* 0x000000ff04000986 */ /* 0x0021e2000c101104 */
[----:B------:R-:W-:Y:S05]  /*33a0*/  @!P1 EXIT ;  /* 0x000000000000994d */ /* 0x000fea0003800000 */
[----:B0-----:R-:W-:-:S05]  /*33b0*/  VIADD R4, R0, 0x1 ;  /* 0x0000000100047836 */ /* 0x001fca0000000000 */
[----:B------:R-:W-:Y:S02]  /*33c0*/  ISETP.GT.U32.AND P0, PT, R4, UR6, PT ;  /* 0x0000000604007c0c */ /* 0x000fe4000bf04070 */
[----:B------:R-:W-:-:S04]  /*33d0*/  SHF.R.S32.HI R4, RZ, 0x1f, R4 ;  /* 0x0000001fff047819 */ /* 0x000fc80000011404 */
[----:B------:R-:W-:-:S13]  /*33e0*/  ISETP.GT.AND.EX P0, PT, R4, UR7, PT, P0 ;  /* 0x0000000704007c0c */ /* 0x000fda000bf04300 */
[----:B------:R-:W0:Y:S08]  /*33f0*/  @P0 LDC R5, c[0x0][R2+0x3e8] ;  /* 0x0000fa0002050b82 */ /* 0x000e300000000800 */
[----:B------:R-:W1:Y:S01]  /*3400*/  @P0 LDC.64 R6, c[0x0][0x380] ;  /* 0x0000e000ff060b82 */ /* 0x000e620000000a00 */
[----:B0-----:R-:W-:-:S04]  /*3410*/  @P0 IADD3 R5, PT, PT, R5, R20, RZ ;  /* 0x0000001405050210 */ /* 0x001fc80007ffe0ff */
[----:B-1----:R-:W-:-:S04]  /*3420*/  @P0 IADD3 R4, P1, PT, R5, R6, RZ ;  /* 0x0000000605040210 */ /* 0x002fc80007f3e0ff */
[----:B------:R-:W-:Y:S02]  /*3430*/  @P0 LEA.HI.X.SX32 R5, R5, R7, 0x1, P1 ;  /* 0x0000000705050211 */ /* 0x000fe400008f0eff */
[----:B------:R-:W-:-:S03]  /*3440*/  ISETP.NE.AND P1, PT, R3, 0x2, PT ;  /* 0x000000020300780c */ /* 0x000fc60003f25270 */
[----:B------:R0:W-:Y:S10]  /*3450*/  @P0 STG.E.U8 desc[UR4][R4.64], RZ ;  /* 0x000000ff04000986 */ /* 0x0001f4000c101104 */
[----:B0-----:R-:W-:Y:S05]  /*3460*/  @!P1 EXIT ;  /* 0x000000000000994d */ /* 0x001fea0003800000 */
[----:B------:R-:W-:-:S05]  /*3470*/  VIADD R4, R0, 0x2 ;  /* 0x0000000200047836 */ /* 0x000fca0000000000 */
[----:B------:R-:W-:Y:S02]  /*3480*/  ISETP.GT.U32.AND P0, PT, R4, UR6, PT ;  /* 0x0000000604007c0c */ /* 0x000fe4000bf04070 */
[----:B------:R-:W-:-:S04]  /*3490*/  SHF.R.S32.HI R4, RZ, 0x1f, R4 ;  /* 0x0000001fff047819 */ /* 0x000fc80000011404 */
[----:B------:R-:W-:-:S13]  /*34a0*/  ISETP.GT.AND.EX P0, PT, R4, UR7, PT, P0 ;  /* 0x0000000704007c0c */ /* 0x000fda000bf04300 */
[----:B------:R-:W0:Y:S08]  /*34b0*/  @P0 LDC R5, c[0x0][R2+0x3e8] ;  /* 0x0000fa0002050b82 */ /* 0x000e300000000800 */
[----:B------:R-:W1:Y:S01]  /*34c0*/  @P0 LDC.64 R6, c[0x0][0x380] ;  /* 0x0000e000ff060b82 */ /* 0x000e620000000a00 */
[----:B0-----:R-:W-:-:S04]  /*34d0*/  @P0 LEA R5, R5, R20, 0x1 ;  /* 0x0000001405050211 */ /* 0x001fc800078e08ff */
        /* <DEDUP_REMOVED lines=11> */
[----:B0-----:R-:W-:-:S05]  /*3590*/  @P0 IMAD R5, R5, 0x3, R20 ;  /* 0x0000000305050824 */ /* 0x001fca00078e0214 */
[----:B-1----:R-:W-:-:S04]  /*35a0*/  @P0 IADD3 R4, P1, PT, R5, R6, RZ ;  /* 0x0000000605040210 */ /* 0x002fc80007f3e0ff */
[----:B------:R-:W-:Y:S02]  /*35b0*/  @P0 LEA.HI.X.SX32 R5, R5, R7, 0x1, P1 ;  /* 0x0000000705050211 */ /* 0x000fe400008f0eff */
[----:B------:R-:W-:-:S03]  /*35c0*/  ISETP.NE.AND P1, PT, R3, 0x4, PT ;  /* 0x000000040300780c */ /* 0x000fc60003f25270 */
[----:B------:R0:W-:Y:S10]  /*35d0*/  @P0 STG.E.U8 desc[UR4][R4.64], RZ ;  /* 0x000000ff04000986 */ /* 0x0001f4000c101104 */
[----:B0-----:R-:W-:Y:S05]  /*35e0*/  @!P1 EXIT ;  /* 0x000000000000994d */ /* 0x001fea0003800000 */
[----:B------:R-:W-:-:S04]  /*35f0*/  IADD3 R4, PT, PT, R0, 0x4, RZ ;  /* 0x0000000400047810 */ /* 0x000fc80007ffe0ff */
        /* <DEDUP_REMOVED lines=39> */
[----:B------:R-:W-:Y:S05]  /*3870*/  @!P0 EXIT ;  /* 0x000000000000894d */ /* 0x000fea0003800000 */
[----:B------:R-:W0:Y:S01]  /*3880*/  LDC R3, c[0x0][R2+0x3e8] ;  /* 0x0000fa0002037b82 */ /* 0x000e220000000800 */
[----:B------:R-:W1:Y:S01]  /*3890*/  LDCU.64 UR6, c[0x0][0x380] ;  /* 0x00007000ff0677ac */ /* 0x000e620008000a00 */
[----:B0-----:R-:W-:-:S05]  /*38a0*/  IMAD R20, R3, 0x7, R20 ;  /* 0x0000000703147824 */ /* 0x001fca00078e0214 */
[----:B-1----:R-:W-:-:S04]  /*38b0*/  IADD3 R4, P0, PT, R20, UR6, RZ ;  /* 0x0000000614047c10 */ /* 0x002fc8000ff1e0ff */
[----:B------:R-:W-:-:S05]  /*38c0*/  LEA.HI.X.SX32 R5, R20, UR7, 0x1, P0 ;  /* 0x0000000714057c11 */ /* 0x000fca00080f0eff */
[----:B------:R-:W-:Y:S01]  /*38d0*/  STG.E.U8 desc[UR4][R4.64], RZ ;  /* 0x000000ff04007986 */ /* 0x000fe2000c101104 */
[----:B------:R-:W-:Y:S05]  /*38e0*/  EXIT ;  /* 0x000000000000794d */ /* 0x000fea0003800000 */
        .weak           $__internal_110_$__cuda_sm20_div_s64
        .type           $__internal_110_$__cuda_sm20_div_s64,@function
        .size           $__internal_110_$__cuda_sm20_div_s64,($__internal_111_$__cuda_sm20_rem_s64 - $__internal_110_$__cuda_sm20_div_s64)
$__internal_110_$__cuda_sm20_div_s64:
        /* <DEDUP_REMOVED lines=83> */
[----:B------:R-:W-:Y:S06]  /*3e20*/  RET.REL.NODEC R8 `(_ZN2at6native16triu_tril_kernelIbiLb0ELi8ELb1EEEvNS_4cuda6detail10TensorInfoIT_T0_EENS4_IKS5_S6_EEllS6_) ;  /* 0xffffffc008747950 */ /* 0x000fec0003c3ffff */
        .weak           $__internal_111_$__cuda_sm20_rem_s64
        .type           $__internal_111_$__cuda_sm20_rem_s64,@function
        .size           $__internal_111_$__cuda_sm20_rem_s64,(.L_x_6401 - $__internal_111_$__cuda_sm20_rem_s64)
$__internal_111_$__cuda_sm20_rem_s64:
        /* <DEDUP_REMOVED lines=71> */
[----:B------:R-:W-:Y:S06]  /*42a0*/  RET.REL.NODEC R18 `(_ZN2at6native16triu_tril_kernelIbiLb0ELi8ELb1EEEvNS_4cuda6detail10TensorInfoIT_T0_EENS4_IKS5_S6_EEllS6_) ;  /* 0xffffffbc12547950 */ /* 0x000fec0003c3ffff */
.L_x_3389:
        /* <DEDUP_REMOVED lines=13> */
.L_x_6401:


//--------------------- .text._ZN2at6native16triu_tril_kernelIN3c108BFloat16ElLb0ELi4ELb0EEEvNS_4cuda6detail10TensorInfoIT_T0_EENS6_IKS7_S8_EEllS8_ --------------------------
	.section	.text._ZN2at6native16triu_tril_kernelIN3c108BFloat16ElLb0ELi4ELb0EEEvNS_4cuda6detail10TensorInfoIT_T0_EENS6_IKS7_S8_EEllS8_,"ax",@progbits
	.align	128
        .global         _ZN2at6native16triu_tril_kernelIN3c108BFloat16ElLb0ELi4ELb0EEEvNS_4cuda6detail10TensorInfoIT_T0_EENS6_IKS7_S8_EEllS8_
        .type           _ZN2at6native16triu_tril_kernelIN3c108BFloat16ElLb0ELi4ELb0EEEvNS_4cuda6detail10TensorInfoIT_T0_EENS6_IKS7_S8_EEllS8_,@function
        .size           _ZN2at6native16triu_tril_kernelIN3c108BFloat16ElLb0ELi4ELb0EEEvNS_4cuda6detail10TensorInfoIT_T0_EENS6_IKS7_S8_EEllS8_,(.L_x_6403 - _ZN2at6native16triu_tril_kernelIN3c108BFloat16ElLb0ELi4ELb0EEEvNS_4cuda6detail10TensorInfoIT_T0_EENS6_IKS7_S8_EEllS8_)
        .other          _ZN2at6native16triu_tril_kernelIN3c108BFloat16ElLb0ELi4ELb0EEEvNS_4cuda6detail10TensorInfoIT_T0_EENS6_IKS7_S8_EEllS8_,@"STO_CUDA_ENTRY STV_DEFAULT"
_ZN2at6native16triu_tril_kernelIN3c108BFloat16ElLb0ELi4ELb0EEEvNS_4cuda6detail10TensorInfoIT_T0_EENS6_IKS7_S8_EEllS8_:
.text._ZN2at6native16triu_tril_kernelIN3c108BFloat16ElLb0ELi4ELb0EEEvNS_4cuda6detail10TensorInfoIT_T0_EENS6_IKS7_S8_EEllS8_:
        /* <DEDUP_REMOVED lines=41> */
.L_x_3391:
[----:B------:R-:W0:Y:S01]  /*0290*/  LDCU.64 UR4, c[0x0][0x6d0] ;  /* 0x0000da00ff0477ac */ /* 0x000e220008000a00 */
[----:B------:R-:W-:Y:S01]  /*02a0*/  MOV R21, R6 ;  /* 0x0000000600157202 */ /* 0x000fe20000000f00 */
[----:B------:R-:W-:Y:S01]  /*02b0*/  IMAD.MOV.U32 R24, RZ, RZ, R7 ;  /* 0x000000ffff187224 */ /* 0x000fe200078e0007 */
[----:B------:R-:W-:Y:S01]  /*02c0*/  MOV R8, 0x300 ;  /* 0x0000030000087802 */ /* 0x000fe20000000f00 */
[----:B0-----:R-:W-:Y:S01]  /*02d0*/  IMAD.U32 R5, RZ, RZ, UR4 ;  /* 0x00000004ff057e24 */ /* 0x001fe2000f8e00ff */
[----:B------:R-:W-:-:S07]  /*02e0*/  MOV R4, UR5 ;  /* 0x0000000500047c02 */ /* 0x000fce0008000f00 */
[----:B------:R-:W-:Y:S05]  /*02f0*/  CALL.REL.NOINC `($__internal_112_$__cuda_sm20_div_s64) ;  /* 0x0000004800187944 */ /* 0x000fea0003c00000 */
        /* <DEDUP_REMOVED lines=9> */
.L_x_3392:
[----:B------:R-:W-:Y:S05]  /*0390*/  BSYNC.RECONVERGENT B0 ;  /* 0x0000000000007941 */ /* 0x000fea0003800200 */
.L_x_3390:
        /* <DEDUP_REMOVED lines=31> */
.L_x_3394:
[----:B------:R-:W-:Y:S01]  /*0590*/  MOV R21, R14 ;  /* 0x0000000e00157202 */ /* 0x000fe20000000f00 */
[----:B------:R-:W-:Y:S01]  /*05a0*/  IMAD.MOV.U32 R24, RZ, RZ, R15 ;  /* 0x000000ffff187224 */ /* 0x000fe200078e000f */
[----:B------:R-:W-:Y:S01]  /*05b0*/  MOV R5, R12 ;  /* 0x0000000c00057202 */ /* 0x000fe20000000f00 */
[----:B------:R-:W-:Y:S01]  /*05c0*/  IMAD.MOV.U32 R4, RZ, RZ, R13 ;  /* 0x000000ffff047224 */ /* 0x000fe200078e000d */
[----:B------:R-:W-:-:S07]  /*05d0*/  MOV R8, 0x5f0 ;  /* 0x000005f000087802 */ /* 0x000fce0000000f00 */
[----:B------:R-:W-:Y:S05]  /*05e0*/  CALL.REL.NOINC `($__internal_112_$__cuda_sm20_div_s64) ;  /* 0x00000044005c7944 */ /* 0x000fea0003c00000 */
        /* <DEDUP_REMOVED lines=11> */
.L_x_3395:
[----:B------:R-:W-:Y:S05]  /*06a0*/  BSYNC.RECONVERGENT B0 ;  /* 0x0000000000007941 */ /* 0x000fea0003800200 */
.L_x_3393:
        /* <DEDUP_REMOVED lines=36> */
.L_x_3422:
        /* <DEDUP_REMOVED lines=28> */
.L_x_3399:
        /* <DEDUP_REMOVED lines=9> */
[----:B------:R-:W-:Y:S05]  /*0b40*/  CALL.REL.NOINC `($__internal_112_$__cuda_sm20_div_s64) ;  /* 0x0000004000047944 */ /* 0x000fea0003c00000 */
        /* <DEDUP_REMOVED lines=9> */
.L_x_3400:
[----:B------:R-:W-:Y:S05]  /*0be0*/  BSYNC.RECONVERGENT B0 ;  /* 0x0000000000007941 */ /* 0x000fea0003800200 */
.L_x_3398:
        /* <DEDUP_REMOVED lines=43> */
.L_x_3402:
        /* <DEDUP_REMOVED lines=21> */
.L_x_3403:
[----:B------:R-:W-:Y:S05]  /*0ff0*/  BSYNC.RECONVERGENT B0 ;  /* 0x0000000000007941 */ /* 0x000fea0003800200 */
.L_x_3401:
        /* <DEDUP_REMOVED lines=40> */
.L_x_3405:
        /* <DEDUP_REMOVED lines=21> */
.L_x_3406:
[----:B------:R-:W-:Y:S05]  /*13d0*/  BSYNC.RECONVERGENT B0 ;  /* 0x0000000000007941 */ /* 0x000fea0003800200 */
.L_x_3404:
        /* <DEDUP_REMOVED lines=40> */
.L_x_3408:
        /* <DEDUP_REMOVED lines=21> */
.L_x_3409:
[----:B------:R-:W-:Y:S05]  /*17b0*/  BSYNC.RECONVERGENT B0 ;  /* 0x0000000000007941 */ /* 0x000fea0003800200 */
.L_x_3407:
        /* <DEDUP_REMOVED lines=40> */
.L_x_3411:
        /* <DEDUP_REMOVED lines=21> */
.L_x_3412:
[----:B------:R-:W-:Y:S05]  /*1b90*/  BSYNC.RECONVERGENT B0 ;  /* 0x0000000000007941 */ /* 0x000fea0003800200 */
.L_x_3410:
        /* <DEDUP_REMOVED lines=40> */
.L_x_3414:
        /* <DEDUP_REMOVED lines=21> */
.L_x_3415:
[----:B------:R-:W-:Y:S05]  /*1f70*/  BSYNC.RECONVERGENT B0 ;  /* 0x0000000000007941 */ /* 0x000fea0003800200 */
.L_x_3413:
        /* <DEDUP_REMOVED lines=40> */
.L_x_3417:
        /* <DEDUP_REMOVED lines=21> */
.L_x_3418:
[----:B------:R-:W-:Y:S05]  /*2350*/  BSYNC.RECONVERGENT B0 ;  /* 0x0000000000007941 */ /* 0x000fea0003800200 */
.L_x_3416:
        /* <DEDUP_REMOVED lines=41> */
.L_x_3420:
        /* <DEDUP_REMOVED lines=21> */
.L_x_3421:
[----:B------:R-:W-:Y:S05]  /*2740*/  BSYNC.RECONVERGENT B0 ;  /* 0x0000000000007941 */ /* 0x000fea0003800200 */
.L_x_3419:
        /* <DEDUP_REMOVED lines=24> */
.L_x_3397:
        /* <DEDUP_REMOVED lines=38> */
.L_x_3425:
        /* <DEDUP_REMOVED lines=19> */
.L_x_3426:
[----:B------:R-:W-:Y:S05]  /*2c60*/  BSYNC.RECONVERGENT B0 ;  /* 0x0000000000007941 */ /* 0x000fea0003800200 */
.L_x_3424:
        /* <DEDUP_REMOVED lines=43> */
.L_x_3428:
        /* <DEDUP_REMOVED lines=21> */
.L_x_3429:
[----:B------:R-:W-:Y:S05]  /*3070*/  BSYNC.RECONVERGENT B0 ;  /* 0x0000000000007941 */ /* 0x000fea0003800200 */
.L_x_3427:
        /* <DEDUP_REMOVED lines=40> */
.L_x_3431:
        /* <DEDUP_REMOVED lines=21> */
.L_x_3432:
[----:B------:R-:W-:Y:S05]  /*3450*/  BSYNC.RECONVERGENT B0 ;  /* 0x0000000000007941 */ /* 0x000fea0003800200 */
.L_x_3430:
        /* <DEDUP_REMOVED lines=41> */
.L_x_3434:
        /* <DEDUP_REMOVED lines=20> */
.L_x_3435:
[----:B------:R-:W-:Y:S05]  /*3830*/  BSYNC.RECONVERGENT B0 ;  /* 0x0000000000007941 */ /* 0x000fea0003800200 */
.L_x_3433:
        /* <DEDUP_REMOVED lines=15> */
.L_x_3423:
        /* <DEDUP_REMOVED lines=38> */
.L_x_3438:
        /* <DEDUP_REMOVED lines=19> */
.L_x_3439:
[----:B------:R-:W-:Y:S05]  /*3cc0*/  BSYNC.RECONVERGENT B0 ;  /* 0x0000000000007941 */ /* 0x000fea0003800200 */
.L_x_3437:
        /* <DEDUP_REMOVED lines=46> */
.L_x_3441:
        /* <DEDUP_REMOVED lines=20> */
.L_x_3442:
[----:B------:R-:W-:Y:S05]  /*40f0*/  BSYNC.RECONVERGENT B0 ;  /* 0x0000000000007941 */ /* 0x000fea0003800200 */
.L_x_3440:
        /* <DEDUP_REMOVED lines=15> */
.L_x_3436:
        /* <DEDUP_REMOVED lines=30> */
.L_x_3444:
[----:B------:R-:W-:-:S07]  /*43d0*/  MOV R10, 0x43f0 ;  /* 0x000043f0000a7802 */ /* 0x000fce0000000f00 */
[----:B------:R-:W-:Y:S05]  /*43e0*/  CALL.REL.NOINC `($__internal_113_$__cuda_sm20_rem_s64) ;  /* 0x0000000c00287944 */ /* 0x000fea0003c00000 */
.L_x_3445:
[----:B------:R-:W-:Y:S05]  /*43f0*/  BSYNC.RECONVERGENT B0 ;  /* 0x0000000000007941 */ /* 0x000fea0003800200 */
.L_x_3443:
        /* <DEDUP_REMOVED lines=16> */
.L_x_3396:
        /* <DEDUP_REMOVED lines=9> */
[----:B0-----:R-:W-:-:S04]  /*4590*/  ISETP.GT.U32.AND P0, PT, R19, UR6, PT ;  /* 0x0000000613007c0c */ /* 0x001fc8000bf04070 */
[----:B------:R-:W-:-:S13]  /*45a0*/  ISETP.GT.AND.EX P0, PT, R21, UR7, PT, P0 ;  /* 0x0000000715007c0c */ /* 0x000fda000bf04300 */
[----:B-1----:R-:W-:Y:S05]  /*45b0*/  @P0 BRA `(.L_x_3447) ;  /* 0x0000000000d80947 */ /* 0x002fea0003800000 */
        /* <DEDUP_REMOVED lines=12> */
[----:B------:R-:W-:Y:S01]  /*4680*/  ISETP.GE.U32.AND P0, PT, R11, R8, PT ;  /* 0x000000080b00720c */ /* 0x000fe20003f06070 */
[----:B------:R-:W-:Y:S01]  /*4690*/  IMAD.X R11, RZ, RZ, R7, P1 ;  /* 0x000000ffff0b7224 */ /* 0x000fe200008e0607 */
[----:B------:R-:W-:-:S04]  /*46a0*/  PRMT R18, RZ, 0x7610, R18 ;  /* 0x00007610ff127816 */ /* 0x000fc80000000012 */
[----:B------:R-:W-:-:S13]  /*46b0*/  ISETP.GE.U32.AND.EX P0, PT, R11, R9, PT, P0 ;  /* 0x000000090b00720c */ /* 0x000fda0003f06100 */
[----:B0-----:R-:W-:Y:S05]  /*46c0*/  @P0 BRA `(.L_x_3449) ;  /* 0x00000000005c0947 */ /* 0x001fea0003800000 */
[----:B------:R-:W0:Y:S02]  /*46d0*/  LDC.64 R10, c[0x0][R3+0x5e8] ;  /* 0x00017a00030a7b82 */ /* 0x000e240000000a00 */
[C---:B0-----:R-:W-:Y:S02]  /*46e0*/  SHF.L.U32 R15, R10.reuse, 0x1, RZ ;  /* 0x000000010a0f7819 */ /* 0x041fe400000006ff */
[----:B------:R-:W-:Y:S02]  /*46f0*/  SHF.L.U64.HI R23, R10, 0x1, R11 ;  /* 0x000000010a177819 */ /* 0x000fe4000001020b */
        /* <DEDUP_REMOVED lines=17> */
[----:B------:R-:W-:-:S05]  /*4810*/  @!P0 IMAD R11, R11, 0x6, RZ ;  /* 0x000000060b0b8824 */ /* 0x000fca00078e02ff */
[----:B------:R-:W-:-:S05]  /*4820*/  @!P0 IADD3 R9, PT, PT, R9, R11, RZ ;  /* 0x0000000b09098210 */ /* 0x000fca0007ffe0ff */
[----:B------:R0:W5:Y:S02]  /*4830*/  @!P0 LDG.E.U16 R2, desc[UR4][R8.64] ;  /* 0x0000000408028981 */ /* 0x000164000c1e1500 */
.L_x_3449:
[----:B------:R-:W-:Y:S05]  /*4840*/  BSYNC.RECONVERGENT B1 ;  /* 0x0000000000017941 */ /* 0x000fea0003800200 */
.L_x_3448:
[C---:B------:R-:W-:Y:S02]  /*4850*/  IADD3 R5, P3, PT, R19.reuse, 0x2, RZ ;  /* 0x0000000213057810 */ /* 0x040fe40007f7e0ff */
[----:B------:R-:W-:Y:S02]  /*4860*/  IADD3 R4, P4, PT, R19, 0x3, RZ ;  /* 0x0000000313047810 */ /* 0x000fe40007f9e0ff */
[----:B------:R-:W-:Y:S01]  /*4870*/  ISETP.GT.U32.AND P1, PT, R5, UR6, PT ;  /* 0x0000000605007c0c */ /* 0x000fe2000bf24070 */
[----:B------:R-:W-:Y:S01]  /*4880*/  IMAD.X R5, RZ, RZ, R21, P3 ;  /* 0x000000ffff057224 */ /* 0x000fe200018e0615 */
[----:B------:R-:W-:Y:S02]  /*4890*/  ISETP.GT.U32.AND P0, PT, R4, UR6, PT ;  /* 0x0000000604007c0c */ /* 0x000fe4000bf04070 */
[----:B------:R-:W-:Y:S02]  /*48a0*/  ISETP.GE.U32.AND P2, PT, R19, UR6, PT ;  /* 0x0000000613007c0c */ /* 0x000fe4000bf46070 */
[----:B------:R-:W-:-:S02]  /*48b0*/  IADD3.X R4, PT, PT, RZ, R21, RZ, P4, !PT ;  /* 0x00000015ff047210 */ /* 0x000fc400027fe4ff */
[----:B------:R-:W-:Y:S02]  /*48c0*/  ISETP.GE.AND.EX P2, PT, R21, UR7, PT, P2 ;  /* 0x0000000715007c0c */ /* 0x000fe4000bf46320 */
[----:B------:R-:W-:Y:S02]  /*48d0*/  ISETP.GT.AND.EX P1, PT, R5, UR7, PT, P1 ;  /* 0x0000000705007c0c */ /* 0x000fe4000bf24310 */
[----:B------:R-:W-:-:S09]  /*48e0*/  ISETP.GT.AND.EX P0, PT, R4, UR7, PT, P0 ;  /* 0x0000000704007c0c */ /* 0x000fd2000bf04300 */
[----:B-----5:R-:W-:Y:S02]  /*48f0*/  @P2 PRMT R18, RZ, 0x7610, R18 ;  /* 0x00007610ff122816 */ /* 0x020fe40000000012 */
[----:B------:R-:W-:Y:S02]  /*4900*/  @P1 PRMT R20, RZ, 0x7610, R20 ;  /* 0x00007610ff141816 */ /* 0x000fe40000000014 */
[----:B------:R-:W-:-:S07]  /*4910*/  @P0 PRMT R2, RZ, 0x7610, R2 ;  /* 0x00007610ff020816 */ /* 0x000fce0000000002 */
.L_x_3447:
[----:B------:R-:W-:Y:S05]  /*4920*/  BSYNC.RECONVERGENT B0 ;  /* 0x0000000000007941 */ /* 0x000fea0003800200 */
.L_x_3446:
[----:B0-----:R-:W0:Y:S02]  /*4930*/  LDC.64 R8, c[0x0][R3+0x520] ;  /* 0x0001480003087b82 */ /* 0x001e240000000a00 */
        /* <DEDUP_REMOVED lines=10> */
[----:B------:R0:W-:Y:S02]  /*49e0*/  STG.E.U16 desc[UR4][R4.64], R0 ;  /* 0x0000000004007986 */ /* 0x0001e4000c101504 */
[----:B------:R-:W-:Y:S05]  /*49f0*/  @P0 EXIT ;  /* 0x000000000000094d */ /* 0x000fea0003800000 */
[----:B------:R-:W1:Y:S01]  /*4a00*/  LDC.64 R10, c[0x0][R3+0x448] ;  /* 0x00011200030a7b82 */ /* 0x000e620000000a00 */
[----:B------:R-:W-:-:S04]  /*4a10*/  IADD3 R13, P1, PT, R6, 0x2, RZ ;  /* 0x00000002060d7810 */ /* 0x000fc80007f3e0ff */
[----:B------:R-:W-:Y:S01]  /*4a20*/  ISETP.GE.U32.AND P0, PT, R13, R8, PT ;  /* 0x000000080d00720c */ /* 0x000fe20003f06070 */
[----:B------:R-:W-:-:S05]  /*4a30*/  IMAD.X R13, RZ, RZ, R7, P1 ;  /* 0x000000ffff0d7224 */ /* 0x000fca00008e0607 */
[----:B------:R-:W-:Y:S02]  /*4a40*/  ISETP.GE.U32.AND.EX P0, PT, R13, R9, PT, P0 ;  /* 0x000000090d00720c */ /* 0x000fe40003f06100 */
[----:B-1----:R-:W-:-:S04]  /*4a50*/  LEA R12, P1, R10, R4, 0x1 ;  /* 0x000000040a0c7211 */ /* 0x002fc800078208ff */
[----:B------:R-:W-:-:S05]  /*4a60*/  LEA.HI.X R13, R10, R5, R11, 0x1, P1 ;  /* 0x000000050a0d7211 */ /* 0x000fca00008f0c0b */
[----:B------:R1:W-:Y:S02]  /*4a70*/  STG.E.U16 desc[UR4][R12.64], R18 ;  /* 0x000000120c007986 */ /* 0x0003e4000c101504 */
[----:B------:R-:W-:Y:S05]  /*4a80*/  @P0 EXIT ;  /* 0x000000000000094d */ /* 0x000fea0003800000 */
[----:B------:R-:W-:-:S04]  /*4a90*/  IADD3 R3, P1, PT, R6, 0x3, RZ ;  /* 0x0000000306037810 */ /* 0x000fc80007f3e0ff */
[----:B------:R-:W-:Y:S02]  /*4aa0*/  ISETP.GE.U32.AND P0, PT, R3, R8, PT ;  /* 0x000000080300720c */ /* 0x000fe40003f06070 */
[----:B------:R-:W-:Y:S02]  /*4ab0*/  IADD3.X R7, PT, PT, RZ, R7, RZ, P1, !PT ;  /* 0x00000007ff077210 */ /* 0x000fe40000ffe4ff */
[C---:B------:R-:W-:Y:S02]  /*4ac0*/  LEA R6, P1, R10.reuse, R4, 0x2 ;  /* 0x000000040a067211 */ /* 0x040fe400078210ff */
        /* <DEDUP_REMOVED lines=9> */
        .weak           $__internal_112_$__cuda_sm20_div_s64
        .type           $__internal_112_$__cuda_sm20_div_s64,@function
        .size           $__internal_112_$__cuda_sm20_div_s64,($__internal_113_$__cuda_sm20_rem_s64 - $__internal_112_$__cuda_sm20_div_s64)
$__internal_112_$__cuda_sm20_div_s64:
        /* <DEDUP_REMOVED lines=82> */
[----:B------:R-:W-:Y:S06]  /*5080*/  RET.REL.NODEC R8 `(_ZN2at6native16triu_tril_kernelIN3c108BFloat16ElLb0ELi4ELb0EEEvNS_4cuda6detail10TensorInfoIT_T0_EENS6_IKS7_S8_EEllS8_) ;  /* 0xffffffac08dc7950 */ /* 0x000fec0003c3ffff */
        .weak           $__internal_113_$__cuda_sm20_rem_s64
        .type           $__internal_113_$__cuda_sm20_rem_s64,@function
        .size           $__internal_113_$__cuda_sm20_rem_s64,(.L_x_6403 - $__internal_113_$__cuda_sm20_rem_s64)
$__internal_113_$__cuda_sm20_rem_s64:
        /* <DEDUP_REMOVED lines=76> */
[----:B------:R-:W-:Y:S06]  /*5550*/  RET.REL.NODEC R10 `(_ZN2at6native16triu_tril_kernelIN3c108BFloat16ElLb0ELi4ELb0EEEvNS_4cuda6detail10TensorInfoIT_T0_EENS6_IKS7_S8_EEllS8_) ;  /* 0xffffffa80aa87950 */ /* 0x000fec0003c3ffff */
.L_x_3450:
        /* <DEDUP_REMOVED lines=10> */
.L_x_6403:


//--------------------- .text._ZN2at6native16triu_tril_kernelIN3c108BFloat16ElLb0ELi4ELb1EEEvNS_4cuda6detail10TensorInfoIT_T0_EENS6_IKS7_S8_EEllS8_ --------------------------
	.section	.text._ZN2at6native16triu_tril_kernelIN3c108BFloat16ElLb0ELi4ELb1EEEvNS_4cuda6detail10TensorInfoIT_T0_EENS6_IKS7_S8_EEllS8_,"ax",@progbits
	.align	128
        .global         _ZN2at6native16triu_tril_kernelIN3c108BFloat16ElLb0ELi4ELb1EEEvNS_4cuda6detail10TensorInfoIT_T0_EENS6_IKS7_S8_EEllS8_
        .type           _ZN2at6native16triu_tril_kernelIN3c108BFloat16ElLb0ELi4ELb1EEEvNS_4cuda6detail10TensorInfoIT_T0_EENS6_IKS7_S8_EEllS8_,@function
        .size           _ZN2at6native16triu_tril_kernelIN3c108BFloat16ElLb0ELi4ELb1EEEvNS_4cuda6detail10TensorInfoIT_T0_EENS6_IKS7_S8_EEllS8_,(.L_x_6405 - _ZN2at6native16triu_tril_kernelIN3c108BFloat16ElLb0ELi4ELb1EEEvNS_4cuda6detail10TensorInfoIT_T0_EENS6_IKS7_S8_EEllS8_)
        .other          _ZN2at6native16triu_tril_kernelIN3c108BFloat16ElLb0ELi4ELb1EEEvNS_4cuda6detail10TensorInfoIT_T0_EENS6_IKS7_S8_EEllS8_,@"STO_CUDA_ENTRY STV_DEFAULT"
_ZN2at6native16triu_tril_kernelIN3c108BFloat16ElLb0ELi4ELb1EEEvNS_4cuda6detail10TensorInfoIT_T0_EENS6_IKS7_S8_EEllS8_:
.text._ZN2at6native16triu_tril_kernelIN3c108BFloat16ElLb0ELi4ELb1EEEvNS_4cuda6detail10TensorInfoIT_T0_EENS6_IKS7_S8_EEllS8_:
        /* <DEDUP_REMOVED lines=41> */
.L_x_3452:
[----:B------:R-:W0:Y:S01]  /*0290*/  LDCU.64 UR4, c[0x0][0x6d0] ;  /* 0x0000da00ff0477ac */ /* 0x000e220008000a00 */
[----:B------:R-:W-:Y:S01]  /*02a0*/  IMAD.MOV.U32 R6, RZ, RZ, R10 ;  /* 0x000000ffff067224 */ /* 0x000fe200078e000a */
[----:B------:R-:W-:Y:S01]  /*02b0*/  MOV R4, 0x300 ;  /* 0x0000030000047802 */ /* 0x000fe20000000f00 */
[----:B------:R-:W-:Y:S02]  /*02c0*/  IMAD.MOV.U32 R23, RZ, RZ, R11 ;  /* 0x000000ffff177224 */ /* 0x000fe400078e000b */
[----:B0-----:R-:W-:Y:S01]  /*02d0*/  IMAD.U32 R8, RZ, RZ, UR4 ;  /* 0x00000004ff087e24 */ /* 0x001fe2000f8e00ff */
[----:B------:R-:W-:-:S07]  /*02e0*/  MOV R7, UR5 ;  /* 0x0000000500077c02 */ /* 0x000fce0008000f00 */
[----:B------:R-:W-:Y:S05]  /*02f0*/  CALL.REL.NOINC `($__internal_114_$__cuda_sm20_div_s64) ;  /* 0x0000003c00587944 */ /* 0x000fea0003c00000 */
[----:B------:R-:W0:Y:S01]  /*0300*/  LDCU.64 UR4, c[0x0][0x6d0] ;  /* 0x0000da00ff0477ac */ /* 0x000e220008000a00 */
[----:B------:R-:W-:-:S05]  /*0310*/  IADD3 R5, P0, PT, RZ, -R20, RZ ;  /* 0x80000014ff057210 */ /* 0x000fca0007f1e0ff */
[----:B------:R-:W-:-:S04]  /*0320*/  IMAD.X R0, RZ, RZ, ~R21, P0 ;  /* 0x000000ffff007224 */ /* 0x000fc800000e0e15 */
[----:B0-----:R-:W-:Y:S02]  /*0330*/  IMAD R0, R0, UR4, RZ ;  /* 0x0000000400007c24 */ /* 0x001fe4000f8e02ff */
[----:B------:R-:W-:-:S04]  /*0340*/  IMAD.WIDE.U32 R2, R5, UR4, R10 ;  /* 0x0000000405027c25 */ /* 0x000fc8000f8e000a */
[----:B------:R-:W-:-:S05]  /*0350*/  IMAD R5, R5, UR5, R0 ;  /* 0x0000000505057c24 */ /* 0x000fca000f8e0200 */
[----:B------:R-:W-:-:S07]  /*0360*/  IADD3 R0, PT, PT, R3, R5, RZ ;  /* 0x0000000503007210 */ /* 0x000fce0007ffe0ff */
.L_x_3453:
[----:B------:R-:W-:Y:S05]  /*0370*/  BSYNC.RECONVERGENT B0 ;  /* 0x0000000000007941 */ /* 0x000fea0003800200 */
.L_x_3451:
        /* <DEDUP_REMOVED lines=27> */
.L_x_3455:
[----:B------:R-:W-:Y:S01]  /*0530*/  IMAD.MOV.U32 R6, RZ, RZ, R20 ;  /* 0x000000ffff067224 */ /* 0x000fe200078e0014 */
[----:B------:R-:W-:Y:S01]  /*0540*/  MOV R4, R8 ;  /* 0x0000000800047202 */ /* 0x000fe20000000f00 */
[----:B------:R-:W-:Y:S01]  /*0550*/  IMAD.MOV.U32 R23, RZ, RZ, R21 ;  /* 0x000000ffff177224 */ /* 0x000fe200078e0015 */
[----:B------:R-:W-:Y:S01]  /*0560*/  MOV R22, 0x590 ;  /* 0x0000059000167802 */ /* 0x000fe20000000f00 */
[----:B------:R-:W-:-:S07]  /*0570*/  IMAD.MOV.U32 R3, RZ, RZ, R9 ;  /* 0x000000ffff037224 */ /* 0x000fce00078e0009 */
[----:B------:R-:W-:Y:S05]  /*0580*/  CALL.REL.NOINC `($__internal_115_$__cuda_sm20_rem_s64) ;  /* 0x0000004000047944 */ /* 0x000fea0003c00000 */
[----:B------:R-:W-:Y:S01]  /*0590*/  IMAD.MOV.U32 R10, RZ, RZ, R6 ;  /* 0x000000ffff0a7224 */ /* 0x000fe200078e0006 */
[----:B------:R-:W-:-:S07]  /*05a0*/  MOV R11, R3 ;  /* 0x00000003000b7202 */ /* 0x000fce0000000f00 */
.L_x_3456:
[----:B------:R-:W-:Y:S05]  /*05b0*/  BSYNC.RECONVERGENT B0 ;  /* 0x0000000000007941 */ /* 0x000fea0003800200 */
.L_x_3454:
        /* <DEDUP_REMOVED lines=30> */
.L_x_3458:
[----:B------:R-:W-:Y:S01]  /*07a0*/  MOV R6, R20 ;  /* 0x0000001400067202 */ /* 0x000fe20000000f00 */
[----:B------:R-:W-:Y:S01]  /*07b0*/  IMAD.MOV.U32 R23, RZ, RZ, R21 ;  /* 0x000000ffff177224 */ /* 0x000fe200078e0015 */
[----:B------:R-:W-:Y:S01]  /*07c0*/  MOV R4, 0x7f0 ;  /* 0x000007f000047802 */ /* 0x000fe20000000f00 */
[----:B------:R-:W-:-:S07]  /*07d0*/  IMAD.MOV.U32 R7, RZ, RZ, R9 ;  /* 0x000000ffff077224 */ /* 0x000fce00078e0009 */
[----:B-1----:R-:W-:Y:S05]  /*07e0*/  CALL.REL.NOINC `($__internal_114_$__cuda_sm20_div_s64) ;  /* 0x00000038001c7944 */ /* 0x002fea0003c00000 */
[----:B------:R-:W-:Y:S01]  /*07f0*/  MOV R6, R20 ;  /* 0x0000001400067202 */ /* 0x000fe20000000f00 */
[----:B------:R-:W-:-:S07]  /*0800*/  IMAD.MOV.U32 R23, RZ, RZ, R21 ;  /* 0x000000ffff177224 */ /* 0x000fce00078e0015 */
.L_x_3459:
[----:B------:R-:W-:Y:S05]  /*0810*/  BSYNC.RECONVERGENT B0 ;  /* 0x0000000000007941 */ /* 0x000fea0003800200 */
.L_x_3457:
        /* <DEDUP_REMOVED lines=23> */
.L_x_3486:
        /* <DEDUP_REMOVED lines=28> */
.L_x_3463:
[----:B------:R-:W-:Y:S01]  /*0b50*/  IMAD.U32 R13, RZ, RZ, UR9 ;  /* 0x00000009ff0d7e24 */ /* 0x000fe2000f8e00ff */
[----:B------:R-:W-:Y:S01]  /*0b60*/  MOV R8, UR8 ;  /* 0x0000000800087c02 */ /* 0x000fe20008000f00 */
[----:B------:R-:W-:Y:S01]  /*0b70*/  IMAD.U32 R9, RZ, RZ, UR9 ;  /* 0x00000009ff097e24 */ /* 0x000fe2000f8e00ff */
[----:B------:R-:W-:Y:S02]  /*0b80*/  MOV R12, UR8 ;  /* 0x00000008000c7c02 */ /* 0x000fe40008000f00 */
[----:B------:R-:W-:Y:S02]  /*0b90*/  MOV R7, R13 ;  /* 0x0000000d00077202 */ /* 0x000fe40000000f00 */
[----:B------:R-:W-:-:S07]  /*0ba0*/  MOV R4, 0xbc0 ;  /* 0x00000bc000047802 */ /* 0x000fce0000000f00 */
[----:B------:R-:W-:Y:S05]  /*0bb0*/  CALL.REL.NOINC `($__internal_114_$__cuda_sm20_div_s64) ;  /* 0x0000003400287944 */ /* 0x000fea0003c00000 */
        /* <DEDUP_REMOVED lines=9> */
.L_x_3464:
[----:B------:R-:W-:Y:S05]  /*0c50*/  BSYNC.RECONVERGENT B0 ;  /* 0x0000000000007941 */ /* 0x000fea0003800200 */
.L_x_3462:
        /* <DEDUP_REMOVED lines=34> */
.L_x_3466:
[----:B------:R-:W-:Y:S01]  /*0e80*/  MOV R6, UR14 ;  /* 0x0000000e00067c02 */ /* 0x000fe20008000f00 */
[----:B------:R-:W-:Y:S01]  /*0e90*/  IMAD.U32 R9, RZ, RZ, UR15 ;  /* 0x0000000fff097e24 */ /* 0x000fe2000f8e00ff */
[----:B------:R-:W-:Y:S01]  /*0ea0*/  MOV R8, UR14 ;  /* 0x0000000e00087c02 */ /* 0x000fe20008000f00 */
[----:B------:R-:W-:Y:S01]  /*0eb0*/  IMAD.U32 R7, RZ, RZ, UR15 ;  /* 0x0000000fff077e24 */ /* 0x000fe2000f8e00ff */
[----:B------:R-:W-:Y:S01]  /*0ec0*/  MOV R6, R16 ;  /* 0x0000001000067202 */ /* 0x000fe20000000f00 */
[----:B------:R-:W-:Y:S01]  /*0ed0*/  IMAD.MOV.U32 R23, RZ, RZ, R17 ;  /* 0x000000ffff177224 */ /* 0x000fe200078e0011 */
[----:B------:R-:W-:-:S07]  /*0ee0*/  MOV R4, 0xf00 ;  /* 0x00000f0000047802 */ /* 0x000fce0000000f00 */
[----:B------:R-:W-:Y:S05]  /*0ef0*/  CALL.REL.NOINC `($__internal_114_$__cuda_sm20_div_s64) ;  /* 0x0000003000587944 */ /* 0x000fea0003c00000 */
        /* <DEDUP_REMOVED lines=10> */
.L_x_3467:
[----:B------:R-:W-:Y:S05]  /*0fa0*/  BSYNC.RECONVERGENT B0 ;  /* 0x0000000000007941 */ /* 0x000fea0003800200 */
.L_x_3465:
        /* <DEDUP_REMOVED lines=35> */
.L_x_3469:
[----:B------:R-:W-:Y:S01]  /*11e0*/  IMAD.U32 R6, RZ, RZ, UR14 ;  /* 0x0000000eff067e24 */ /* 0x000fe2000f8e00ff */
[----:B------:R-:W-:Y:S01]  /*11f0*/  MOV R9, UR15 ;  /* 0x0000000f00097c02 */ /* 0x000fe20008000f00 */
[----:B------:R-:W-:Y:S01]  /*1200*/  IMAD.U32 R8, RZ, RZ, UR14 ;  /* 0x0000000eff087e24 */ /* 0x000fe2000f8e00ff */
[----:B------:R-:W-:Y:S01]  /*1210*/  MOV R7, UR15 ;  /* 0x0000000f00077c02 */ /* 0x000fe20008000f00 */
[----:B------:R-:W-:Y:S01]  /*1220*/  IMAD.MOV.U32 R6, RZ, RZ, R16 ;  /* 0x000000ffff067224 */ /* 0x000fe200078e0010 */
[----:B------:R-:W-:Y:S02]  /*1230*/  MOV R23, R17 ;  /* 0x0000001100177202 */ /* 0x000fe40000000f00 */
[----:B------:R-:W-:-:S07]  /*1240*/  MOV R4, 0x1260 ;  /* 0x0000126000047802 */ /* 0x000fce0000000f00 */
[----:B------:R-:W-:Y:S05]  /*1250*/  CALL.REL.NOINC `($__internal_114_$__cuda_sm20_div_s64) ;  /* 0x0000002c00807944 */ /* 0x000fea0003c00000 */
        /* <DEDUP_REMOVED lines=10> */
.L_x_3470:
[----:B------:R-:W-:Y:S05]  /*1300*/  BSYNC.RECONVERGENT B0 ;  /* 0x0000000000007941 */ /* 0x000fea0003800200 */
.L_x_3468:
        /* <DEDUP_REMOVED lines=35> */
.L_x_3472:
        /* <DEDUP_REMOVED lines=18> */
.L_x_3473:
[----:B------:R-:W-:Y:S05]  /*1660*/  BSYNC.RECONVERGENT B0 ;  /* 0x0000000000007941 */ /* 0x000fea0003800200 */
.L_x_3471:
        /* <DEDUP_REMOVED lines=35> */
.L_x_3475:
        /* <DEDUP_REMOVED lines=18> */
.L_x_3476:
[----:B------:R-:W-:Y:S05]  /*19c0*/  BSYNC.RECONVERGENT B0 ;  /* 0x0000000000007941 */ /* 0x000fea0003800200 */
.L_x_3474:
        /* <DEDUP_REMOVED lines=35> */
.L_x_3478:
        /* <DEDUP_REMOVED lines=18> */
.L_x_3479:
[----:B------:R-:W-:Y:S05]  /*1d20*/  BSYNC.RECONVERGENT B0 ;  /* 0x0000000000007941 */ /* 0x000fea0003800200 */
.L_x_3477:
        /* <DEDUP_REMOVED lines=35> */
.L_x_3481:
        /* <DEDUP_REMOVED lines=18> */
.L_x_3482:
[----:B------:R-:W-:Y:S05]  /*2080*/  BSYNC.RECONVERGENT B0 ;  /* 0x0000000000007941 */ /* 0x000fea0003800200 */
.L_x_3480:
        /* <DEDUP_REMOVED lines=34> */
.L_x_3484:
        /* <DEDUP_REMOVED lines=18> */
.L_x_3485:
[----:B------:R-:W-:Y:S05]  /*23d0*/  BSYNC.RECONVERGENT B0 ;  /* 0x0000000000007941 */ /* 0x000fea0003800200 */
.L_x_3483:
        /* <DEDUP_REMOVED lines=14> */
.L_x_3461:
        /* <DEDUP_REMOVED lines=37> */
.L_x_3489:
[----:B------:R-:W-:Y:S01]  /*2710*/  MOV R13, UR9 ;  /* 0x00000009000d7c02 */ /* 0x000fe20008000f00 */
[----:B------:R-:W-:Y:S01]  /*2720*/  IMAD.U32 R8, RZ, RZ, UR8 ;  /* 0x00000008ff087e24 */ /* 0x000fe2000f8e00ff */
[----:B------:R-:W-:Y:S01]  /*2730*/  MOV R9, UR9 ;  /* 0x0000000900097c02 */ /* 0x000fe20008000f00 */
[----:B------:R-:W-:Y:S01]  /*2740*/  IMAD.U32 R12, RZ, RZ, UR8 ;  /* 0x00000008ff0c7e24 */ /* 0x000fe2000f8e00ff */
[----:B------:R-:W-:Y:S01]  /*2750*/  MOV R4, 0x2780 ;  /* 0x0000278000047802 */ /* 0x000fe20000000f00 */
[----:B------:R-:W-:-:S07]  /*2760*/  IMAD.MOV.U32 R7, RZ, RZ, R13 ;  /* 0x000000ffff077224 */ /* 0x000fce00078e000d */
[----:B------:R-:W-:Y:S05]  /*2770*/  CALL.REL.NOINC `($__internal_114_$__cuda_sm20_div_s64) ;  /* 0x0000001800387944 */ /* 0x000fea0003c00000 */
        /* <DEDUP_REMOVED lines=9> */
.L_x_3490:
[----:B------:R-:W-:Y:S05]  /*2810*/  BSYNC.RECONVERGENT B0 ;  /* 0x0000000000007941 */ /* 0x000fea0003800200 */
.L_x_3488:
        /* <DEDUP_REMOVED lines=34> */
.L_x_3492:
        /* <DEDUP_REMOVED lines=18> */
.L_x_3493:
[----:B------:R-:W-:Y:S05]  /*2b60*/  BSYNC.RECONVERGENT B0 ;  /* 0x0000000000007941 */ /* 0x000fea0003800200 */
.L_x_3491:
        /* <DEDUP_REMOVED lines=34> */
.L_x_3495:
        /* <DEDUP_REMOVED lines=18> */
.L_x_3496:
[----:B------:R-:W-:Y:S05]  /*2eb0*/  BSYNC.RECONVERGENT B0 ;  /* 0x0000000000007941 */ /* 0x000fea0003800200 */
.L_x_3494:
        /* <DEDUP_REMOVED lines=34> */
.L_x_3498:
        /* <DEDUP_REMOVED lines=18> */
.L_x_3499:
[----:B------:R-:W-:Y:S05]  /*3200*/  BSYNC.RECONVERGENT B0 ;  /* 0x0000000000007941 */ /* 0x000fea0003800200 */
.L_x_3497:
[----:B------:R-:W0:Y:S01]  /*3210*/  LDCU.64 UR8, c[0x0][UR7+0x438] ;  /* 0x00008700070877ac */ /* 0x000e220008000a00 */
[----:B------:R-:W-:Y:S01]  /*3220*/  MOV R14, R12 ;  /* 0x0000000c000e7202 */ /* 0x000fe20000000f00 */
[----:B------:R-:W-:Y:S01]  /*3230*/  UIADD3 UR5, UPT, UPT, UR5, -0x4, URZ ;  /* 0xfffffffc05057890 */ /* 0x000fe2000fffe0ff */
[----:B0-----:R-:W-:-:S03]  /*3240*/  IMAD R4, R8, UR9, RZ ;  /* 0x0000000908047c24 */ /* 0x001fc6000f8e02ff */
[----:B------:R-:W-:-:S04]  /*3250*/  IMAD.WIDE.U32 R14, R8, UR8, R14 ;  /* 0x00000008080e7c25 */ /* 0x000fc8000f8e000e */
[----:B------:R-:W-:-:S04]  /*3260*/  IMAD R3, R3, UR8, R4 ;  /* 0x0000000803037c24 */ /* 0x000fc8000f8e0204 */
[----:B------:R-:W-:-:S07]  /*3270*/  IMAD.IADD R15, R15, 0x1, R3 ;  /* 0x000000010f0f7824 */ /* 0x000fce00078e0203 */
.L_x_3487:
        /* <DEDUP_REMOVED lines=37> */
.L_x_3502:
        /* <DEDUP_REMOVED lines=16> */
.L_x_3503:
[----:B------:R-:W-:Y:S05]  /*35d0*/  BSYNC.RECONVERGENT B0 ;  /* 0x0000000000007941 */ /* 0x000fea0003800200 */
.L_x_3501:
        /* <DEDUP_REMOVED lines=34> */
.L_x_3505:
        /* <DEDUP_REMOVED lines=18> */
.L_x_3506:
[----:B------:R-:W-:Y:S05]  /*3920*/  BSYNC.RECONVERGENT B0 ;  /* 0x0000000000007941 */ /* 0x000fea0003800200 */
.L_x_3504:
[----:B------:R-:W0:Y:S01]  /*3930*/  LDCU.64 UR8, c[0x0][UR7+0x448] ;  /* 0x00008900070877ac */ /* 0x000e220008000a00 */
[----:B------:R-:W-:Y:S01]  /*3940*/  IMAD.MOV.U32 R16, RZ, RZ, R14 ;  /* 0x000000ffff107224 */ /* 0x000fe200078e000e */
[----:B------:R-:W-:Y:S01]  /*3950*/  UIADD3 UR5, UPT, UPT, UR5, -0x2, URZ ;  /* 0xfffffffe05057890 */ /* 0x000fe2000fffe0ff */
[C---:B0-----:R-:W-:Y:S02]  /*3960*/  IMAD R4, R8.reuse, UR9, RZ ;  /* 0x0000000908047c24 */ /* 0x041fe4000f8e02ff */
[----:B------:R-:W-:-:S04]  /*3970*/  IMAD.WIDE.U32 R14, R8, UR8, R16 ;  /* 0x00000008080e7c25 */ /* 0x000fc8000f8e0010 */
[----:B------:R-:W-:-:S05]  /*3980*/  IMAD R3, R3, UR8, R4 ;  /* 0x0000000803037c24 */ /* 0x000fca000f8e0204 */
[----:B------:R-:W-:-:S07]  /*3990*/  IADD3 R15, PT, PT, R15, R3, RZ ;  /* 0x000000030f0f7210 */ /* 0x000fce0007ffe0ff */
.L_x_3500:
        /* <DEDUP_REMOVED lines=29> */
.L_x_3508:
[----:B------:R-:W-:Y:S01]  /*3b70*/  MOV R8, UR12 ;  /* 0x0000000c00087c02 */ /* 0x000fe20008000f00 */
[----:B------:R-:W-:Y:S01]  /*3b80*/  IMAD.U32 R13, RZ, RZ, UR13 ;  /* 0x0000000dff0d7e24 */ /* 0x000fe2000f8e00ff */
[----:B------:R-:W-:Y:S01]  /*3b90*/  MOV R12, UR12 ;  /* 0x0000000c000c7c02 */ /* 0x000fe20008000f00 */
[----:B------:R-:W-:Y:S01]  /*3ba0*/  IMAD.U32 R9, RZ, RZ, UR13 ;  /* 0x0000000dff097e24 */ /* 0x000fe2000f8e00ff */
[----:B------:R-:W-:Y:S01]  /*3bb0*/  MOV R4, R8 ;  /* 0x0000000800047202 */ /* 0x000fe20000000f00 */
[----:B------:R-:W-:Y:S01]  /*3bc0*/  IMAD.MOV.U32 R3, RZ, RZ, R13 ;  /* 0x000000ffff037224 */ /* 0x000fe200078e000d */
[----:B------:R-:W-:-:S07]  /*3bd0*/  MOV R22, 0x3bf0 ;  /* 0x00003bf000167802 */ /* 0x000fce0000000f00 */
[----:B------:R-:W-:Y:S05]  /*3be0*/  CALL.REL.NOINC `($__internal_115_$__cuda_sm20_rem_s64) ;  /* 0x00000008006c7944 */ /* 0x000fea0003c00000 */
[----:B------:R-:W-:-:S07]  /*3bf0*/  MOV R7, R3 ;  /* 0x0000000300077202 */ /* 0x000fce0000000f00 */
.L_x_3509:
[----:B------:R-:W-:Y:S05]  /*3c00*/  BSYNC.RECONVERGENT B0 ;  /* 0x0000000000007941 */ /* 0x000fea0003800200 */
.L_x_3507:
[----:B------:R-:W0:Y:S02]  /*3c10*/  LDCU.64 UR8, c[0x0][UR8+0x450] ;  /* 0x00008a00080877ac */ /* 0x000e240008000a00 */
[C---:B0-----:R-:W-:Y:S02]  /*3c20*/  IMAD R3, R6.reuse, UR9, RZ ;  /* 0x0000000906037c24 */ /* 0x041fe4000f8e02ff */
[----:B------:R-:W-:-:S04]  /*3c30*/  IMAD.WIDE.U32 R14, R6, UR8, R14 ;  /* 0x00000008060e7c25 */ /* 0x000fc8000f8e000e */
[----:B------:R-:W-:-:S04]  /*3c40*/  IMAD R3, R7, UR8, R3 ;  /* 0x0000000807037c24 */ /* 0x000fc8000f8e0203 */
[----:B------:R-:W-:-:S07]  /*3c50*/  IMAD.IADD R15, R15, 0x1, R3 ;  /* 0x000000010f0f7824 */ /* 0x000fce00078e0203 */
.L_x_3460:
[----:B------:R-:W0:Y:S02]  /*3c60*/  LDC.64 R6, c[0x0][R5+0x520] ;  /* 0x0001480005067b82 */ /* 0x000e240000000a00 */
[----:B0-----:R-:W-:-:S04]  /*3c70*/  ISETP.GE.U32.AND P0, PT, R2, R6, PT ;  /* 0x000000060200720c */ /* 0x001fc80003f06070 */
[----:B------:R-:W-:-:S13]  /*3c80*/  ISETP.GE.AND.EX P0, PT, R0, R7, PT, P0 ;  /* 0x000000070000720c */ /* 0x000fda0003f06300 */
[----:B------:R-:W-:Y:S05]  /*3c90*/  @P0 EXIT ;  /* 0x000000000000094d */ /* 0x000fea0003800000 */
[----:B------:R-:W0:Y:S01]  /*3ca0*/  LDCU.64 UR6, c[0x0][0x6c0] ;  /* 0x0000d800ff0677ac */ /* 0x000e220008000a00 */
[----:B------:R-:W-:Y:S01]  /*3cb0*/  IADD3 R3, P1, PT, R2, -R10, RZ ;  /* 0x8000000a02037210 */ /* 0x000fe20007f3e0ff */
[----:B------:R-:W1:Y:S03]  /*3cc0*/  LDCU.64 UR4, c[0x0][0x358] ;  /* 0x00006b00ff0477ac */ /* 0x000e660008000a00 */
[----:B0-----:R-:W-:Y:S02]  /*3cd0*/  ISETP.GT.U32.AND P0, PT, R3, UR6, PT ;  /* 0x0000000603007c0c */ /* 0x001fe4000bf04070 */
[----:B------:R-:W-:-:S04]  /*3ce0*/  IADD3.X R3, PT, PT, R0, ~R11, RZ, P1, !PT ;  /* 0x8000000b00037210 */ /* 0x000fc80000ffe4ff */
[----:B------:R-:W-:Y:S02]  /*3cf0*/  ISETP.GT.AND.EX P0, PT, R3, UR7, PT, P0 ;  /* 0x0000000703007c0c */ /* 0x000fe4000bf04300 */
[----:B------:R-:W-:-:S04]  /*3d00*/  IADD3 R3, P2, PT, R2, 0x1, RZ ;  /* 0x0000000102037810 */ /* 0x000fc80007f5e0ff */
[----:B------:R-:W-:Y:S01]  /*3d10*/  ISETP.GE.U32.AND P1, PT, R3, R6, PT ;  /* 0x000000060300720c */ /* 0x000fe20003f26070 */
[----:B------:R-:W-:-:S05]  /*3d20*/  IMAD.X R13, RZ, RZ, R0, P2 ;  /* 0x000000ffff0d7224 */ /* 0x000fca00010e0600 */
[----:B------:R-:W-:Y:S01]  /*3d30*/  ISETP.GE.U32.AND.EX P1, PT, R13, R7, PT, P1 ;  /* 0x000000070d00720c */ /* 0x000fe20003f26110 */
[----:B------:R-:W0:Y:S02]  /*3d40*/  @P0 LDC.64 R8, c[0x0][0x380] ;  /* 0x0000e000ff080b82 */ /* 0x000e240000000a00 */
[----:B0-----:R-:W-:-:S04]  /*3d50*/  @P0 LEA R8, P2, R14, R8, 0x1 ;  /* 0x000000080e080211 */ /* 0x001fc800078408ff */
[----:B------:R-:W-:-:S05]  /*3d60*/  @P0 LEA.HI.X R9, R14, R9, R15, 0x1, P2 ;  /* 0x000000090e090211 */ /* 0x000fca00010f0c0f */
[----:B-1----:R0:W-:Y:S01]  /*3d70*/  @P0 STG.E.U16 desc[UR4][R8.64], RZ ;  /* 0x000000ff08000986 */ /* 0x0021e2000c101504 */
[----:B------:R-:W-:Y:S05]  /*3d80*/  @P1 EXIT ;  /* 0x000000000000194d */ /* 0x000fea0003800000 */
[----:B------:R-:W-:-:S04]  /*3d90*/  IADD3 R3, P1, PT, -R10, R3, RZ ;  /* 0x000000030a037210 */ /* 0x000fc80007f3e1ff */
[----:B------:R-:W-:Y:S02]  /*3da0*/  ISETP.GT.U32.AND P0, PT, R3, UR6, PT ;  /* 0x0000000603007c0c */ /* 0x000fe4000bf04070 */
[----:B------:R-:W-:Y:S02]  /*3db0*/  IADD3.X R3, PT, PT, ~R11, R13, RZ, P1, !PT ;  /* 0x0000000d0b037210 */ /* 0x000fe40000ffe5ff */
[----:B------:R-:W-:Y:S02]  /*3dc0*/  IADD3 R13, P3, PT, R2, 0x2, RZ ;  /* 0x00000002020d7810 */ /* 0x000fe40007f7e0ff */
[----:B------:R-:W-:Y:S02]  /*3dd0*/  ISETP.GT.AND.EX P0, PT, R3, UR7, PT, P0 ;  /* 0x0000000703007c0c */ /* 0x000fe4000bf04300 */
[----:B------:R-:W-:Y:S02]  /*3de0*/  ISETP.GE.U32.AND P1, PT, R13, R6, PT ;  /* 0x000000060d00720c */ /* 0x000fe40003f26070 */
[----:B------:R-:W-:-:S04]  /*3df0*/  IADD3.X R17, PT, PT, RZ, R0, RZ, P3, !PT ;  /* 0x00000000ff117210 */ /* 0x000fc80001ffe4ff */
[----:B------:R-:W-:-:S05]  /*3e00*/  ISETP.GE.U32.AND.EX P1, PT, R17, R7, PT, P1 ;  /* 0x000000071100720c */ /* 0x000fca0003f26110 */
[----:B0-----:R-:W0:Y:S08]  /*3e10*/  @P0 LDC.64 R8, c[0x0][R5+0x448] ;  /* 0x0001120005080b82 */ /* 0x001e300000000a00 */
[----:B------:R-:W1:Y:S01]  /*3e20*/  @P0 LDC.64 R18, c[0x0][0x380] ;  /* 0x0000e000ff120b82 */ /* 0x000e620000000a00 */
[----:B0-----:R-:W-:-:S05]  /*3e30*/  @P0 IADD3 R3, P2, PT, R8, R14, RZ ;  /* 0x0000000e08030210 */ /* 0x001fca0007f5e0ff */
[----:B------:R-:W-:Y:S01]  /*3e40*/  @P0 IMAD.X R4, R9, 0x1, R15, P2 ;  /* 0x0000000109040824 */ /* 0x000fe200010e060f */
[----:B-1----:R-:W-:-:S04]  /*3e50*/  @P0 LEA R8, P2, R3, R18, 0x1 ;  /* 0x0000001203080211 */ /* 0x002fc800078408ff */
[----:B------:R-:W-:-:S05]  /*3e60*/  @P0 LEA.HI.X R9, R3, R19, R4, 0x1, P2 ;  /* 0x0000001303090211 */ /* 0x000fca00010f0c04 */
[----:B------:R0:W-:Y:S01]  /*3e70*/  @P0 STG.E.U16 desc[UR4][R8.64], RZ ;  /* 0x000000ff08000986 */ /* 0x0001e2000c101504 */
[----:B------:R-:W-:Y:S05]  /*3e80*/  @P1 EXIT ;  /* 0x000000000000194d */ /* 0x000fea0003800000 */
[----:B------:R-:W-:-:S04]  /*3e90*/  IADD3 R3, P1, PT, -R10, R13, RZ ;  /* 0x0000000d0a037210 */ /* 0x000fc80007f3e1ff */
[----:B------:R-:W-:Y:S01]  /*3ea0*/  ISETP.GT.U32.AND P0, PT, R3, UR6, PT ;  /* 0x0000000603007c0c */ /* 0x000fe2000bf04070 */
[----:B------:R-:W-:-:S05]  /*3eb0*/  IMAD.X R3, R17, 0x1, ~R11, P1 ;  /* 0x0000000111037824 */ /* 0x000fca00008e0e0b */
[----:B------:R-:W-:Y:S02]  /*3ec0*/  ISETP.GT.AND.EX P0, PT, R3, UR7, PT, P0 ;  /* 0x0000000703007c0c */ /* 0x000fe4000bf04300 */
[----:B------:R-:W-:-:S04]  /*3ed0*/  IADD3 R3, P1, PT, R2, 0x3, RZ ;  /* 0x0000000302037810 */ /* 0x000fc80007f3e0ff */
[----:B------:R-:W-:Y:S02]  /*3ee0*/  IADD3.X R17, PT, PT, RZ, R0, RZ, P1, !PT ;  /* 0x00000000ff117210 */ /* 0x000fe40000ffe4ff */
[----:B------:R-:W-:-:S04]  /*3ef0*/  IADD3 R0, P1, PT, -R10, R3, RZ ;  /* 0x000000030a007210 */ /* 0x000fc80007f3e1ff */
[----:B------:R-:W-:Y:S01]  /*3f00*/  ISETP.GT.U32.AND P2, PT, R0, UR6, PT ;  /* 0x0000000600007c0c */ /* 0x000fe2000bf44070 */
[----:B------:R-:W1:Y:S01]  /*3f10*/  @P0 LDC.64 R12, c[0x0][R5+0x448] ;  /* 0x00011200050c0b82 */ /* 0x000e620000000a00 */
[----:B------:R-:W-:Y:S01]  /*3f20*/  IMAD.X R10, R17, 0x1, ~R11, P1 ;  /* 0x00000001110a7824 */ /* 0x000fe200008e0e0b */
[----:B------:R-:W-:-:S04]  /*3f30*/  ISETP.GE.U32.AND P1, PT, R3, R6, PT ;  /* 0x000000060300720c */ /* 0x000fc80003f26070 */
[----:B------:R-:W-:Y:S02]  /*3f40*/  ISETP.GT.AND.EX P2, PT, R10, UR7, PT, P2 ;  /* 0x000000070a007c0c */ /* 0x000fe4000bf44320 */
[----:B0-----:R-:W0:Y:S02]  /*3f50*/  @P0 LDC.64 R8, c[0x0][0x380] ;  /* 0x0000e000ff080b82 */ /* 0x001e240000000a00 */
[----:B------:R-:W-:Y:S02]  /*3f60*/  ISETP.GE.U32.OR.EX P1, PT, R17, R7, !P2, P1 ;  /* 0x000000071100720c */ /* 0x000fe40005726510 */
[----:B-1----:R-:W-:-:S04]  /*3f70*/  @P0 LEA R2, P3, R12, R14, 0x1 ;  /* 0x0000000e0c020211 */ /* 0x002fc800078608ff */
[----:B------:R-:W-:Y:S02]  /*3f80*/  @P0 LEA.HI.X R12, R12, R15, R13, 0x1, P3 ;  /* 0x0000000f0c0c0211 */ /* 0x000fe400018f0c0d */
[----:B0-----:R-:W-:-:S04]  /*3f90*/  @P0 LEA R8, P3, R2, R8, 0x1 ;  /* 0x0000000802080211 */ /* 0x001fc800078608ff */
[----:B------:R-:W-:-:S05]  /*3fa0*/  @P0 LEA.HI.X R9, R2, R9, R12, 0x1, P3 ;  /* 0x0000000902090211 */ /* 0x000fca00018f0c0c */
[----:B------:R0:W-:Y:S01]  /*3fb0*/  @P0 STG.E.U16 desc[UR4][R8.64], RZ ;  /* 0x000000ff08000986 */ /* 0x0001e2000c101504 */
[----:B------:R-:W-:Y:S05]  /*3fc0*/  @P1 EXIT ;  /* 0x000000000000194d */ /* 0x000fea0003800000 */
[----:B------:R-:W1:Y:S01]  /*3fd0*/  LDC.64 R4, c[0x0][R5+0x448] ;  /* 0x0001120005047b82 */ /* 0x000e620000000a00 */
[----:B------:R-:W2:Y:S01]  /*3fe0*/  LDCU.64 UR6, c[0x0][0x380] ;  /* 0x00007000ff0677ac */ /* 0x000ea20008000a00 */
[----:B-1----:R-:W-:-:S04]  /*3ff0*/  IMAD.WIDE.U32 R2, R4, 0x3, R14 ;  /* 0x0000000304027825 */ /* 0x002fc800078e000e */
[----:B------:R-:W-:Y:S01]  /*4000*/  IMAD R7, R5, 0x3, RZ ;  /* 0x0000000305077824 */ /* 0x000fe200078e02ff */
[----:B--2---:R-:W-:-:S04]  /*4010*/  LEA R6, P0, R2, UR6, 0x1 ;  /* 0x0000000602067c11 */ /* 0x004fc8000f8008ff */
[----:B------:R-:W-:-:S04]  /*4020*/  IADD3 R3, PT, PT, R3, R7, RZ ;  /* 0x0000000703037210 */ /* 0x000fc80007ffe0ff */
[----:B------:R-:W-:-:S05]  /*4030*/  LEA.HI.X R7, R2, UR7, R3, 0x1, P0 ;  /* 0x0000000702077c11 */ /* 0x000fca00080f0c03 */
[----:B------:R-:W-:Y:S01]  /*4040*/  STG.E.U16 desc[UR4][R6.64], RZ ;  /* 0x000000ff06007986 */ /* 0x000fe2000c101504 */
[----:B------:R-:W-:Y:S05]  /*4050*/  EXIT ;  /* 0x000000000000794d */ /* 0x000fea0003800000 */
        .weak           $__internal_114_$__cuda_sm20_div_s64
        .type           $__internal_114_$__cuda_sm20_div_s64,@function
        .size           $__internal_114_$__cuda_sm20_div_s64,($__internal_115_$__cuda_sm20_rem_s64 - $__internal_114_$__cuda_sm20_div_s64)
$__internal_114_$__cuda_sm20_div_s64:
        /* <DEDUP_REMOVED lines=83> */
[----:B------:R-:W-:Y:S05]  /*4590*/  RET.REL.NODEC R8 `(_ZN2at6native16triu_tril_kernelIN3c108BFloat16ElLb0ELi4ELb1EEEvNS_4cuda6detail10TensorInfoIT_T0_EENS6_IKS7_S8_EEllS8_) ;  /* 0xffffffb808987950 */ /* 0x000fea0003c3ffff */
        .weak           $__internal_115_$__cuda_sm20_rem_s64
        .type           $__internal_115_$__cuda_sm20_rem_s64,@function
        .size           $__internal_115_$__cuda_sm20_rem_s64,(.L_x_6405 - $__internal_115_$__cuda_sm20_rem_s64)
$__internal_115_$__cuda_sm20_rem_s64:
        /* <DEDUP_REMOVED lines=76> */
[----:B------:R-:W-:Y:S06]  /*4a60*/  RET.REL.NODEC R22 `(_ZN2at6native16triu_tril_kernelIN3c108BFloat16ElLb0ELi4ELb1EEEvNS_4cuda6detail10TensorInfoIT_T0_EENS6_IKS7_S8_EEllS8_) ;  /* 0xffffffb416647950 */ /* 0x000fec0003c3ffff */
.L_x_3510:
        /* <DEDUP_REMOVED lines=9> */
.L_x_6405:


//--------------------- .text._ZN2at6native16triu_tril_kernelIN3c108BFloat16EiLb0ELi4ELb0EEEvNS_4cuda6detail10TensorInfoIT_T0_EENS6_IKS7_S8_EEllS8_ --------------------------
	.section	.text._ZN2at6native16triu_tril_kernelIN3c108BFloat16EiLb0ELi4ELb0EEEvNS_4cuda6detail10TensorInfoIT_T0_EENS6_IKS7_S8_EEllS8_,"ax",@progbits
	.align	128
        .global         _ZN2at6native16triu_tril_kernelIN3c108BFloat16EiLb0ELi4ELb0EEEvNS_4cuda6detail10TensorInfoIT_T0_EENS6_IKS7_S8_EEllS8_
        .type           _ZN2at6native16triu_tril_kernelIN3c108BFloat16EiLb0ELi4ELb0EEEvNS_4cuda6detail10TensorInfoIT_T0_EENS6_IKS7_S8_EEllS8_,@function
        .size           _ZN2at6native16triu_tril_kernelIN3c108BFloat16EiLb0ELi4ELb0EEEvNS_4cuda6detail10TensorInfoIT_T0_EENS6_IKS7_S8_EEllS8_,(.L_x_6407 - _ZN2at6native16triu_tril_kernelIN3c108BFloat16EiLb0ELi4ELb0EEEvNS_4cuda6detail10TensorInfoIT_T0_EENS6_IKS7_S8_EEllS8_)
        .other          _ZN2at6native16triu_tril_kernelIN3c108BFloat16EiLb0ELi4ELb0EEEvNS_4cuda6detail10TensorInfoIT_T0_EENS6_IKS7_S8_EEllS8_,@"STO_CUDA_ENTRY STV_DEFAULT"
_ZN2at6native16triu_tril_kernelIN3c108BFloat16EiLb0ELi4ELb0EEEvNS_4cuda6detail10TensorInfoIT_T0_EENS6_IKS7_S8_EEllS8_:
.text._ZN2at6native16triu_tril_kernelIN3c108BFloat16EiLb0ELi4ELb0EEEvNS_4cuda6detail10TensorInfoIT_T0_EENS6_IKS7_S8_EEllS8_:
        /* <DEDUP_REMOVED lines=40> */
.L_x_3512:
[----:B------:R-:W0:Y:S01]  /*0280*/  LDCU UR6, c[0x0][0x540] ;  /* 0x0000a800ff0677ac */ /* 0x000e220008000800 */
[----:B------:R-:W-:Y:S01]  /*0290*/  MOV R18, R4 ;  /* 0x0000000400127202 */ /* 0x000fe20000000f00 */
[----:B------:R-:W-:Y:S01]  /*02a0*/  IMAD.U32 R3, RZ, RZ, UR4 ;  /* 0x00000004ff037e24 */ /* 0x000fe2000f8e00ff */
[----:B------:R-:W-:Y:S01]  /*02b0*/  MOV R6, 0x2e0 ;  /* 0x000002e000067802 */ /* 0x000fe20000000f00 */
[----:B0-----:R-:W-:-:S07]  /*02c0*/  IMAD.U32 R2, RZ, RZ, UR6 ;  /* 0x00000006ff027e24 */ /* 0x001fce000f8e00ff */
[----:B------:R-:W-:Y:S05]  /*02d0*/  CALL.REL.NOINC `($__internal_116_$__cuda_sm20_div_s64) ;  /* 0x00000034004c7944 */ /* 0x000fea0003c00000 */
[----:B------:R-:W0:Y:S01]  /*02e0*/  LDCU UR6, c[0x0][0x540] ;  /* 0x0000a800ff0677ac */ /* 0x000e220008000800 */
[----:B------:R-:W-:Y:S01]  /*02f0*/  IADD3 R3, PT, PT, -R9, RZ, RZ ;  /* 0x000000ff09037210 */ /* 0x000fe20007ffe1ff */
[----:B------:R-:W-:Y:S02]  /*0300*/  IMAD.MOV.U32 R16, RZ, RZ, R9 ;  /* 0x000000ffff107224 */ /* 0x000fe400078e0009 */
[----:B------:R-:W-:Y:S02]  /*0310*/  IMAD.MOV.U32 R17, RZ, RZ, R8 ;  /* 0x000000ffff117224 */ /* 0x000fe400078e0008 */
[----:B0-----:R-:W-:-:S07]  /*0320*/  IMAD R4, R3, UR6, R4 ;  /* 0x0000000603047c24 */ /* 0x001fce000f8e0204 */
.L_x_3513:
[----:B------:R-:W-:Y:S05]  /*0330*/  BSYNC.RECONVERGENT B0 ;  /* 0x0000000000007941 */ /* 0x000fea0003800200 */
.L_x_3511:
        /* <DEDUP_REMOVED lines=30> */
.L_x_3515:
[----:B------:R-:W-:Y:S01]  /*0520*/  IMAD.MOV.U32 R18, RZ, RZ, R16 ;  /* 0x000000ffff127224 */ /* 0x000fe200078e0010 */
[----:B------:R-:W-:Y:S01]  /*0530*/  MOV R6, 0x560 ;  /* 0x0000056000067802 */ /* 0x000fe20000000f00 */
[----:B------:R-:W-:-:S07]  /*0540*/  IMAD.MOV.U32 R5, RZ, RZ, R17 ;  /* 0x000000ffff057224 */ /* 0x000fce00078e0011 */
[----:B------:R-:W-:Y:S05]  /*0550*/  CALL.REL.NOINC `($__internal_116_$__cuda_sm20_div_s64) ;  /* 0x0000003000ac7944 */ /* 0x000fea0003c00000 */
[----:B------:R-:W-:Y:S01]  /*0560*/  IADD3 R7, PT, PT, -R9, RZ, RZ ;  /* 0x000000ff09077210 */ /* 0x000fe20007ffe1ff */
[----:B------:R-:W-:-:S04]  /*0570*/  IMAD.MOV.U32 R12, RZ, RZ, R9 ;  /* 0x000000ffff0c7224 */ /* 0x000fc800078e0009 */
[----:B------:R-:W-:-:S07]  /*0580*/  IMAD R7, R2, R7, R16 ;  /* 0x0000000702077224 */ /* 0x000fce00078e0210 */
.L_x_3516:
[----:B------:R-:W-:Y:S05]  /*0590*/  BSYNC.RECONVERGENT B0 ;  /* 0x0000000000007941 */ /* 0x000fea0003800200 */
.L_x_3514:
        /* <DEDUP_REMOVED lines=18> */
.L_x_3543:
        /* <DEDUP_REMOVED lines=31> */
.L_x_3520:
[----:B------:R-:W-:Y:S01]  /*08b0*/  IMAD.MOV.U32 R5, RZ, RZ, R8 ;  /* 0x000000ffff057224 */ /* 0x000fe200078e0008 */
[----:B------:R-:W-:Y:S01]  /*08c0*/  MOV R18, R12 ;  /* 0x0000000c00127202 */ /* 0x000fe20000000f00 */
[----:B------:R-:W-:Y:S01]  /*08d0*/  IMAD.U32 R2, RZ, RZ, UR7 ;  /* 0x00000007ff027e24 */ /* 0x000fe2000f8e00ff */
[----:B------:R-:W-:Y:S01]  /*08e0*/  MOV R6, 0x910 ;  /* 0x0000091000067802 */ /* 0x000fe20000000f00 */
[----:B------:R-:W-:-:S07]  /*08f0*/  IMAD.U32 R3, RZ, RZ, UR8 ;  /* 0x00000008ff037e24 */ /* 0x000fce000f8e00ff */
[----:B------:R-:W-:Y:S05]  /*0900*/  CALL.REL.NOINC `($__internal_116_$__cuda_sm20_div_s64) ;  /* 0x0000002c00c07944 */ /* 0x000fea0003c00000 */
[----:B------:R-:W-:Y:S01]  /*0910*/  IADD3 R3, PT, PT, -R9, RZ, RZ ;  /* 0x000000ff09037210 */ /* 0x000fe20007ffe1ff */
[----:B------:R-:W-:Y:S02]  /*0920*/  IMAD.MOV.U32 R16, RZ, RZ, R9 ;  /* 0x000000ffff107224 */ /* 0x000fe400078e0009 */
[----:B------:R-:W-:Y:S02]  /*0930*/  IMAD.MOV.U32 R17, RZ, RZ, R8 ;  /* 0x000000ffff117224 */ /* 0x000fe400078e0008 */
[----:B------:R-:W-:-:S07]  /*0940*/  IMAD R3, R3, UR7, R12 ;  /* 0x0000000703037c24 */ /* 0x000fce000f8e020c */
.L_x_3521:
[----:B------:R-:W-:Y:S05]  /*0950*/  BSYNC.RECONVERGENT B0 ;  /* 0x0000000000007941 */ /* 0x000fea0003800200 */
.L_x_3519:
        /* <DEDUP_REMOVED lines=35> */
.L_x_3523:
[----:B------:R-:W-:Y:S01]  /*0b90*/  MOV R18, R16 ;  /* 0x0000001000127202 */ /* 0x000fe20000000f00 */
[----:B------:R-:W-:Y:S01]  /*0ba0*/  IMAD.MOV.U32 R5, RZ, RZ, R17 ;  /* 0x000000ffff057224 */ /* 0x000fe200078e0011 */
[----:B------:R-:W-:Y:S01]  /*0bb0*/  MOV R3, UR10 ;  /* 0x0000000a00037c02 */ /* 0x000fe20008000f00 */
[----:B------:R-:W-:Y:S01]  /*0bc0*/  IMAD.U32 R2, RZ, RZ, UR9 ;  /* 0x00000009ff027e24 */ /* 0x000fe2000f8e00ff */
[----:B------:R-:W-:-:S07]  /*0bd0*/  MOV R6, 0xbf0 ;  /* 0x00000bf000067802 */ /* 0x000fce0000000f00 */
[----:B------:R-:W-:Y:S05]  /*0be0*/  CALL.REL.NOINC `($__internal_116_$__cuda_sm20_div_s64) ;  /* 0x0000002c00087944 */ /* 0x000fea0003c00000 */
[--C-:B------:R-:W-:Y:S01]  /*0bf0*/  IMAD.MOV R17, RZ, RZ, -R9.reuse ;  /* 0x000000ffff117224 */ /* 0x100fe200078e0a09 */
[----:B------:R-:W-:Y:S01]  /*0c00*/  MOV R13, R8 ;  /* 0x00000008000d7202 */ /* 0x000fe20000000f00 */
[----:B------:R-:W-:Y:S02]  /*0c10*/  IMAD.MOV.U32 R12, RZ, RZ, R9 ;  /* 0x000000ffff0c7224 */ /* 0x000fe400078e0009 */
[----:B------:R-:W-:-:S07]  /*0c20*/  IMAD R17, R17, UR9, R16 ;  /* 0x0000000911117c24 */ /* 0x000fce000f8e0210 */
.L_x_3524:
[----:B------:R-:W-:Y:S05]  /*0c30*/  BSYNC.RECONVERGENT B0 ;  /* 0x0000000000007941 */ /* 0x000fea0003800200 */
.L_x_3522:
        /* <DEDUP_REMOVED lines=34> */
.L_x_3526:
[----:B------:R-:W-:Y:S01]  /*0e60*/  IMAD.MOV.U32 R18, RZ, RZ, R12 ;  /* 0x000000ffff127224 */ /* 0x000fe200078e000c */
[----:B------:R-:W-:Y:S01]  /*0e70*/  MOV R2, UR9 ;  /* 0x0000000900027c02 */ /* 0x000fe20008000f00 */
[----:B------:R-:W-:Y:S01]  /*0e80*/  IMAD.MOV.U32 R5, RZ, RZ, R13 ;  /* 0x000000ffff057224 */ /* 0x000fe200078e000d */
[----:B------:R-:W-:Y:S01]  /*0e90*/  MOV R6, 0xec0 ;  /* 0x00000ec000067802 */ /* 0x000fe20000000f00 */
[----:B------:R-:W-:-:S07]  /*0ea0*/  IMAD.U32 R3, RZ, RZ, UR10 ;  /* 0x0000000aff037e24 */ /* 0x000fce000f8e00ff */
[----:B------:R-:W-:Y:S05]  /*0eb0*/  CALL.REL.NOINC `($__internal_116_$__cuda_sm20_div_s64) ;  /* 0x0000002800547944 */ /* 0x000fea0003c00000 */
[----:B------:R-:W-:Y:S01]  /*0ec0*/  IMAD.MOV R13, RZ, RZ, -R9 ;  /* 0x000000ffff0d7224 */ /* 0x000fe200078e0a09 */
[----:B------:R-:W-:Y:S01]  /*0ed0*/  MOV R16, R9 ;  /* 0x0000000900107202 */ /* 0x000fe20000000f00 */
[----:B------:R-:W-:Y:S02]  /*0ee0*/  IMAD.MOV.U32 R17, RZ, RZ, R8 ;  /* 0x000000ffff117224 */ /* 0x000fe400078e0008 */
[----:B------:R-:W-:-:S07]  /*0ef0*/  IMAD R13, R13, UR9, R12 ;  /* 0x000000090d0d7c24 */ /* 0x000fce000f8e020c */
.L_x_3527:
[----:B------:R-:W-:Y:S05]  /*0f00*/  BSYNC.RECONVERGENT B0 ;  /* 0x0000000000007941 */ /* 0x000fea0003800200 */
.L_x_3525:
        /* <DEDUP_REMOVED lines=35> */
.L_x_3529:
[----:B------:R-:W-:Y:S01]  /*1140*/  IMAD.MOV.U32 R18, RZ, RZ, R16 ;  /* 0x000000ffff127224 */ /* 0x000fe200078e0010 */
[----:B------:R-:W-:Y:S01]  /*1150*/  MOV R5, R17 ;  /* 0x0000001100057202 */ /* 0x000fe20000000f00 */
[----:B------:R-:W-:Y:S01]  /*1160*/  IMAD.U32 R2, RZ, RZ, UR9 ;  /* 0x00000009ff027e24 */ /* 0x000fe2000f8e00ff */
[----:B------:R-:W-:Y:S02]  /*1170*/  MOV R3, UR10 ;  /* 0x0000000a00037c02 */ /* 0x000fe40008000f00 */
[----:B------:R-:W-:-:S07]  /*1180*/  MOV R6, 0x11a0 ;  /* 0x000011a000067802 */ /* 0x000fce0000000f00 */
[----:B------:R-:W-:Y:S05]  /*1190*/  CALL.REL.NOINC `($__internal_116_$__cuda_sm20_div_s64) ;  /* 0x00000024009c7944 */ /* 0x000fea0003c00000 */
[----:B------:R-:W-:Y:S01]  /*11a0*/  IMAD.MOV R17, RZ, RZ, -R9 ;  /* 0x000000ffff117224 */ /* 0x000fe200078e0a09 */
[----:B------:R-:W-:Y:S01]  /*11b0*/  MOV R12, R9 ;  /* 0x00000009000c7202 */ /* 0x000fe20000000f00 */
[----:B------:R-:W-:Y:S02]  /*11c0*/  IMAD.MOV.U32 R13, RZ, RZ, R8 ;  /* 0x000000ffff0d7224 */ /* 0x000fe400078e0008 */
[----:B------:R-:W-:-:S07]  /*11d0*/  IMAD R17, R17, UR9, R16 ;  /* 0x0000000911117c24 */ /* 0x000fce000f8e0210 */
.L_x_3530:
[----:B------:R-:W-:Y:S05]  /*11e0*/  BSYNC.RECONVERGENT B0 ;  /* 0x0000000000007941 */ /* 0x000fea0003800200 */
.L_x_3528:
        /* <DEDUP_REMOVED lines=35> */
.L_x_3532:
        /* <DEDUP_REMOVED lines=10> */
.L_x_3533:
[----:B------:R-:W-:Y:S05]  /*14c0*/  BSYNC.RECONVERGENT B0 ;  /* 0x0000000000007941 */ /* 0x000fea0003800200 */
.L_x_3531:
        /* <DEDUP_REMOVED lines=35> */
.L_x_3535:
        /* <DEDUP_REMOVED lines=10> */
.L_x_3536:
[----:B------:R-:W-:Y:S05]  /*17a0*/  BSYNC.RECONVERGENT B0 ;  /* 0x0000000000007941 */ /* 0x000fea0003800200 */
.L_x_3534:
        /* <DEDUP_REMOVED lines=35> */
.L_x_3538:
        /* <DEDUP_REMOVED lines=10> */
.L_x_3539:
[----:B------:R-:W-:Y:S05]  /*1a80*/  BSYNC.RECONVERGENT B0 ;  /* 0x0000000000007941 */ /* 0x000fea0003800200 */
.L_x_3537:
        /* <DEDUP_REMOVED lines=35> */
.L_x_3541:
[----:B------:R-:W-:Y:S01]  /*1cc0*/  IMAD.MOV.U32 R18, RZ, RZ, R16 ;  /* 0x000000ffff127224 */ /* 0x000fe200078e0010 */
[----:B------:R-:W-:Y:S01]  /*1cd0*/  MOV R5, R17 ;  /* 0x0000001100057202 */ /* 0x000fe20000000f00 */
[----:B------:R-:W-:Y:S01]  /*1ce0*/  IMAD.U32 R2, RZ, RZ, UR9 ;  /* 0x00000009ff027e24 */ /* 0x000fe2000f8e00ff */
[----:B------:R-:W-:Y:S02]  /*1cf0*/  MOV R3, UR10 ;  /* 0x0000000a00037c02 */ /* 0x000fe40008000f00 */
[----:B------:R-:W-:-:S07]  /*1d00*/  MOV R6, 0x1d20 ;  /* 0x00001d2000067802 */ /* 0x000fce0000000f00 */
[----:B------:R-:W-:Y:S05]  /*1d10*/  CALL.REL.NOINC `($__internal_116_$__cuda_sm20_div_s64) ;  /* 0x0000001800bc7944 */ /* 0x000fea0003c00000 */
[----:B------:R-:W-:Y:S01]  /*1d20*/  IMAD.MOV R17, RZ, RZ, -R9 ;  /* 0x000000ffff117224 */ /* 0x000fe200078e0a09 */
[----:B------:R-:W-:-:S03]  /*1d30*/  MOV R12, R9 ;  /* 0x00000009000c7202 */ /* 0x000fc60000000f00 */
[----:B------:R-:W-:-:S07]  /*1d40*/  IMAD R17, R17, UR9, R16 ;  /* 0x0000000911117c24 */ /* 0x000fce000f8e0210 */
.L_x_3542:
[----:B------:R-:W-:Y:S05]  /*1d50*/  BSYNC.RECONVERGENT B0 ;  /* 0x0000000000007941 */ /* 0x000fea0003800200 */
.L_x_3540:
        /* <DEDUP_REMOVED lines=9> */
.L_x_3518:
        /* <DEDUP_REMOVED lines=37> */
.L_x_3546:
[----:B------:R-:W-:Y:S01]  /*2040*/  MOV R5, R8 ;  /* 0x0000000800057202 */ /* 0x000fe20000000f00 */
[----:B------:R-:W-:Y:S01]  /*2050*/  IMAD.MOV.U32 R18, RZ, RZ, R12 ;  /* 0x000000ffff127224 */ /* 0x000fe200078e000c */
[----:B------:R-:W-:Y:S01]  /*2060*/  MOV R2, UR7 ;  /* 0x0000000700027c02 */ /* 0x000fe20008000f00 */
[----:B------:R-:W-:Y:S01]  /*2070*/  IMAD.U32 R3, RZ, RZ, UR8 ;  /* 0x00000008ff037e24 */ /* 0x000fe2000f8e00ff */
[----:B------:R-:W-:-:S07]  /*2080*/  MOV R6, 0x20a0 ;  /* 0x000020a000067802 */ /* 0x000fce0000000f00 */
[----:B------:R-:W-:Y:S05]  /*2090*/  CALL.REL.NOINC `($__internal_116_$__cuda_sm20_div_s64) ;  /* 0x0000001400dc7944 */ /* 0x000fea0003c00000 */
[----:B------:R-:W-:Y:S01]  /*20a0*/  IADD3 R3, PT, PT, -R9, RZ, RZ ;  /* 0x000000ff09037210 */ /* 0x000fe20007ffe1ff */
[----:B------:R-:W-:Y:S01]  /*20b0*/  IMAD.MOV.U32 R16, RZ, RZ, R9 ;  /* 0x000000ffff107224 */ /* 0x000fe200078e0009 */
[----:B------:R-:W-:-:S03]  /*20c0*/  MOV R17, R8 ;  /* 0x0000000800117202 */ /* 0x000fc60000000f00 */
[----:B------:R-:W-:-:S07]  /*20d0*/  IMAD R3, R3, UR7, R12 ;  /* 0x0000000703037c24 */ /* 0x000fce000f8e020c */
.L_x_3547:
[----:B------:R-:W-:Y:S05]  /*20e0*/  BSYNC.RECONVERGENT B0 ;  /* 0x0000000000007941 */ /* 0x000fea0003800200 */
.L_x_3545:
        /* <DEDUP_REMOVED lines=37> */
.L_x_3549:
        /* <DEDUP_REMOVED lines=10> */
.L_x_3550:
[----:B------:R-:W-:Y:S05]  /*23e0*/  BSYNC.RECONVERGENT B0 ;  /* 0x0000000000007941 */ /* 0x000fea0003800200 */
.L_x_3548:
        /* <DEDUP_REMOVED lines=37> */
.L_x_3552:
        /* <DEDUP_REMOVED lines=10> */
.L_x_3553:
[----:B------:R-:W-:Y:S05]  /*26e0*/  BSYNC.RECONVERGENT B0 ;  /* 0x0000000000007941 */ /* 0x000fea0003800200 */
.L_x_3551:
        /* <DEDUP_REMOVED lines=37> */
.L_x_3555:
[----:B------:R-:W-:Y:S01]  /*2940*/  MOV R18, R16 ;  /* 0x0000001000127202 */ /* 0x000fe20000000f00 */
[----:B------:R-:W-:Y:S01]  /*2950*/  IMAD.MOV.U32 R5, RZ, RZ, R17 ;  /* 0x000000ffff057224 */ /* 0x000fe200078e0011 */
[----:B------:R-:W-:Y:S01]  /*2960*/  MOV R2, UR11 ;  /* 0x0000000b00027c02 */ /* 0x000fe20008000f00 */
[----:B------:R-:W-:Y:S01]  /*2970*/  IMAD.U32 R3, RZ, RZ, UR10 ;  /* 0x0000000aff037e24 */ /* 0x000fe2000f8e00ff */
[----:B------:R-:W-:-:S07]  /*2980*/  MOV R6, 0x29a0 ;  /* 0x000029a000067802 */ /* 0x000fce0000000f00 */
[----:B------:R-:W-:Y:S05]  /*2990*/  CALL.REL.NOINC `($__internal_116_$__cuda_sm20_div_s64) ;  /* 0x0000000c009c7944 */ /* 0x000fea0003c00000 */
[----:B------:R-:W-:Y:S01]  /*29a0*/  IADD3 R17, PT, PT, -R9, RZ, RZ ;  /* 0x000000ff09117210 */ /* 0x000fe20007ffe1ff */
[----:B------:R-:W-:-:S04]  /*29b0*/  IMAD.MOV.U32 R12, RZ, RZ, R9 ;  /* 0x000000ffff0c7224 */ /* 0x000fc800078e0009 */
[----:B------:R-:W-:-:S07]  /*29c0*/  IMAD R17, R17, UR11, R16 ;  /* 0x0000000b11117c24 */ /* 0x000fce000f8e0210 */
.L_x_3556:
[----:B------:R-:W-:Y:S05]  /*29d0*/  BSYNC.RECONVERGENT B0 ;  /* 0x0000000000007941 */ /* 0x000fea0003800200 */
.L_x_3554:
[----:B------:R-:W-:Y:S01]  /*29e0*/  UMOV UR6, 0x6c ;  /* 0x0000006c00067882 */ /* 0x000fe20000000000 */
[----:B------:R-:W0:Y:S01]  /*29f0*/  LDCU UR8, c[0x0][UR8+0x3ec] ;  /* 0x00007d80080877ac */ /* 0x000e220008000800 */
[----:B------:R-:W-:Y:S02]  /*2a00*/  ULEA UR6, UR9, UR6, 0x2 ;  /* 0x0000000609067291 */ /* 0x000fe4000f8e10ff */
[----:B------:R-:W-:-:S10]  /*2a10*/  UIADD3 UR4, UPT, UPT, UR4, -0x4, URZ ;  /* 0xfffffffc04047890 */ /* 0x000fd4000fffe0ff */
[----:B------:R-:W1:Y:S01]  /*2a20*/  LDCU UR6, c[0x0][UR6+0x380] ;  /* 0x00007000060677ac */ /* 0x000e620008000800 */
[C---:B0-----:R-:W-:Y:S02]  /*2a30*/  IMAD R20, R17.reuse, UR8, R20 ;  /* 0x0000000811147c24 */ /* 0x041fe4000f8e0214 */
[----:B-1----:R-:W-:-:S07]  /*2a40*/  IMAD R22, R17, UR6, R22 ;  /* 0x0000000611167c24 */ /* 0x002fce000f8e0216 */
.L_x_3544:
        /* <DEDUP_REMOVED lines=34> */
.L_x_3559:
        /* <DEDUP_REMOVED lines=10> */
.L_x_3560:
[----:B------:R-:W-:Y:S05]  /*2d10*/  BSYNC.RECONVERGENT B0 ;  /* 0x0000000000007941 */ /* 0x000fea0003800200 */
.L_x_3558:
        /* <DEDUP_REMOVED lines=36> */
.L_x_3562:
        /* <DEDUP_REMOVED lines=9> */
.L_x_3563:
[----:B------:R-:W-:Y:S05]  /*2ff0*/  BSYNC.RECONVERGENT B0 ;  /* 0x0000000000007941 */ /* 0x000fea0003800200 */
.L_x_3561:
[----:B------:R-:W-:Y:S01]  /*3000*/  UMOV UR5, 0x6c ;  /* 0x0000006c00057882 */ /* 0x000fe20000000000 */
[----:B------:R-:W0:Y:S01]  /*3010*/  LDCU UR6, c[0x0][UR6+0x4c4] ;  /* 0x00009880060677ac */ /* 0x000e220008000800 */
[----:B------:R-:W-:Y:S02]  /*3020*/  ULEA UR5, UR8, UR5, 0x2 ;  /* 0x0000000508057291 */ /* 0x000fe4000f8e10ff */
[----:B------:R-:W-:-:S10]  /*3030*/  UIADD3 UR4, UPT, UPT, UR4, -0x2, URZ ;  /* 0xfffffffe04047890 */ /* 0x000fd4000fffe0ff */
[----:B------:R-:W1:Y:S01]  /*3040*/  LDCU UR5, c[0x0][UR5+0x380] ;  /* 0x00007000050577ac */ /* 0x000e620008000800 */
[C---:B0-----:R-:W-:Y:S02]  /*3050*/  IMAD R20, R17.reuse, UR6, R20 ;  /* 0x0000000611147c24 */ /* 0x041fe4000f8e0214 */
[----:B-1----:R-:W-:-:S07]  /*3060*/  IMAD R22, R17, UR5, R22 ;  /* 0x0000000511167c24 */ /* 0x002fce000f8e0216 */
.L_x_3557:
        /* <DEDUP_REMOVED lines=29> */
.L_x_3565:
[----:B------:R-:W-:Y:S01]  /*3240*/  IMAD.MOV.U32 R3, RZ, RZ, R8 ;  /* 0x000000ffff037224 */ /* 0x000fe200078e0008 */
[----:B------:R-:W-:-:S07]  /*3250*/  MOV R2, 0x3270 ;  /* 0x0000327000027802 */ /* 0x000fce0000000f00 */
[----:B------:R-:W-:Y:S05]  /*3260*/  CALL.REL.NOINC `($__internal_117_$__cuda_sm20_rem_s64) ;  /* 0x0000000800b87944 */ /* 0x000fea0003c00000 */
.L_x_3566:
[----:B------:R-:W-:Y:S05]  /*3270*/  BSYNC.RECONVERGENT B0 ;  /* 0x0000000000007941 */ /* 0x000fea0003800200 */
.L_x_3564:
[----:B------:R-:W0:Y:S01]  /*3280*/  LDCU UR4, c[0x0][UR6+0x4c4] ;  /* 0x00009880060477ac */ /* 0x000e220008000800 */
[----:B------:R-:W1:Y:S01]  /*3290*/  LDCU UR6, c[0x0][UR6+0x3ec] ;  /* 0x00007d80060677ac */ /* 0x000e620008000800 */
[C---:B0-----:R-:W-:Y:S02]  /*32a0*/  IMAD R20, R12.reuse, UR4, R20 ;  /* 0x000000040c147c24 */ /* 0x041fe4000f8e0214 */
[----:B-1----:R-:W-:-:S07]  /*32b0*/  IMAD R22, R12, UR6, R22 ;  /* 0x000000060c167c24 */ /* 0x002fce000f8e0216 */
.L_x_3517:
[----:B------:R-:W0:Y:S01]  /*32c0*/  LDCU.64 UR6, c[0x0][0x530] ;  /* 0x0000a600ff0677ac */ /* 0x000e220008000a00 */
[----:B------:R-:W-:Y:S01]  /*32d0*/  IADD3 R2, PT, PT, R4, -R7, RZ ;  /* 0x8000000704027210 */ /* 0x000fe20007ffe0ff */
[----:B------:R-:W-:Y:S01]  /*32e0*/  BSSY.RECONVERGENT B0, `(.L_x_3567) ;  /* 0x000003a000007945 */ /* 0x000fe20003800200 */
[----:B------:R-:W-:Y:S01]  /*32f0*/  PRMT R6, RZ, 0x7610, R6 ;  /* 0x00007610ff067816 */ /* 0x000fe20000000006 */
[----:B------:R-:W1:Y:S01]  /*3300*/  LDCU.64 UR4, c[0x0][0x358] ;  /* 0x00006b00ff0477ac */ /* 0x000e620008000a00 */
[----:B------:R-:W-:Y:S02]  /*3310*/  PRMT R3, RZ, 0x7610, R3 ;  /* 0x00007610ff037816 */ /* 0x000fe40000000003 */
[----:B------:R-:W-:Y:S02]  /*3320*/  PRMT R5, RZ, 0x7610, R5 ;  /* 0x00007610ff057816 */ /* 0x000fe40000000005 */
[----:B0-----:R-:W-:Y:S02]  /*3330*/  ISETP.GT.U32.AND P0, PT, R2, UR6, PT ;  /* 0x0000000602007c0c */ /* 0x001fe4000bf04070 */
[----:B------:R-:W-:-:S04]  /*3340*/  SHF.R.S32.HI R2, RZ, 0x1f, R2 ;  /* 0x0000001fff027819 */ /* 0x000fc80000011402 */
[----:B------:R-:W-:Y:S02]  /*3350*/  ISETP.GT.AND.EX P0, PT, R2, UR7, PT, P0 ;  /* 0x0000000702007c0c */ /* 0x000fe4000bf04300 */
[----:B------:R-:W-:-:S11]  /*3360*/  PRMT R2, RZ, 0x7610, R2 ;  /* 0x00007610ff027816 */ /* 0x000fd60000000002 */
[----:B-1----:R-:W-:Y:S05]  /*3370*/  @P0 BRA `(.L_x_3568) ;  /* 0x0000000000c00947 */ /* 0x002fea0003800000 */
        /* <DEDUP_REMOVED lines=27> */
.L_x_3570:
[----:B------:R-:W-:Y:S05]  /*3530*/  BSYNC.RECONVERGENT B1 ;  /* 0x0000000000017941 */ /* 0x000fea0003800200 */
.L_x_3569:
[----:B0-----:R-:W-:-:S04]  /*3540*/  IMAD.IADD R9, R4, 0x1, -R7 ;  /* 0x0000000104097824 */ /* 0x001fc800078e0a07 */
[C---:B------:R-:W-:Y:S01]  /*3550*/  VIADD R8, R9.reuse, 0x2 ;  /* 0x0000000209087836 */ /* 0x040fe20000000000 */
[C---:B------:R-:W-:Y:S02]  /*3560*/  ISETP.GT.U32.AND P1, PT, R9.reuse, UR6, PT ;  /* 0x0000000609007c0c */ /* 0x040fe4000bf24070 */
[C---:B------:R-:W-:Y:S02]  /*3570*/  IADD3 R7, PT, PT, R9.reuse, 0x1, RZ ;  /* 0x0000000109077810 */ /* 0x040fe40007ffe0ff */
[----:B------:R-:W-:Y:S02]  /*3580*/  SHF.R.S32.HI R10, RZ, 0x1f, R9 ;  /* 0x0000001fff0a7819 */ /* 0x000fe40000011409 */
[----:B------:R-:W-:Y:S02]  /*3590*/  IADD3 R9, PT, PT, R9, 0x3, RZ ;  /* 0x0000000309097810 */ /* 0x000fe40007ffe0ff */
[----:B------:R-:W-:Y:S02]  /*35a0*/  ISETP.GT.U32.AND P0, PT, R7, UR6, PT ;  /* 0x0000000607007c0c */ /* 0x000fe4000bf04070 */
[----:B------:R-:W-:-:S02]  /*35b0*/  ISETP.GT.U32.AND P3, PT, R8, UR6, PT ;  /* 0x0000000608007c0c */ /* 0x000fc4000bf64070 */
[----:B------:R-:W-:Y:S02]  /*35c0*/  ISETP.GT.U32.AND P2, PT, R9, UR6, PT ;  /* 0x0000000609007c0c */ /* 0x000fe4000bf44070 */
[----:B------:R-:W-:Y:S02]  /*35d0*/  SHF.R.S32.HI R7, RZ, 0x1f, R7 ;  /* 0x0000001fff077819 */ /* 0x000fe40000011407 */
[----:B------:R-:W-:Y:S02]  /*35e0*/  SHF.R.S32.HI R8, RZ, 0x1f, R8 ;  /* 0x0000001fff087819 */ /* 0x000fe40000011408 */
[----:B------:R-:W-:Y:S02]  /*35f0*/  SHF.R.S32.HI R9, RZ, 0x1f, R9 ;  /* 0x0000001fff097819 */ /* 0x000fe40000011409 */
[----:B------:R-:W-:Y:S02]  /*3600*/  ISETP.GT.AND.EX P1, PT, R10, UR7, PT, P1 ;  /* 0x000000070a007c0c */ /* 0x000fe4000bf24310 */
[----:B------:R-:W-:-:S02]  /*3610*/  ISETP.GT.AND.EX P0, PT, R7, UR7, PT, P0 ;  /* 0x0000000707007c0c */ /* 0x000fc4000bf04300 */
[----:B------:R-:W-:Y:S02]  /*3620*/  ISETP.GT.AND.EX P3, PT, R8, UR7, PT, P3 ;  /* 0x0000000708007c0c */ /* 0x000fe4000bf64330 */
[----:B------:R-:W-:-:S07]  /*3630*/  ISETP.GT.AND.EX P2, PT, R9, UR7, PT, P2 ;  /* 0x0000000709007c0c */ /* 0x000fce000bf44320 */
[----:B-----5:R-:W-:Y:S02]  /*3640*/  @P1 PRMT R5, RZ, 0x7610, R5 ;  /* 0x00007610ff051816 */ /* 0x020fe40000000005 */
[----:B------:R-:W-:Y:S02]  /*3650*/  @P0 PRMT R3, RZ, 0x7610, R3 ;  /* 0x00007610ff030816 */ /* 0x000fe40000000003 */
[----:B------:R-:W-:Y:S02]  /*3660*/  @P3 PRMT R6, RZ, 0x7610, R6 ;  /* 0x00007610ff063816 */ /* 0x000fe40000000006 */
[----:B------:R-:W-:-:S07]  /*3670*/  @P2 PRMT R2, RZ, 0x7610, R2 ;  /* 0x00007610ff022816 */ /* 0x000fce0000000002 */
.L_x_3568:
[----:B------:R-:W-:Y:S05]  /*3680*/  BSYNC.RECONVERGENT B0 ;  /* 0x0000000000007941 */ /* 0x000fea0003800200 */
.L_x_3567:
        /* <DEDUP_REMOVED lines=24> */
        .weak           $__internal_116_$__cuda_sm20_div_s64
        .type           $__internal_116_$__cuda_sm20_div_s64,@function
        .size           $__internal_116_$__cuda_sm20_div_s64,($__internal_117_$__cuda_sm20_rem_s64 - $__internal_116_$__cuda_sm20_div_s64)
$__internal_116_$__cuda_sm20_div_s64:
        /* <DEDUP_REMOVED lines=83> */
[----:B------:R-:W-:Y:S06]  /*3d40*/  RET.REL.NODEC R10 `(_ZN2at6native16triu_tril_kernelIN3c108BFloat16EiLb0ELi4ELb0EEEvNS_4cuda6detail10TensorInfoIT_T0_EENS6_IKS7_S8_EEllS8_) ;  /* 0xffffffc00aac7950 */ /* 0x000fec0003c3ffff */
        .weak           $__internal_117_$__cuda_sm20_rem_s64
        .type           $__internal_117_$__cuda_sm20_rem_s64,@function
        .size           $__internal_117_$__cuda_sm20_rem_s64,(.L_x_6407 - $__internal_117_$__cuda_sm20_rem_s64)
$__internal_117_$__cuda_sm20_rem_s64:
        /* <DEDUP_REMOVED lines=71> */
[----:B------:R-:W-:Y:S06]  /*41c0*/  RET.REL.NODEC R2 `(_ZN2at6native16triu_tril_kernelIN3c108BFloat16EiLb0ELi4ELb0EEEvNS_4cuda6detail10TensorInfoIT_T0_EENS6_IKS7_S8_EEllS8_) ;  /* 0xffffffbc028c7950 */ /* 0x000fec0003c3ffff */
.L_x_3571:
        /* <DEDUP_REMOVED lines=11> */
.L_x_6407:


//--------------------- .text._ZN2at6native16triu_tril_kernelIN3c108BFloat16EiLb0ELi4ELb1EEEvNS_4cuda6detail10TensorInfoIT_T0_EENS6_IKS7_S8_EEllS8_ --------------------------
	.section	.text._ZN2at6native16triu_tril_kernelIN3c108BFloat16EiLb0ELi4ELb1EEEvNS_4cuda6detail10TensorInfoIT_T0_EENS6_IKS7_S8_EEllS8_,"ax",@progbits
	.align	128
        .global         _ZN2at6native16triu_tril_kernelIN3c108BFloat16EiLb0ELi4ELb1EEEvNS_4cuda6detail10TensorInfoIT_T0_EENS6_IKS7_S8_EEllS8_
        .type           _ZN2at6native16triu_tril_kernelIN3c108BFloat16EiLb0ELi4ELb1EEEvNS_4cuda6detail10TensorInfoIT_T0_EENS6_IKS7_S8_EEllS8_,@function
        .size           _ZN2at6native16triu_tril_kernelIN3c108BFloat16EiLb0ELi4ELb1EEEvNS_4cuda6detail10TensorInfoIT_T0_EENS6_IKS7_S8_EEllS8_,(.L_x_6409 - _ZN2at6native16triu_tril_kernelIN3c108BFloat16EiLb0ELi4ELb1EEEvNS_4cuda6detail10TensorInfoIT_T0_EENS6_IKS7_S8_EEllS8_)
        .other          _ZN2at6native16triu_tril_kernelIN3c108BFloat16EiLb0ELi4ELb1EEEvNS_4cuda6detail10TensorInfoIT_T0_EENS6_IKS7_S8_EEllS8_,@"STO_CUDA_ENTRY STV_DEFAULT"
_ZN2at6native16triu_tril_kernelIN3c108BFloat16EiLb0ELi4ELb1EEEvNS_4cuda6detail10TensorInfoIT_T0_EENS6_IKS7_S8_EEllS8_:
.text._ZN2at6native16triu_tril_kernelIN3c108BFloat16EiLb0ELi4ELb1EEEvNS_4cuda6detail10TensorInfoIT_T0_EENS6_IKS7_S8_EEllS8_:
        /* <DEDUP_REMOVED lines=40> */
.L_x_3573:
[----:B------:R-:W0:Y:S01]  /*0280*/  LDCU UR6, c[0x0][0x540] ;  /* 0x0000a800ff0677ac */ /* 0x000e220008000800 */
[----:B------:R-:W-:Y:S01]  /*0290*/  MOV R18, R7 ;  /* 0x0000000700127202 */ /* 0x000fe20000000f00 */
[----:B------:R-:W-:Y:S01]  /*02a0*/  IMAD.U32 R4, RZ, RZ, UR4 ;  /* 0x00000004ff047e24 */ /* 0x000fe2000f8e00ff */
[----:B------:R-:W-:Y:S01]  /*02b0*/  MOV R6, 0x2e0 ;  /* 0x000002e000067802 */ /* 0x000fe20000000f00 */
[----:B0-----:R-:W-:-:S07]  /*02c0*/  IMAD.U32 R3, RZ, RZ, UR6 ;  /* 0x00000006ff037e24 */ /* 0x001fce000f8e00ff */
[----:B------:R-:W-:Y:S05]  /*02d0*/  CALL.REL.NOINC `($__internal_118_$__cuda_sm20_div_s64) ;  /* 0x0000003000b47944 */ /* 0x000fea0003c00000 */
[----:B------:R-:W0:Y:S01]  /*02e0*/  LDCU UR6, c[0x0][0x540] ;  /* 0x0000a800ff0677ac */ /* 0x000e220008000800 */
[----:B------:R-:W-:-:S05]  /*02f0*/  IADD3 R0, PT, PT, -R4, RZ, RZ ;  /* 0x000000ff04007210 */ /* 0x000fca0007ffe1ff */
[----:B0-----:R-:W-:-:S07]  /*0300*/  IMAD R7, R0, UR6, R7 ;  /* 0x0000000600077c24 */ /* 0x001fce000f8e0207 */
.L_x_3574:
[----:B------:R-:W-:Y:S05]  /*0310*/  BSYNC.RECONVERGENT B0 ;  /* 0x0000000000007941 */ /* 0x000fea0003800200 */
.L_x_3572:
        /* <DEDUP_REMOVED lines=26> */
.L_x_3576:
[----:B------:R-:W-:Y:S01]  /*04c0*/  IMAD.MOV.U32 R14, RZ, RZ, R4 ;  /* 0x000000ffff0e7224 */ /* 0x000fe200078e0004 */
[----:B------:R-:W-:Y:S02]  /*04d0*/  MOV R6, R5 ;  /* 0x0000000500067202 */ /* 0x000fe40000000f00 */
[----:B------:R-:W-:-:S07]  /*04e0*/  MOV R18, 0x500 ;  /* 0x0000050000127802 */ /* 0x000fce0000000f00 */
[----:B------:R-:W-:Y:S05]  /*04f0*/  CALL.REL.NOINC `($__internal_119_$__cuda_sm20_rem_s64) ;  /* 0x00000034007c7944 */ /* 0x000fea0003c00000 */
[----:B------:R-:W-:-:S07]  /*0500*/  IMAD.MOV.U32 R0, RZ, RZ, R13 ;  /* 0x000000ffff007224 */ /* 0x000fce00078e000d */
.L_x_3577:
[----:B------:R-:W-:Y:S05]  /*0510*/  BSYNC.RECONVERGENT B0 ;  /* 0x0000000000007941 */ /* 0x000fea0003800200 */
.L_x_3575:
        /* <DEDUP_REMOVED lines=30> */
.L_x_3579:
[----:B------:R-:W-:Y:S01]  /*0700*/  IMAD.MOV.U32 R18, RZ, RZ, R4 ;  /* 0x000000ffff127224 */ /* 0x000fe200078e0004 */
[----:B------:R-:W-:Y:S01]  /*0710*/  MOV R6, 0x740 ;  /* 0x0000074000067802 */ /* 0x000fe20000000f00 */
[----:B------:R-:W-:-:S07]  /*0720*/  IMAD.MOV.U32 R4, RZ, RZ, R15 ;  /* 0x000000ffff047224 */ /* 0x000fce00078e000f */
[----:B-1----:R-:W-:Y:S05]  /*0730*/  CALL.REL.NOINC `($__internal_118_$__cuda_sm20_div_s64) ;  /* 0x0000002c009c7944 */ /* 0x002fea0003c00000 */
[----:B------:R-:W-:-:S07]  /*0740*/  MOV R13, R4 ;  /* 0x00000004000d7202 */ /* 0x000fce0000000f00 */
.L_x_3580:
[----:B------:R-:W-:Y:S05]  /*0750*/  BSYNC.RECONVERGENT B0 ;  /* 0x0000000000007941 */ /* 0x000fea0003800200 */
.L_x_3578:
        /* <DEDUP_REMOVED lines=14> */
.L_x_3607:
        /* <DEDUP_REMOVED lines=30> */
.L_x_3584:
[----:B------:R-:W-:Y:S01]  /*0a20*/  IMAD.MOV.U32 R18, RZ, RZ, R13 ;  /* 0x000000ffff127224 */ /* 0x000fe200078e000d */
[----:B------:R-:W-:Y:S01]  /*0a30*/  MOV R4, UR8 ;  /* 0x0000000800047c02 */ /* 0x000fe20008000f00 */
[----:B------:R-:W-:Y:S01]  /*0a40*/  IMAD.U32 R3, RZ, RZ, UR6 ;  /* 0x00000006ff037e24 */ /* 0x000fe2000f8e00ff */
[----:B------:R-:W-:-:S07]  /*0a50*/  MOV R6, 0xa70 ;  /* 0x00000a7000067802 */ /* 0x000fce0000000f00 */
[----:B------:R-:W-:Y:S05]  /*0a60*/  CALL.REL.NOINC `($__internal_118_$__cuda_sm20_div_s64) ;  /* 0x0000002800d07944 */ /* 0x000fea0003c00000 */
[--C-:B------:R-:W-:Y:S01]  /*0a70*/  IMAD.MOV R6, RZ, RZ, -R4.reuse ;  /* 0x000000ffff067224 */ /* 0x100fe200078e0a04 */
[----:B------:R-:W-:Y:S01]  /*0a80*/  MOV R23, R5 ;  /* 0x0000000500177202 */ /* 0x000fe20000000f00 */
[----:B------:R-:W-:Y:S02]  /*0a90*/  IMAD.MOV.U32 R22, RZ, RZ, R4 ;  /* 0x000000ffff167224 */ /* 0x000fe400078e0004 */
[----:B------:R-:W-:-:S07]  /*0aa0*/  IMAD R13, R6, UR6, R13 ;  /* 0x00000006060d7c24 */ /* 0x000fce000f8e020d */
.L_x_3585:
[----:B------:R-:W-:Y:S05]  /*0ab0*/  BSYNC.RECONVERGENT B0 ;  /* 0x0000000000007941 */ /* 0x000fea0003800200 */
.L_x_3583:
        /* <DEDUP_REMOVED lines=34> */
.L_x_3587:
[----:B------:R-:W-:Y:S01]  /*0ce0*/  IMAD.MOV.U32 R18, RZ, RZ, R22 ;  /* 0x000000ffff127224 */ /* 0x000fe200078e0016 */
[----:B------:R-:W-:Y:S01]  /*0cf0*/  MOV R3, UR9 ;  /* 0x0000000900037c02 */ /* 0x000fe20008000f00 */
[----:B------:R-:W-:Y:S01]  /*0d00*/  IMAD.MOV.U32 R5, RZ, RZ, R23 ;  /* 0x000000ffff057224 */ /* 0x000fe200078e0017 */
[----:B------:R-:W-:Y:S01]  /*0d10*/  MOV R6, 0xd40 ;  /* 0x00000d4000067802 */ /* 0x000fe20000000f00 */
[----:B------:R-:W-:-:S07]  /*0d20*/  IMAD.U32 R4, RZ, RZ, UR7 ;  /* 0x00000007ff047e24 */ /* 0x000fce000f8e00ff */
[----:B------:R-:W-:Y:S05]  /*0d30*/  CALL.REL.NOINC `($__internal_118_$__cuda_sm20_div_s64) ;  /* 0x00000028001c7944 */ /* 0x000fea0003c00000 */
[----:B------:R-:W-:Y:S01]  /*0d40*/  IMAD.MOV R23, RZ, RZ, -R4 ;  /* 0x000000ffff177224 */ /* 0x000fe200078e0a04 */
[----:B------:R-:W-:Y:S01]  /*0d50*/  MOV R16, R4 ;  /* 0x0000000400107202 */ /* 0x000fe20000000f00 */
[----:B------:R-:W-:Y:S02]  /*0d60*/  IMAD.MOV.U32 R17, RZ, RZ, R5 ;  /* 0x000000ffff117224 */ /* 0x000fe400078e0005 */
[----:B------:R-:W-:-:S07]  /*0d70*/  IMAD R23, R23, UR9, R22 ;  /* 0x0000000917177c24 */ /* 0x000fce000f8e0216 */
.L_x_3588:
[----:B------:R-:W-:Y:S05]  /*0d80*/  BSYNC.RECONVERGENT B0 ;  /* 0x0000000000007941 */ /* 0x000fea0003800200 */
.L_x_3586:
        /* <DEDUP_REMOVED lines=35> */
.L_x_3590:
[----:B------:R-:W-:Y:S01]  /*0fc0*/  IMAD.MOV.U32 R18, RZ, RZ, R16 ;  /* 0x000000ffff127224 */ /* 0x000fe200078e0010 */
[----:B------:R-:W-:Y:S01]  /*0fd0*/  MOV R5, R17 ;  /* 0x0000001100057202 */ /* 0x000fe20000000f00 */
[----:B------:R-:W-:Y:S01]  /*0fe0*/  IMAD.U32 R3, RZ, RZ, UR9 ;  /* 0x00000009ff037e24 */ /* 0x000fe2000f8e00ff */
[----:B------:R-:W-:Y:S01]  /*0ff0*/  MOV R6, 0x1020 ;  /* 0x0000102000067802 */ /* 0x000fe20000000f00 */
[----:B------:R-:W-:-:S07]  /*1000*/  IMAD.U32 R4, RZ, RZ, UR8 ;  /* 0x00000008ff047e24 */ /* 0x000fce000f8e00ff */
[----:B------:R-:W-:Y:S05]  /*1010*/  CALL.REL.NOINC `($__internal_118_$__cuda_sm20_div_s64) ;  /* 0x0000002400647944 */ /* 0x000fea0003c00000 */
[----:B------:R-:W-:Y:S01]  /*1020*/  IADD3 R17, PT, PT, -R4, RZ, RZ ;  /* 0x000000ff04117210 */ /* 0x000fe20007ffe1ff */
[----:B------:R-:W-:Y:S02]  /*1030*/  IMAD.MOV.U32 R12, RZ, RZ, R4 ;  /* 0x000000ffff0c7224 */ /* 0x000fe400078e0004 */
[----:B------:R-:W-:Y:S02]  /*1040*/  IMAD.MOV.U32 R13, RZ, RZ, R5 ;  /* 0x000000ffff0d7224 */ /* 0x000fe400078e0005 */
[----:B------:R-:W-:-:S07]  /*1050*/  IMAD R17, R17, UR9, R16 ;  /* 0x0000000911117c24 */ /* 0x000fce000f8e0210 */
.L_x_3591:
[----:B------:R-:W-:Y:S05]  /*1060*/  BSYNC.RECONVERGENT B0 ;  /* 0x0000000000007941 */ /* 0x000fea0003800200 */
.L_x_3589:
        /* <DEDUP_REMOVED lines=34> */
.L_x_3593:
[----:B------:R-:W-:Y:S01]  /*1290*/  MOV R18, R12 ;  /* 0x0000000c00127202 */ /* 0x000fe20000000f00 */
        /* <DEDUP_REMOVED lines=9> */
.L_x_3594:
[----:B------:R-:W-:Y:S05]  /*1330*/  BSYNC.RECONVERGENT B0 ;  /* 0x0000000000007941 */ /* 0x000fea0003800200 */
.L_x_3592:
        /* <DEDUP_REMOVED lines=34> */
.L_x_3596:
        /* <DEDUP_REMOVED lines=10> */
.L_x_3597:
[----:B------:R-:W-:Y:S05]  /*1600*/  BSYNC.RECONVERGENT B0 ;  /* 0x0000000000007941 */ /* 0x000fea0003800200 */
.L_x_3595:
        /* <DEDUP_REMOVED lines=34> */
.L_x_3599:
[----:B------:R-:W-:Y:S01]  /*1830*/  MOV R18, R12 ;  /* 0x0000000c00127202 */ /* 0x000fe20000000f00 */
[----:B------:R-:W-:Y:S01]  /*1840*/  IMAD.MOV.U32 R5, RZ, RZ, R13 ;  /* 0x000000ffff057224 */ /* 0x000fe200078e000d */
[----:B------:R-:W-:Y:S01]  /*1850*/  MOV R3, UR10 ;  /* 0x0000000a00037c02 */ /* 0x000fe20008000f00 */
[----:B------:R-:W-:Y:S01]  /*1860*/  IMAD.U32 R4, RZ, RZ, UR9 ;  /* 0x00000009ff047e24 */ /* 0x000fe2000f8e00ff */
[----:B------:R-:W-:-:S07]  /*1870*/  MOV R6, 0x1890 ;  /* 0x0000189000067802 */ /* 0x000fce0000000f00 */
[----:B------:R-:W-:Y:S05]  /*1880*/  CALL.REL.NOINC `($__internal_118_$__cuda_sm20_div_s64) ;  /* 0x0000001c00487944 */ /* 0x000fea0003c00000 */
[----:B------:R-:W-:Y:S01]  /*1890*/  IADD3 R13, PT, PT, -R4, RZ, RZ ;  /* 0x000000ff040d7210 */ /* 0x000fe20007ffe1ff */
[----:B------:R-:W-:Y:S01]  /*18a0*/  IMAD.MOV.U32 R16, RZ, RZ, R4 ;  /* 0x000000ffff107224 */ /* 0x000fe200078e0004 */
[----:B------:R-:W-:-:S03]  /*18b0*/  MOV R17, R5 ;  /* 0x0000000500117202 */ /* 0x000fc60000000f00 */
[----:B------:R-:W-:-:S07]  /*18c0*/  IMAD R13, R13, UR10, R12 ;  /* 0x0000000a0d0d7c24 */ /* 0x000fce000f8e020c */
.L_x_3600:
[----:B------:R-:W-:Y:S05]  /*18d0*/  BSYNC.RECONVERGENT B0 ;  /* 0x0000000000007941 */ /* 0x000fea0003800200 */
.L_x_3598:
        /* <DEDUP_REMOVED lines=34> */
.L_x_3602:
        /* <DEDUP_REMOVED lines=10> */
.L_x_3603:
[----:B------:R-:W-:Y:S05]  /*1ba0*/  BSYNC.RECONVERGENT B0 ;  /* 0x0000000000007941 */ /* 0x000fea0003800200 */
.L_x_3601:
        /* <DEDUP_REMOVED lines=33> */
.L_x_3605:
[----:B------:R-:W-:Y:S01]  /*1dc0*/  MOV R18, R12 ;  /* 0x0000000c00127202 */ /* 0x000fe20000000f00 */
[----:B------:R-:W-:Y:S01]  /*1dd0*/  IMAD.MOV.U32 R5, RZ, RZ, R13 ;  /* 0x000000ffff057224 */ /* 0x000fe200078e000d */
[----:B------:R-:W-:Y:S01]  /*1de0*/  MOV R3, UR8 ;  /* 0x0000000800037c02 */ /* 0x000fe20008000f00 */
[----:B------:R-:W-:Y:S01]  /*1df0*/  IMAD.U32 R4, RZ, RZ, UR9 ;  /* 0x00000009ff047e24 */ /* 0x000fe2000f8e00ff */
[----:B------:R-:W-:-:S07]  /*1e00*/  MOV R6, 0x1e20 ;  /* 0x00001e2000067802 */ /* 0x000fce0000000f00 */
[----:B------:R-:W-:Y:S05]  /*1e10*/  CALL.REL.NOINC `($__internal_118_$__cuda_sm20_div_s64) ;  /* 0x0000001400e47944 */ /* 0x000fea0003c00000 */
[----:B------:R-:W-:Y:S01]  /*1e20*/  IADD3 R3, PT, PT, -R4, RZ, RZ ;  /* 0x000000ff04037210 */ /* 0x000fe20007ffe1ff */
[----:B------:R-:W-:-:S04]  /*1e30*/  IMAD.MOV.U32 R13, RZ, RZ, R4 ;  /* 0x000000ffff0d7224 */ /* 0x000fc800078e0004 */
[----:B------:R-:W-:-:S07]  /*1e40*/  IMAD R3, R3, UR8, R12 ;  /* 0x0000000803037c24 */ /* 0x000fce000f8e020c */
.L_x_3606:
[----:B------:R-:W-:Y:S05]  /*1e50*/  BSYNC.RECONVERGENT B0 ;  /* 0x0000000000007941 */ /* 0x000fea0003800200 */
.L_x_3604:
        /* <DEDUP_REMOVED lines=9> */
.L_x_3582:
        /* <DEDUP_REMOVED lines=34> */
.L_x_3610:
        /* <DEDUP_REMOVED lines=9> */
.L_x_3611:
[----:B------:R-:W-:Y:S05]  /*21a0*/  BSYNC.RECONVERGENT B0 ;  /* 0x0000000000007941 */ /* 0x000fea0003800200 */
.L_x_3609:
        /* <DEDUP_REMOVED lines=34> */
.L_x_3613:
        /* <DEDUP_REMOVED lines=10> */
.L_x_3614:
[----:B------:R-:W-:Y:S05]  /*2470*/  BSYNC.RECONVERGENT B0 ;  /* 0x0000000000007941 */ /* 0x000fea0003800200 */
.L_x_3612:
        /* <DEDUP_REMOVED lines=34> */
.L_x_3616:
        /* <DEDUP_REMOVED lines=10> */
.L_x_3617:
[----:B------:R-:W-:Y:S05]  /*2740*/  BSYNC.RECONVERGENT B0 ;  /* 0x0000000000007941 */ /* 0x000fea0003800200 */
.L_x_3615:
        /* <DEDUP_REMOVED lines=34> */
.L_x_3619:
        /* <DEDUP_REMOVED lines=9> */
.L_x_3620:
[----:B------:R-:W-:Y:S05]  /*2a00*/  BSYNC.RECONVERGENT B0 ;  /* 0x0000000000007941 */ /* 0x000fea0003800200 */
.L_x_3618:
[----:B------:R-:W-:Y:S01]  /*2a10*/  UMOV UR5, 0x6c ;  /* 0x0000006c00057882 */ /* 0x000fe20000000000 */
[----:B------:R-:W-:Y:S02]  /*2a20*/  UIADD3 UR4, UPT, UPT, UR4, -0x4, URZ ;  /* 0xfffffffc04047890 */ /* 0x000fe4000fffe0ff */
[----:B------:R-:W-:-:S12]  /*2a30*/  ULEA UR5, UR6, UR5, 0x2 ;  /* 0x0000000506057291 */ /* 0x000fd8000f8e10ff */
[----:B------:R-:W0:Y:S02]  /*2a40*/  LDCU UR5, c[0x0][UR5+0x380] ;  /* 0x00007000050577ac */ /* 0x000e240008000800 */
[----:B0-----:R-:W-:-:S07]  /*2a50*/  IMAD R20, R17, UR5, R20 ;  /* 0x0000000511147c24 */ /* 0x001fce000f8e0214 */
.L_x_3608:
        /* <DEDUP_REMOVED lines=33> */
.L_x_3623:
        /* <DEDUP_REMOVED lines=9> */
.L_x_3624:
[----:B------:R-:W-:Y:S05]  /*2d00*/  BSYNC.RECONVERGENT B0 ;  /* 0x0000000000007941 */ /* 0x000fea0003800200 */
.L_x_3622:
        /* <DEDUP_REMOVED lines=34> */
.L_x_3626:
        /* <DEDUP_REMOVED lines=9> */
.L_x_3627:
[----:B------:R-:W-:Y:S05]  /*2fc0*/  BSYNC.RECONVERGENT B0 ;  /* 0x0000000000007941 */ /* 0x000fea0003800200 */
.L_x_3625:
[----:B------:R-:W-:Y:S01]  /*2fd0*/  UMOV UR5, 0x6c ;  /* 0x0000006c00057882 */ /* 0x000fe20000000000 */
[----:B------:R-:W-:Y:S02]  /*2fe0*/  UIADD3 UR4, UPT, UPT, UR4, -0x2, URZ ;  /* 0xfffffffe04047890 */ /* 0x000fe4000fffe0ff */
[----:B------:R-:W-:-:S12]  /*2ff0*/  ULEA UR5, UR7, UR5, 0x2 ;  /* 0x0000000507057291 */ /* 0x000fd8000f8e10ff */
[----:B------:R-:W0:Y:S02]  /*3000*/  LDCU UR5, c[0x0][UR5+0x380] ;  /* 0x00007000050577ac */ /* 0x000e240008000800 */
[----:B0-----:R-:W-:-:S07]  /*3010*/  IMAD R20, R17, UR5, R20 ;  /* 0x0000000511147c24 */ /* 0x001fce000f8e0214 */
.L_x_3621:
        /* <DEDUP_REMOVED lines=29> */
.L_x_3629:
[----:B------:R-:W-:Y:S01]  /*31f0*/  MOV R14, R13 ;  /* 0x0000000d000e7202 */ /* 0x000fe20000000f00 */
[----:B------:R-:W-:Y:S01]  /*3200*/  IMAD.MOV.U32 R6, RZ, RZ, R5 ;  /* 0x000000ffff067224 */ /* 0x000fe200078e0005 */
[----:B------:R-:W-:Y:S01]  /*3210*/  MOV R3, UR5 ;  /* 0x0000000500037c02 */ /* 0x000fe20008000f00 */
[----:B------:R-:W-:Y:S01]  /*3220*/  IMAD.U32 R15, RZ, RZ, UR6 ;  /* 0x00000006ff0f7e24 */ /* 0x000fe2000f8e00ff */
[----:B------:R-:W-:-:S07]  /*3230*/  MOV R18, 0x3250 ;  /* 0x0000325000127802 */ /* 0x000fce0000000f00 */
[----:B------:R-:W-:Y:S05]  /*3240*/  CALL.REL.NOINC `($__internal_119_$__cuda_sm20_rem_s64) ;  /* 0x0000000800287944 */ /* 0x000fea0003c00000 */
.L_x_3630:
[----:B------:R-:W-:Y:S05]  /*3250*/  BSYNC.RECONVERGENT B0 ;  /* 0x0000000000007941 */ /* 0x000fea0003800200 */
.L_x_3628:
[----:B------:R-:W-:Y:S02]  /*3260*/  UMOV UR5, 0x6c ;  /* 0x0000006c00057882 */ /* 0x000fe40000000000 */
[----:B------:R-:W-:-:S12]  /*3270*/  ULEA UR5, UR4, UR5, 0x2 ;  /* 0x0000000504057291 */ /* 0x000fd8000f8e10ff */
[----:B------:R-:W0:Y:S02]  /*3280*/  LDCU UR5, c[0x0][UR5+0x380] ;  /* 0x00007000050577ac */ /* 0x000e240008000800 */
[----:B0-----:R-:W-:-:S07]  /*3290*/  IMAD R20, R13, UR5, R20 ;  /* 0x000000050d147c24 */ /* 0x001fce000f8e0214 */
.L_x_3581:
[----:B------:R-:W0:Y:S02]  /*32a0*/  LDC R4, c[0x0][R2+0x45c] ;  /* 0x0001170002047b82 */ /* 0x000e240000000800 */
[----:B0-----:R-:W-:-:S04]  /*32b0*/  VIMNMX R4, PT, PT, R4, R7, !PT ;  /* 0x0000000704047248 */ /* 0x001fc80007fe0100 */
[----:B------:R-:W-:-:S04]  /*32c0*/  IADD3 R6, PT, PT, R4, -R7, RZ ;  /* 0x8000000704067210 */ /* 0x000fc80007ffe0ff */
[----:B------:R-:W-:-:S13]  /*32d0*/  ISETP.NE.AND P0, PT, R6, RZ, PT ;  /* 0x000000ff0600720c */ /* 0x000fda0003f05270 */
[----:B------:R-:W-:Y:S05]  /*32e0*/  @!P0 EXIT ;  /* 0x000000000000894d */ /* 0x000fea0003800000 */
[----:B------:R-:W0:Y:S01]  /*32f0*/  LDCU.64 UR6, c[0x0][0x530] ;  /* 0x0000a600ff0677ac */ /* 0x000e220008000a00 */
[----:B------:R-:W-:Y:S01]  /*3300*/  IMAD.IADD R7, R7, 0x1, -R0 ;  /* 0x0000000107077824 */ /* 0x000fe200078e0a00 */
[----:B------:R-:W-:Y:S01]  /*3310*/  ISETP.NE.AND P1, PT, R6, 0x1, PT ;  /* 0x000000010600780c */ /* 0x000fe20003f25270 */
[----:B------:R-:W1:Y:S03]  /*3320*/  LDCU.64 UR4, c[0x0][0x358] ;  /* 0x00006b00ff0477ac */ /* 0x000e660008000a00 */
[----:B------:R-:W-:Y:S02]  /*3330*/  SHF.R.S32.HI R0, RZ, 0x1f, R7 ;  /* 0x0000001fff007819 */ /* 0x000fe40000011407 */
[----:B0-----:R-:W-:-:S04]  /*3340*/  ISETP.GT.U32.AND P0, PT, R7, UR6, PT ;  /* 0x0000000607007c0c */ /* 0x001fc8000bf04070 */
[----:B------:R-:W-:-:S13]  /*3350*/  ISETP.GT.AND.EX P0, PT, R0, UR7, PT, P0 ;  /* 0x0000000700007c0c */ /* 0x000fda000bf04300 */
[----:B------:R-:W0:Y:S02]  /*3360*/  @P0 LDC.64 R4, c[0x0][0x380] ;  /* 0x0000e000ff040b82 */ /* 0x000e240000000a00 */
[----:B0-----:R-:W-:-:S05]  /*3370*/  @P0 IMAD.WIDE R4, R20, 0x2, R4 ;  /* 0x0000000214040825 */ /* 0x001fca00078e0204 */
[----:B-1----:R0:W-:Y:S01]  /*3380*/  @P0 STG.E.U16 desc[UR4][R4.64], RZ ;  /* 0x000000ff04000986 */ /* 0x0021e2000c101504 */
[----:B------:R-:W-:Y:S05]  /*3390*/  @!P1 EXIT ;  /* 0x000000000000994d */ /* 0x000fea0003800000 */
[----:B------:R-:W-:Y:S02]  /*33a0*/  IADD3 R0, PT, PT, R7, 0x1, RZ ;  /* 0x0000000107007810 */ /* 0x000fe40007ffe0ff */
[----:B------:R-:W-:Y:S02]  /*33b0*/  ISETP.NE.AND P1, PT, R6, 0x2, PT ;  /* 0x000000020600780c */ /* 0x000fe40003f25270 */
[----:B------:R-:W-:Y:S02]  /*33c0*/  ISETP.GT.U32.AND P0, PT, R0, UR6, PT ;  /* 0x0000000600007c0c */ /* 0x000fe4000bf04070 */
[----:B------:R-:W-:-:S04]  /*33d0*/  SHF.R.S32.HI R0, RZ, 0x1f, R0 ;  /* 0x0000001fff007819 */ /* 0x000fc80000011400 */
[----:B------:R-:W-:-:S13]  /*33e0*/  ISETP.GT.AND.EX P0, PT, R0, UR7, PT, P0 ;  /* 0x0000000700007c0c */ /* 0x000fda000bf04300 */
[----:B------:R-:W1:Y:S08]  /*33f0*/  @P0 LDC R3, c[0x0][R2+0x3e8] ;  /* 0x0000fa0002030b82 */ /* 0x000e700000000800 */
[----:B0-----:R-:W0:Y:S01]  /*3400*/  @P0 LDC.64 R4, c[0x0][0x380] ;  /* 0x0000e000ff040b82 */ /* 0x001e220000000a00 */
[----:B-1----:R-:W-:-:S04]  /*3410*/  @P0 IMAD.IADD R3, R3, 0x1, R20 ;  /* 0x0000000103030824 */ /* 0x002fc800078e0214 */
[----:B0-----:R-:W-:-:S05]  /*3420*/  @P0 IMAD.WIDE R4, R3, 0x2, R4 ;  /* 0x0000000203040825 */ /* 0x001fca00078e0204 */
[----:B------:R0:W-:Y:S01]  /*3430*/  @P0 STG.E.U16 desc[UR4][R4.64], RZ ;  /* 0x000000ff04000986 */ /* 0x0001e2000c101504 */
        /* <DEDUP_REMOVED lines=8> */
[----:B-1----:R-:W-:-:S04]  /*34c0*/  @P0 IMAD R3, R3, 0x2, R20 ;  /* 0x0000000203030824 */ /* 0x002fc800078e0214 */
[----:B0-----:R-:W-:-:S05]  /*34d0*/  @P0 IMAD.WIDE R4, R3, 0x2, R4 ;  /* 0x0000000203040825 */ /* 0x001fca00078e0204 */
[----:B------:R0:W-:Y:S01]  /*34e0*/  @P0 STG.E.U16 desc[UR4][R4.64], RZ ;  /* 0x000000ff04000986 */ /* 0x0001e2000c101504 */
[----:B------:R-:W-:Y:S05]  /*34f0*/  @!P1 EXIT ;  /* 0x000000000000994d */ /* 0x000fea0003800000 */
[----:B------:R-:W-:-:S04]  /*3500*/  IADD3 R0, PT, PT, R7, 0x3, RZ ;  /* 0x0000000307007810 */ /* 0x000fc80007ffe0ff */
[----:B------:R-:W-:Y:S02]  /*3510*/  ISETP.GT.U32.AND P0, PT, R0, UR6, PT ;  /* 0x0000000600007c0c */ /* 0x000fe4000bf04070 */
[----:B------:R-:W-:-:S04]  /*3520*/  SHF.R.S32.HI R0, RZ, 0x1f, R0 ;  /* 0x0000001fff007819 */ /* 0x000fc80000011400 */
[----:B------:R-:W-:-:S13]  /*3530*/  ISETP.GT.AND.EX P0, PT, R0, UR7, PT, P0 ;  /* 0x0000000700007c0c */ /* 0x000fda000bf04300 */
[----:B------:R-:W-:Y:S05]  /*3540*/  @!P0 EXIT ;  /* 0x000000000000894d */ /* 0x000fea0003800000 */
[----:B------:R-:W1:Y:S08]  /*3550*/  LDC R3, c[0x0][R2+0x3e8] ;  /* 0x0000fa0002037b82 */ /* 0x000e700000000800 */
[----:B0-----:R-:W0:Y:S01]  /*3560*/  LDC.64 R4, c[0x0][0x380] ;  /* 0x0000e000ff047b82 */ /* 0x001e220000000a00 */
[----:B-1----:R-:W-:-:S04]  /*3570*/  IMAD R3, R3, 0x3, R20 ;  /* 0x0000000303037824 */ /* 0x002fc800078e0214 */
[----:B0-----:R-:W-:-:S05]  /*3580*/  IMAD.WIDE R4, R3, 0x2, R4 ;  /* 0x0000000203047825 */ /* 0x001fca00078e0204 */
[----:B------:R-:W-:Y:S01]  /*3590*/  STG.E.U16 desc[UR4][R4.64], RZ ;  /* 0x000000ff04007986 */ /* 0x000fe2000c101504 */
[----:B------:R-:W-:Y:S05]  /*35a0*/  EXIT ;  /* 0x000000000000794d */ /* 0x000fea0003800000 */
        .weak           $__internal_118_$__cuda_sm20_div_s64
        .type           $__internal_118_$__cuda_sm20_div_s64,@function
        .size           $__internal_118_$__cuda_sm20_div_s64,($__internal_119_$__cuda_sm20_rem_s64 - $__internal_118_$__cuda_sm20_div_s64)
$__internal_118_$__cuda_sm20_div_s64:
        /* <DEDUP_REMOVED lines=83> */
[----:B------:R-:W-:Y:S06]  /*3ae0*/  RET.REL.NODEC R8 `(_ZN2at6native16triu_tril_kernelIN3c108BFloat16EiLb0ELi4ELb1EEEvNS_4cuda6detail10TensorInfoIT_T0_EENS6_IKS7_S8_EEllS8_) ;  /* 0xffffffc408447950 */ /* 0x000fec0003c3ffff */
        .weak           $__internal_119_$__cuda_sm20_rem_s64
        .type           $__internal_119_$__cuda_sm20_rem_s64,@function
        .size           $__internal_119_$__cuda_sm20_rem_s64,(.L_x_6409 - $__internal_119_$__cuda_sm20_rem_s64)
$__internal_119_$__cuda_sm20_rem_s64:
        /* <DEDUP_REMOVED lines=71> */
[----:B------:R-:W-:Y:S06]  /*3f60*/  RET.REL.NODEC R18 `(_ZN2at6native16triu_tril_kernelIN3c108BFloat16EiLb0ELi4ELb1EEEvNS_4cuda6detail10TensorInfoIT_T0_EENS6_IKS7_S8_EEllS8_) ;  /* 0xffffffc012247950 */ /* 0x000fec0003c3ffff */
.L_x_3631:
        /* <DEDUP_REMOVED lines=9> */
.L_x_6409:


//--------------------- .text._ZN2at6native16triu_tril_kernelIN3c104HalfElLb0ELi4ELb0EEEvNS_4cuda6detail10TensorInfoIT_T0_EENS6_IKS7_S8_EEllS8_ --------------------------
	.section	.text._ZN2at6native16triu_tril_kernelIN3c104HalfElLb0ELi4ELb0EEEvNS_4cuda6detail10TensorInfoIT_T0_EENS6_IKS7_S8_EEllS8_,"ax",@progbits
	.align	128
        .global         _ZN2at6native16triu_tril_kernelIN3c104HalfElLb0ELi4ELb0EEEvNS_4cuda6detail10TensorInfoIT_T0_EENS6_IKS7_S8_EEllS8_
        .type           _ZN2at6native16triu_tril_kernelIN3c104HalfElLb0ELi4ELb0EEEvNS_4cuda6detail10TensorInfoIT_T0_EENS6_IKS7_S8_EEllS8_,@function
        .size           _ZN2at6native16triu_tril_kernelIN3c104HalfElLb0ELi4ELb0EEEvNS_4cuda6detail10TensorInfoIT_T0_EENS6_IKS7_S8_EEllS8_,(.L_x_6411 - _ZN2at6native16triu_tril_kernelIN3c104HalfElLb0ELi4ELb0EEEvNS_4cuda6detail10TensorInfoIT_T0_EENS6_IKS7_S8_EEllS8_)
        .other          _ZN2at6native16triu_tril_kernelIN3c104HalfElLb0ELi4ELb0EEEvNS_4cuda6detail10TensorInfoIT_T0_EENS6_IKS7_S8_EEllS8_,@"STO_CUDA_ENTRY STV_DEFAULT"
_ZN2at6native16triu_tril_kernelIN3c104HalfElLb0ELi4ELb0EEEvNS_4cuda6detail10TensorInfoIT_T0_EENS6_IKS7_S8_EEllS8_:
.text._ZN2at6native16triu_tril_kernelIN3c104HalfElLb0ELi4ELb0EEEvNS_4cuda6detail10TensorInfoIT_T0_EENS6_IKS7_S8_EEllS8_:
        /* <DEDUP_REMOVED lines=41> */
.L_x_3633:
[----:B------:R-:W0:Y:S01]  /*0290*/  LDCU.64 UR4, c[0x0][0x6d0] ;  /* 0x0000da00ff0477ac */ /* 0x000e220008000a00 */
[----:B------:R-:W-:Y:S01]  /*02a0*/  MOV R21, R6 ;  /* 0x0000000600157202 */ /* 0x000fe20000000f00 */
[----:B------:R-:W-:Y:S01]  /*02b0*/  IMAD.MOV.U32 R24, RZ, RZ, R7 ;  /* 0x000000ffff187224 */ /* 0x000fe200078e0007 */
[----:B------:R-:W-:Y:S01]  /*02c0*/  MOV R8, 0x300 ;  /* 0x0000030000087802 */ /* 0x000fe20000000f00 */
[----:B0-----:R-:W-:Y:S01]  /*02d0*/  IMAD.U32 R5, RZ, RZ, UR4 ;  /* 0x00000004ff057e24 */ /* 0x001fe2000f8e00ff */
[----:B------:R-:W-:-:S07]  /*02e0*/  MOV R4, UR5 ;  /* 0x0000000500047c02 */ /* 0x000fce0008000f00 */
[----:B------:R-:W-:Y:S05]  /*02f0*/  CALL.REL.NOINC `($__internal_120_$__cuda_sm20_div_s64) ;  /* 0x0000004800187944 */ /* 0x000fea0003c00000 */
        /* <DEDUP_REMOVED lines=9> */
.L_x_3634:
[----:B------:R-:W-:Y:S05]  /*0390*/  BSYNC.RECONVERGENT B0 ;  /* 0x0000000000007941 */ /* 0x000fea0003800200 */
.L_x_3632:
        /* <DEDUP_REMOVED lines=31> */
.L_x_3636:
[----:B------:R-:W-:Y:S01]  /*0590*/  MOV R21, R14 ;  /* 0x0000000e00157202 */ /* 0x000fe20000000f00 */
[----:B------:R-:W-:Y:S01]  /*05a0*/  IMAD.MOV.U32 R24, RZ, RZ, R15 ;  /* 0x000000ffff187224 */ /* 0x000fe200078e000f */
[----:B------:R-:W-:Y:S01]  /*05b0*/  MOV R5, R12 ;  /* 0x0000000c00057202 */ /* 0x000fe20000000f00 */
[----:B------:R-:W-:Y:S01]  /*05c0*/  IMAD.MOV.U32 R4, RZ, RZ, R13 ;  /* 0x000000ffff047224 */ /* 0x000fe200078e000d */
[----:B------:R-:W-:-:S07]  /*05d0*/  MOV R8, 0x5f0 ;  /* 0x000005f000087802 */ /* 0x000fce0000000f00 */
[----:B------:R-:W-:Y:S05]  /*05e0*/  CALL.REL.NOINC `($__internal_120_$__cuda_sm20_div_s64) ;  /* 0x00000044005c7944 */ /* 0x000fea0003c00000 */
        /* <DEDUP_REMOVED lines=11> */
.L_x_3637:
[----:B------:R-:W-:Y:S05]  /*06a0*/  BSYNC.RECONVERGENT B0 ;  /* 0x0000000000007941 */ /* 0x000fea0003800200 */
.L_x_3635:
        /* <DEDUP_REMOVED lines=36> */
.L_x_3664:
        /* <DEDUP_REMOVED lines=28> */
.L_x_3641:
        /* <DEDUP_REMOVED lines=9> */
[----:B------:R-:W-:Y:S05]  /*0b40*/  CALL.REL.NOINC `($__internal_120_$__cuda_sm20_div_s64) ;  /* 0x0000004000047944 */ /* 0x000fea0003c00000 */
        /* <DEDUP_REMOVED lines=9> */
.L_x_3642:
[----:B------:R-:W-:Y:S05]  /*0be0*/  BSYNC.RECONVERGENT B0 ;  /* 0x0000000000007941 */ /* 0x000fea0003800200 */
.L_x_3640:
        /* <DEDUP_REMOVED lines=43> */
.L_x_3644:
        /* <DEDUP_REMOVED lines=21> */
.L_x_3645:
[----:B------:R-:W-:Y:S05]  /*0ff0*/  BSYNC.RECONVERGENT B0 ;  /* 0x0000000000007941 */ /* 0x000fea0003800200 */
.L_x_3643:
        /* <DEDUP_REMOVED lines=40> */
.L_x_3647:
        /* <DEDUP_REMOVED lines=21> */
.L_x_3648:
[----:B------:R-:W-:Y:S05]  /*13d0*/  BSYNC.RECONVERGENT B0 ;  /* 0x0000000000007941 */ /* 0x000fea0003800200 */
.L_x_3646:
        /* <DEDUP_REMOVED lines=40> */
.L_x_3650:
        /* <DEDUP_REMOVED lines=21> */
.L_x_3651:
[----:B------:R-:W-:Y:S05]  /*17b0*/  BSYNC.RECONVERGENT B0 ;  /* 0x0000000000007941 */ /* 0x000fea0003800200 */
.L_x_3649:
        /* <DEDUP_REMOVED lines=40> */
.L_x_3653:
        /* <DEDUP_REMOVED lines=21> */
.L_x_3654:
[----:B------:R-:W-:Y:S05]  /*1b90*/  BSYNC.RECONVERGENT B0 ;  /* 0x0000000000007941 */ /* 0x000fea0003800200 */
.L_x_3652:
        /* <DEDUP_REMOVED lines=40> */
.L_x_3656:
        /* <DEDUP_REMOVED lines=21> */
.L_x_3657:
[----:B------:R-:W-:Y:S05]  /*1f70*/  BSYNC.RECONVERGENT B0 ;  /* 0x0000000000007941 */ /* 0x000fea0003800200 */
.L_x_3655:
        /* <DEDUP_REMOVED lines=40> */
.L_x_3659:
        /* <DEDUP_REMOVED lines=21> */
.L_x_3660:
[----:B------:R-:W-:Y:S05]  /*2350*/  BSYNC.RECONVERGENT B0 ;  /* 0x0000000000007941 */ /* 0x000fea0003800200 */
.L_x_3658:
        /* <DEDUP_REMOVED lines=41> */
.L_x_3662:
        /* <DEDUP_REMOVED lines=21> */
.L_x_3663:
[----:B------:R-:W-:Y:S05]  /*2740*/  BSYNC.RECONVERGENT B0 ;  /* 0x0000000000007941 */ /* 0x000fea0003800200 */
.L_x_3661:
        /* <DEDUP_REMOVED lines=24> */
.L_x_3639:
        /* <DEDUP_REMOVED lines=38> */
.L_x_3667:
        /* <DEDUP_REMOVED lines=19> */
.L_x_3668:
[----:B------:R-:W-:Y:S05]  /*2c60*/  BSYNC.RECONVERGENT B0 ;  /* 0x0000000000007941 */ /* 0x000fea0003800200 */
.L_x_3666:
        /* <DEDUP_REMOVED lines=43> */
.L_x_3670:
        /* <DEDUP_REMOVED lines=21> */
.L_x_3671:
[----:B------:R-:W-:Y:S05]  /*3070*/  BSYNC.RECONVERGENT B0 ;  /* 0x0000000000007941 */ /* 0x000fea0003800200 */
.L_x_3669:
        /* <DEDUP_REMOVED lines=40> */
.L_x_3673:
        /* <DEDUP_REMOVED lines=21> */
.L_x_3674:
[----:B------:R-:W-:Y:S05]  /*3450*/  BSYNC.RECONVERGENT B0 ;  /* 0x0000000000007941 */ /* 0x000fea0003800200 */
.L_x_3672:
        /* <DEDUP_REMOVED lines=41> */
.L_x_3676:
        /* <DEDUP_REMOVED lines=20> */
.L_x_3677:
[----:B------:R-:W-:Y:S05]  /*3830*/  BSYNC.RECONVERGENT B0 ;  /* 0x0000000000007941 */ /* 0x000fea0003800200 */
.L_x_3675:
        /* <DEDUP_REMOVED lines=15> */
.L_x_3665:
        /* <DEDUP_REMOVED lines=38> */
.L_x_3680:
        /* <DEDUP_REMOVED lines=19> */
.L_x_3681:
[----:B------:R-:W-:Y:S05]  /*3cc0*/  BSYNC.RECONVERGENT B0 ;  /* 0x0000000000007941 */ /* 0x000fea0003800200 */
.L_x_3679:
        /* <DEDUP_REMOVED lines=46> */
.L_x_3683:
        /* <DEDUP_REMOVED lines=20> */
.L_x_3684:
[----:B------:R-:W-:Y:S05]  /*40f0*/  BSYNC.RECONVERGENT B0 ;  /* 0x0000000000007941 */ /* 0x000fea0003800200 */
.L_x_3682:
        /* <DEDUP_REMOVED lines=15> */
.L_x_3678:
        /* <DEDUP_REMOVED lines=30> */
.L_x_3686:
[----:B------:R-:W-:-:S07]  /*43d0*/  MOV R10, 0x43f0 ;  /* 0x000043f0000a7802 */ /* 0x000fce0000000f00 */
[----:B------:R-:W-:Y:S05]  /*43e0*/  CALL.REL.NOINC `($__internal_121_$__cuda_sm20_rem_s64) ;  /* 0x0000000c00287944 */ /* 0x000fea0003c00000 */
.L_x_3687:
[----:B------:R-:W-:Y:S05]  /*43f0*/  BSYNC.RECONVERGENT B0 ;  /* 0x0000000000007941 */ /* 0x000fea0003800200 */
.L_x_3685:
        /* <DEDUP_REMOVED lines=16> */
.L_x_3638:
        /* <DEDUP_REMOVED lines=52> */
.L_x_3691:
[----:B------:R-:W-:Y:S05]  /*4840*/  BSYNC.RECONVERGENT B1 ;  /* 0x0000000000017941 */ /* 0x000fea0003800200 */
.L_x_3690:
        /* <DEDUP_REMOVED lines=13> */
.L_x_3689:
[----:B------:R-:W-:Y:S05]  /*4920*/  BSYNC.RECONVERGENT B0 ;  /* 0x0000000000007941 */ /* 0x000fea0003800200 */
.L_x_3688:
        /* <DEDUP_REMOVED lines=35> */
        .weak           $__internal_120_$__cuda_sm20_div_s64
        .type           $__internal_120_$__cuda_sm20_div_s64,@function
        .size           $__internal_120_$__cuda_sm20_div_s64,($__internal_121_$__cuda_sm20_rem_s64 - $__internal_120_$__cuda_sm20_div_s64)
$__internal_120_$__cuda_sm20_div_s64:
        /* <DEDUP_REMOVED lines=82> */
[----:B------:R-:W-:Y:S06]  /*5080*/  RET.REL.NODEC R8 `(_ZN2at6native16triu_tril_kernelIN3c104HalfElLb0ELi4ELb0EEEvNS_4cuda6detail10TensorInfoIT_T0_EENS6_IKS7_S8_EEllS8_) ;  /* 0xffffffac08dc7950 */ /* 0x000fec0003c3ffff */
        .weak           $__internal_121_$__cuda_sm20_rem_s64
        .type           $__internal_121_$__cuda_sm20_rem_s64,@function
        .size           $__internal_121_$__cuda_sm20_rem_s64,(.L_x_6411 - $__internal_121_$__cuda_sm20_rem_s64)
$__internal_121_$__cuda_sm20_rem_s64:
        /* <DEDUP_REMOVED lines=76> */
[----:B------:R-:W-:Y:S06]  /*5550*/  RET.REL.NODEC R10 `(_ZN2at6native16triu_tril_kernelIN3c104HalfElLb0ELi4ELb0EEEvNS_4cuda6detail10TensorInfoIT_T0_EENS6_IKS7_S8_EEllS8_) ;  /* 0xffffffa80aa87950 */ /* 0x000fec0003c3ffff */
.L_x_3692:
        /* <DEDUP_REMOVED lines=10> */
.L_x_6411:


//--------------------- .text._ZN2at6native16triu_tril_kernelIN3c104HalfElLb0ELi4ELb1EEEvNS_4cuda6detail10TensorInfoIT_T0_EENS6_IKS7_S8_EEllS8_ --------------------------
	.section	.text._ZN2at6native16triu_tril_kernelIN3c104HalfElLb0ELi4ELb1EEEvNS_4cuda6detail10TensorInfoIT_T0_EENS6_IKS7_S8_EEllS8_,"ax",@progbits
	.align	128
        .global         _ZN2at6native16triu_tril_kernelIN3c104HalfElLb0ELi4ELb1EEEvNS_4cuda6detail10TensorInfoIT_T0_EENS6_IKS7_S8_EEllS8_
        .type           _ZN2at6native16triu_tril_kernelIN3c104HalfElLb0ELi4ELb1EEEvNS_4cuda6detail10TensorInfoIT_T0_EENS6_IKS7_S8_EEllS8_,@function
        .size           _ZN2at6native16triu_tril_kernelIN3c104HalfElLb0ELi4ELb1EEEvNS_4cuda6detail10TensorInfoIT_T0_EENS6_IKS7_S8_EEllS8_,(.L_x_6413 - _ZN2at6native16triu_tril_kernelIN3c104HalfElLb0ELi4ELb1EEEvNS_4cuda6detail10TensorInfoIT_T0_EENS6_IKS7_S8_EEllS8_)
        .other          _ZN2at6native16triu_tril_kernelIN3c104HalfElLb0ELi4ELb1EEEvNS_4cuda6detail10TensorInfoIT_T0_EENS6_IKS7_S8_EEllS8_,@"STO_CUDA_ENTRY STV_DEFAULT"
_ZN2at6native16triu_tril_kernelIN3c104HalfElLb0ELi4ELb1EEEvNS_4cuda6detail10TensorInfoIT_T0_EENS6_IKS7_S8_EEllS8_:
.text._ZN2at6native16triu_tril_kernelIN3c104HalfElLb0ELi4ELb1EEEvNS_4cuda6detail10TensorInfoIT_T0_EENS6_IKS7_S8_EEllS8_:
        /* <DEDUP_REMOVED lines=41> */
.L_x_3694:
[----:B------:R-:W0:Y:S01]  /*0290*/  LDCU.64 UR4, c[0x0][0x6d0] ;  /* 0x0000da00ff0477ac */ /* 0x000e220008000a00 */
[----:B------:R-:W-:Y:S01]  /*02a0*/  IMAD.MOV.U32 R6, RZ, RZ, R10 ;  /* 0x000000ffff067224 */ /* 0x000fe200078e000a */
[----:B------:R-:W-:Y:S01]  /*02b0*/  MOV R4, 0x300 ;  /* 0x0000030000047802 */ /* 0x000fe20000000f00 */
[----:B------:R-:W-:Y:S02]  /*02c0*/  IMAD.MOV.U32 R23, RZ, RZ, R11 ;  /* 0x000000ffff177224 */ /* 0x000fe400078e000b */
[----:B0-----:R-:W-:Y:S01]  /*02d0*/  IMAD.U32 R8, RZ, RZ, UR4 ;  /* 0x00000004ff087e24 */ /* 0x001fe2000f8e00ff */
[----:B------:R-:W-:-:S07]  /*02e0*/  MOV R7, UR5 ;  /* 0x0000000500077c02 */ /* 0x000fce0008000f00 */
[----:B------:R-:W-:Y:S05]  /*02f0*/  CALL.REL.NOINC `($__internal_122_$__cuda_sm20_div_s64) ;  /* 0x0000003c00587944 */ /* 0x000fea0003c00000 */
[----:B------:R-:W0:Y:S01]  /*0300*/  LDCU.64 UR4, c[0x0][0x6d0] ;  /* 0x0000da00ff0477ac */ /* 0x000e220008000a00 */
[----:B------:R-:W-:-:S05]  /*0310*/  IADD3 R5, P0, PT, RZ, -R20, RZ ;  /* 0x80000014ff057210 */ /* 0x000fca0007f1e0ff */
[----:B------:R-:W-:-:S04]  /*0320*/  IMAD.X R0, RZ, RZ, ~R21, P0 ;  /* 0x000000ffff007224 */ /* 0x000fc800000e0e15 */
[----:B0-----:R-:W-:Y:S02]  /*0330*/  IMAD R0, R0, UR4, RZ ;  /* 0x0000000400007c24 */ /* 0x001fe4000f8e02ff */
[----:B------:R-:W-:-:S04]  /*0340*/  IMAD.WIDE.U32 R2, R5, UR4, R10 ;  /* 0x0000000405027c25 */ /* 0x000fc8000f8e000a */
[----:B------:R-:W-:-:S05]  /*0350*/  IMAD R5, R5, UR5, R0 ;  /* 0x0000000505057c24 */ /* 0x000fca000f8e0200 */
[----:B------:R-:W-:-:S07]  /*0360*/  IADD3 R0, PT, PT, R3, R5, RZ ;  /* 0x0000000503007210 */ /* 0x000fce0007ffe0ff */
.L_x_3695:
[----:B------:R-:W-:Y:S05]  /*0370*/  BSYNC.RECONVERGENT B0 ;  /* 0x0000000000007941 */ /* 0x000fea0003800200 */
.L_x_3693:
        /* <DEDUP_REMOVED lines=27> */
.L_x_3697:
[----:B------:R-:W-:Y:S01]  /*0530*/  IMAD.MOV.U32 R6, RZ, RZ, R20 ;  /* 0x000000ffff067224 */ /* 0x000fe200078e0014 */
[----:B------:R-:W-:Y:S01]  /*0540*/  MOV R4, R8 ;  /* 0x0000000800047202 */ /* 0x000fe20000000f00 */
[----:B------:R-:W-:Y:S01]  /*0550*/  IMAD.MOV.U32 R23, RZ, RZ, R21 ;  /* 0x000000ffff177224 */ /* 0x000fe200078e0015 */
[----:B------:R-:W-:Y:S01]  /*0560*/  MOV R22, 0x590 ;  /* 0x0000059000167802 */ /* 0x000fe20000000f00 */
[----:B------:R-:W-:-:S07]  /*0570*/  IMAD.MOV.U32 R3, RZ, RZ, R9 ;  /* 0x000000ffff037224 */ /* 0x000fce00078e0009 */
[----:B------:R-:W-:Y:S05]  /*0580*/  CALL.REL.NOINC `($__internal_123_$__cuda_sm20_rem_s64) ;  /* 0x0000004000047944 */ /* 0x000fea0003c00000 */
[----:B------:R-:W-:Y:S01]  /*0590*/  IMAD.MOV.U32 R10, RZ, RZ, R6 ;  /* 0x000000ffff0a7224 */ /* 0x000fe200078e0006 */
[----:B------:R-:W-:-:S07]  /*05a0*/  MOV R11, R3 ;  /* 0x00000003000b7202 */ /* 0x000fce0000000f00 */
.L_x_3698:
[----:B------:R-:W-:Y:S05]  /*05b0*/  BSYNC.RECONVERGENT B0 ;  /* 0x0000000000007941 */ /* 0x000fea0003800200 */
.L_x_3696:
        /* <DEDUP_REMOVED lines=30> */
.L_x_3700:
[----:B------:R-:W-:Y:S01]  /*07a0*/  MOV R6, R20 ;  /* 0x0000001400067202 */ /* 0x000fe20000000f00 */
[----:B------:R-:W-:Y:S01]  /*07b0*/  IMAD.MOV.U32 R23, RZ, RZ, R21 ;  /* 0x000000ffff177224 */ /* 0x000fe200078e0015 */
[----:B------:R-:W-:Y:S01]  /*07c0*/  MOV R4, 0x7f0 ;  /* 0x000007f000047802 */ /* 0x000fe20000000f00 */
[----:B------:R-:W-:-:S07]  /*07d0*/  IMAD.MOV.U32 R7, RZ, RZ, R9 ;  /* 0x000000ffff077224 */ /* 0x000fce00078e0009 */
[----:B-1----:R-:W-:Y:S05]  /*07e0*/  CALL.REL.NOINC `($__internal_122_$__cuda_sm20_div_s64) ;  /* 0x00000038001c7944 */ /* 0x002fea0003c00000 */
[----:B------:R-:W-:Y:S01]  /*07f0*/  MOV R6, R20 ;  /* 0x0000001400067202 */ /* 0x000fe20000000f00 */
[----:B------:R-:W-:-:S07]  /*0800*/  IMAD.MOV.U32 R23, RZ, RZ, R21 ;  /* 0x000000ffff177224 */ /* 0x000fce00078e0015 */
.L_x_3701:
[----:B------:R-:W-:Y:S05]  /*0810*/  BSYNC.RECONVERGENT B0 ;  /* 0x0000000000007941 */ /* 0x000fea0003800200 */
.L_x_3699:
        /* <DEDUP_REMOVED lines=23> */
.L_x_3728:
        /* <DEDUP_REMOVED lines=28> */
.L_x_3705:
[----:B------:R-:W-:Y:S01]  /*0b50*/  IMAD.U32 R13, RZ, RZ, UR9 ;  /* 0x00000009ff0d7e24 */ /* 0x000fe2000f8e00ff */
[----:B------:R-:W-:Y:S01]  /*0b60*/  MOV R8, UR8 ;  /* 0x0000000800087c02 */ /* 0x000fe20008000f00 */
[----:B------:R-:W-:Y:S01]  /*0b70*/  IMAD.U32 R9, RZ, RZ, UR9 ;  /* 0x00000009ff097e24 */ /* 0x000fe2000f8e00ff */
[----:B------:R-:W-:Y:S02]  /*0b80*/  MOV R12, UR8 ;  /* 0x00000008000c7c02 */ /* 0x000fe40008000f00 */
[----:B------:R-:W-:Y:S02]  /*0b90*/  MOV R7, R13 ;  /* 0x0000000d00077202 */ /* 0x000fe40000000f00 */
[----:B------:R-:W-:-:S07]  /*0ba0*/  MOV R4, 0xbc0 ;  /* 0x00000bc000047802 */ /* 0x000fce0000000f00 */
[----:B------:R-:W-:Y:S05]  /*0bb0*/  CALL.REL.NOINC `($__internal_122_$__cuda_sm20_div_s64) ;  /* 0x0000003400287944 */ /* 0x000fea0003c00000 */
        /* <DEDUP_REMOVED lines=9> */
.L_x_3706:
[----:B------:R-:W-:Y:S05]  /*0c50*/  BSYNC.RECONVERGENT B0 ;  /* 0x0000000000007941 */ /* 0x000fea0003800200 */
.L_x_3704:
        /* <DEDUP_REMOVED lines=34> */
.L_x_3708:
[----:B------:R-:W-:Y:S01]  /*0e80*/  MOV R6, UR14 ;  /* 0x0000000e00067c02 */ /* 0x000fe20008000f00 */
[----:B------:R-:W-:Y:S01]  /*0e90*/  IMAD.U32 R9, RZ, RZ, UR15 ;  /* 0x0000000fff097e24 */ /* 0x000fe2000f8e00ff */
[----:B------:R-:W-:Y:S01]  /*0ea0*/  MOV R8, UR14 ;  /* 0x0000000e00087c02 */ /* 0x000fe20008000f00 */
[----:B------:R-:W-:Y:S01]  /*0eb0*/  IMAD.U32 R7, RZ, RZ, UR15 ;  /* 0x0000000fff077e24 */ /* 0x000fe2000f8e00ff */
[----:B------:R-:W-:Y:S01]  /*0ec0*/  MOV R6, R16 ;  /* 0x0000001000067202 */ /* 0x000fe20000000f00 */
[----:B------:R-:W-:Y:S01]  /*0ed0*/  IMAD.MOV.U32 R23, RZ, RZ, R17 ;  /* 0x000000ffff177224 */ /* 0x000fe200078e0011 */
[----:B------:R-:W-:-:S07]  /*0ee0*/  MOV R4, 0xf00 ;  /* 0x00000f0000047802 */ /* 0x000fce0000000f00 */
[----:B------:R-:W-:Y:S05]  /*0ef0*/  CALL.REL.NOINC `($__internal_122_$__cuda_sm20_div_s64) ;  /* 0x0000003000587944 */ /* 0x000fea0003c00000 */
        /* <DEDUP_REMOVED lines=10> */
.L_x_3709:
[----:B------:R-:W-:Y:S05]  /*0fa0*/  BSYNC.RECONVERGENT B0 ;  /* 0x0000000000007941 */ /* 0x000fea0003800200 */
.L_x_3707:
        /* <DEDUP_REMOVED lines=35> */
.L_x_3711:
[----:B------:R-:W-:Y:S01]  /*11e0*/  IMAD.U32 R6, RZ, RZ, UR14 ;  /* 0x0000000eff067e24 */ /* 0x000fe2000f8e00ff */
[----:B------:R-:W-:Y:S01]  /*11f0*/  MOV R9, UR15 ;  /* 0x0000000f00097c02 */ /* 0x000fe20008000f00 */
[----:B------:R-:W-:Y:S01]  /*1200*/  IMAD.U32 R8, RZ, RZ, UR14 ;  /* 0x0000000eff087e24 */ /* 0x000fe2000f8e00ff */
[----:B------:R-:W-:Y:S01]  /*1210*/  MOV R7, UR15 ;  /* 0x0000000f00077c02 */ /* 0x000fe20008000f00 */
[----:B------:R-:W-:Y:S01]  /*1220*/  IMAD.MOV.U32 R6, RZ, RZ, R16 ;  /* 0x000000ffff067224 */ /* 0x000fe200078e0010 */
[----:B------:R-:W-:Y:S02]  /*1230*/  MOV R23, R17 ;  /* 0x0000001100177202 */ /* 0x000fe40000000f00 */
[----:B------:R-:W-:-:S07]  /*1240*/  MOV R4, 0x1260 ;  /* 0x0000126000047802 */ /* 0x000fce0000000f00 */
[----:B------:R-:W-:Y:S05]  /*1250*/  CALL.REL.NOINC `($__internal_122_$__cuda_sm20_div_s64) ;  /* 0x0000002c00807944 */ /* 0x000fea0003c00000 */
        /* <DEDUP_REMOVED lines=10> */
.L_x_3712:
[----:B------:R-:W-:Y:S05]  /*1300*/  BSYNC.RECONVERGENT B0 ;  /* 0x0000000000007941 */ /* 0x000fea0003800200 */
.L_x_3710:
        /* <DEDUP_REMOVED lines=35> */
.L_x_3714:
        /* <DEDUP_REMOVED lines=18> */
.L_x_3715:
[----:B------:R-:W-:Y:S05]  /*1660*/  BSYNC.RECONVERGENT B0 ;  /* 0x0000000000007941 */ /* 0x000fea0003800200 */
.L_x_3713:
        /* <DEDUP_REMOVED lines=35> */
.L_x_3717:
        /* <DEDUP_REMOVED lines=18> */
.L_x_3718:
[----:B------:R-:W-:Y:S05]  /*19c0*/  BSYNC.RECONVERGENT B0 ;  /* 0x0000000000007941 */ /* 0x000fea0003800200 */
.L_x_3716:
        /* <DEDUP_REMOVED lines=35> */
.L_x_3720:
        /* <DEDUP_REMOVED lines=18> */
.L_x_3721:
[----:B------:R-:W-:Y:S05]  /*1d20*/  BSYNC.RECONVERGENT B0 ;  /* 0x0000000000007941 */ /* 0x000fea0003800200 */
.L_x_3719:
        /* <DEDUP_REMOVED lines=35> */
.L_x_3723:
        /* <DEDUP_REMOVED lines=18> */
.L_x_3724:
[----:B------:R-:W-:Y:S05]  /*2080*/  BSYNC.RECONVERGENT B0 ;  /* 0x0000000000007941 */ /* 0x000fea0003800200 */
.L_x_3722:
        /* <DEDUP_REMOVED lines=34> */
.L_x_3726:
        /* <DEDUP_REMOVED lines=18> */
.L_x_3727:
[----:B------:R-:W-:Y:S05]  /*23d0*/  BSYNC.RECONVERGENT B0 ;  /* 0x0000000000007941 */ /* 0x000fea0003800200 */
.L_x_3725:
        /* <DEDUP_REMOVED lines=14> */
.L_x_3703:
        /* <DEDUP_REMOVED lines=37> */
.L_x_3731:
[----:B------:R-:W-:Y:S01]  /*2710*/  MOV R13, UR9 ;  /* 0x00000009000d7c02 */ /* 0x000fe20008000f00 */
[----:B------:R-:W-:Y:S01]  /*2720*/  IMAD.U32 R8, RZ, RZ, UR8 ;  /* 0x00000008ff087e24 */ /* 0x000fe2000f8e00ff */
[----:B------:R-:W-:Y:S01]  /*2730*/  MOV R9, UR9 ;  /* 0x0000000900097c02 */ /* 0x000fe20008000f00 */
[----:B------:R-:W-:Y:S01]  /*2740*/  IMAD.U32 R12, RZ, RZ, UR8 ;  /* 0x00000008ff0c7e24 */ /* 0x000fe2000f8e00ff */
[----:B------:R-:W-:Y:S01]  /*2750*/  MOV R4, 0x2780 ;  /* 0x0000278000047802 */ /* 0x000fe20000000f00 */
[----:B------:R-:W-:-:S07]  /*2760*/  IMAD.MOV.U32 R7, RZ, RZ, R13 ;  /* 0x000000ffff077224 */ /* 0x000fce00078e000d */
[----:B------:R-:W-:Y:S05]  /*2770*/  CALL.REL.NOINC `($__internal_122_$__cuda_sm20_div_s64) ;  /* 0x0000001800387944 */ /* 0x000fea0003c00000 */
        /* <DEDUP_REMOVED lines=9> */
.L_x_3732:
[----:B------:R-:W-:Y:S05]  /*2810*/  BSYNC.RECONVERGENT B0 ;  /* 0x0000000000007941 */ /* 0x000fea0003800200 */
.L_x_3730:
        /* <DEDUP_REMOVED lines=34> */
.L_x_3734:
        /* <DEDUP_REMOVED lines=18> */
.L_x_3735:
[----:B------:R-:W-:Y:S05]  /*2b60*/  BSYNC.RECONVERGENT B0 ;  /* 0x0000000000007941 */ /* 0x000fea0003800200 */
.L_x_3733:
        /* <DEDUP_REMOVED lines=34> */
.L_x_3737:
        /* <DEDUP_REMOVED lines=18> */
.L_x_3738:
[----:B------:R-:W-:Y:S05]  /*2eb0*/  BSYNC.RECONVERGENT B0 ;  /* 0x0000000000007941 */ /* 0x000fea0003800200 */
.L_x_3736:
        /* <DEDUP_REMOVED lines=34> */
.L_x_3740:
        /* <DEDUP_REMOVED lines=18> */
.L_x_3741:
[----:B------:R-:W-:Y:S05]  /*3200*/  BSYNC.RECONVERGENT B0 ;  /* 0x0000000000007941 */ /* 0x000fea0003800200 */
.L_x_3739:
[----:B------:R-:W0:Y:S01]  /*3210*/  LDCU.64 UR8, c[0x0][UR7+0x438] ;  /* 0x00008700070877ac */ /* 0x000e220008000a00 */
[----:B------:R-:W-:Y:S01]  /*3220*/  MOV R14, R12 ;  /* 0x0000000c000e7202 */ /* 0x000fe20000000f00 */
[----:B------:R-:W-:Y:S01]  /*3230*/  UIADD3 UR5, UPT, UPT, UR5, -0x4, URZ ;  /* 0xfffffffc05057890 */ /* 0x000fe2000fffe0ff */
[----:B0-----:R-:W-:-:S03]  /*3240*/  IMAD R4, R8, UR9, RZ ;  /* 0x0000000908047c24 */ /* 0x001fc6000f8e02ff */
[----:B------:R-:W-:-:S04]  /*3250*/  IMAD.WIDE.U32 R14, R8, UR8, R14 ;  /* 0x00000008080e7c25 */ /* 0x000fc8000f8e000e */
[----:B------:R-:W-:-:S04]  /*3260*/  IMAD R3, R3, UR8, R4 ;  /* 0x0000000803037c24 */ /* 0x000fc8000f8e0204 */
[----:B------:R-:W-:-:S07]  /*3270*/  IMAD.IADD R15, R15, 0x1, R3 ;  /* 0x000000010f0f7824 */ /* 0x000fce00078e0203 */
.L_x_3729:
        /* <DEDUP_REMOVED lines=37> */
.L_x_3744:
        /* <DEDUP_REMOVED lines=16> */
.L_x_3745:
[----:B------:R-:W-:Y:S05]  /*35d0*/  BSYNC.RECONVERGENT B0 ;  /* 0x0000000000007941 */ /* 0x000fea0003800200 */
.L_x_3743:
        /* <DEDUP_REMOVED lines=34> */
.L_x_3747:
        /* <DEDUP_REMOVED lines=18> */
.L_x_3748:
[----:B------:R-:W-:Y:S05]  /*3920*/  BSYNC.RECONVERGENT B0 ;  /* 0x0000000000007941 */ /* 0x000fea0003800200 */
.L_x_3746:
[----:B------:R-:W0:Y:S01]  /*3930*/  LDCU.64 UR8, c[0x0][UR7+0x448] ;  /* 0x00008900070877ac */ /* 0x000e220008000a00 */
[----:B------:R-:W-:Y:S01]  /*3940*/  IMAD.MOV.U32 R16, RZ, RZ, R14 ;  /* 0x000000ffff107224 */ /* 0x000fe200078e000e */
[----:B------:R-:W-:Y:S01]  /*3950*/  UIADD3 UR5, UPT, UPT, UR5, -0x2, URZ ;  /* 0xfffffffe05057890 */ /* 0x000fe2000fffe0ff */
[C---:B0-----:R-:W-:Y:S02]  /*3960*/  IMAD R4, R8.reuse, UR9, RZ ;  /* 0x0000000908047c24 */ /* 0x041fe4000f8e02ff */
[----:B------:R-:W-:-:S04]  /*3970*/  IMAD.WIDE.U32 R14, R8, UR8, R16 ;  /* 0x00000008080e7c25 */ /* 0x000fc8000f8e0010 */
[----:B------:R-:W-:-:S05]  /*3980*/  IMAD R3, R3, UR8, R4 ;  /* 0x0000000803037c24 */ /* 0x000fca000f8e0204 */
[----:B------:R-:W-:-:S07]  /*3990*/  IADD3 R15, PT, PT, R15, R3, RZ ;  /* 0x000000030f0f7210 */ /* 0x000fce0007ffe0ff */
.L_x_3742:
        /* <DEDUP_REMOVED lines=29> */
.L_x_3750:
[----:B------:R-:W-:Y:S01]  /*3b70*/  MOV R8, UR12 ;  /* 0x0000000c00087c02 */ /* 0x000fe20008000f00 */
[----:B------:R-:W-:Y:S01]  /*3b80*/  IMAD.U32 R13, RZ, RZ, UR13 ;  /* 0x0000000dff0d7e24 */ /* 0x000fe2000f8e00ff */
[----:B------:R-:W-:Y:S01]  /*3b90*/  MOV R12, UR12 ;  /* 0x0000000c000c7c02 */ /* 0x000fe20008000f00 */
[----:B------:R-:W-:Y:S01]  /*3ba0*/  IMAD.U32 R9, RZ, RZ, UR13 ;  /* 0x0000000dff097e24 */ /* 0x000fe2000f8e00ff */
[----:B------:R-:W-:Y:S01]  /*3bb0*/  MOV R4, R8 ;  /* 0x0000000800047202 */ /* 0x000fe20000000f00 */
[----:B------:R-:W-:Y:S01]  /*3bc0*/  IMAD.MOV.U32 R3, RZ, RZ, R13 ;  /* 0x000000ffff037224 */ /* 0x000fe200078e000d */
[----:B------:R-:W-:-:S07]  /*3bd0*/  MOV R22, 0x3bf0 ;  /* 0x00003bf000167802 */ /* 0x000fce0000000f00 */
[----:B------:R-:W-:Y:S05]  /*3be0*/  CALL.REL.NOINC `($__internal_123_$__cuda_sm20_rem_s64) ;  /* 0x00000008006c7944 */ /* 0x000fea0003c00000 */
[----:B------:R-:W-:-:S07]  /*3bf0*/  MOV R7, R3 ;  /* 0x0000000300077202 */ /* 0x000fce0000000f00 */
.L_x_3751:
[----:B------:R-:W-:Y:S05]  /*3c00*/  BSYNC.RECONVERGENT B0 ;  /* 0x0000000000007941 */ /* 0x000fea0003800200 */
.L_x_3749:
[----:B------:R-:W0:Y:S02]  /*3c10*/  LDCU.64 UR8, c[0x0][UR8+0x450] ;  /* 0x00008a00080877ac */ /* 0x000e240008000a00 */
[C---:B0-----:R-:W-:Y:S02]  /*3c20*/  IMAD R3, R6.reuse, UR9, RZ ;  /* 0x0000000906037c24 */ /* 0x041fe4000f8e02ff */
[----:B------:R-:W-:-:S04]  /*3c30*/  IMAD.WIDE.U32 R14, R6, UR8, R14 ;  /* 0x00000008060e7c25 */ /* 0x000fc8000f8e000e */
[----:B------:R-:W-:-:S04]  /*3c40*/  IMAD R3, R7, UR8, R3 ;  /* 0x0000000807037c24 */ /* 0x000fc8000f8e0203 */
[----:B------:R-:W-:-:S07]  /*3c50*/  IMAD.IADD R15, R15, 0x1, R3 ;  /* 0x000000010f0f7824 */ /* 0x000fce00078e0203 */
.L_x_3702:
        /* <DEDUP_REMOVED lines=64> */
        .weak           $__internal_122_$__cuda_sm20_div_s64
        .type           $__internal_122_$__cuda_sm20_div_s64,@function
        .size           $__internal_122_$__cuda_sm20_div_s64,($__internal_123_$__cuda_sm20_rem_s64 - $__internal_122_$__cuda_sm20_div_s64)
$__internal_122_$__cuda_sm20_div_s64:
        /* <DEDUP_REMOVED lines=83> */
[----:B------:R-:W-:Y:S05]  /*4590*/  RET.REL.NODEC R8 `(_ZN2at6native16triu_tril_kernelIN3c104HalfElLb0ELi4ELb1EEEvNS_4cuda6detail10TensorInfoIT_T0_EENS6_IKS7_S8_EEllS8_) ;  /* 0xffffffb808987950 */ /* 0x000fea0003c3ffff */
        .weak           $__internal_123_$__cuda_sm20_rem_s64
        .type           $__internal_123_$__cuda_sm20_rem_s64,@function
        .size           $__internal_123_$__cuda_sm20_rem_s64,(.L_x_6413 - $__internal_123_$__cuda_sm20_rem_s64)
$__internal_123_$__cuda_sm20_rem_s64:
        /* <DEDUP_REMOVED lines=76> */
[----:B------:R-:W-:Y:S06]  /*4a60*/  RET.REL.NODEC R22 `(_ZN2at6native16triu_tril_kernelIN3c104HalfElLb0ELi4ELb1EEEvNS_4cuda6detail10TensorInfoIT_T0_EENS6_IKS7_S8_EEllS8_) ;  /* 0xffffffb416647950 */ /* 0x000fec0003c3ffff */
.L_x_3752:
        /* <DEDUP_REMOVED lines=9> */
.L_x_6413:


//--------------------- .text._ZN2at6native16triu_tril_kernelIN3c104HalfEiLb0ELi4ELb0EEEvNS_4cuda6detail10TensorInfoIT_T0_EENS6_IKS7_S8_EEllS8_ --------------------------
	.section	.text._ZN2at6native16triu_tril_kernelIN3c104HalfEiLb0ELi4ELb0EEEvNS_4cuda6detail10TensorInfoIT_T0_EENS6_IKS7_S8_EEllS8_,"ax",@progbits
	.align	128
        .global         _ZN2at6native16triu_tril_kernelIN3c104HalfEiLb0ELi4ELb0EEEvNS_4cuda6detail10TensorInfoIT_T0_EENS6_IKS7_S8_EEllS8_
        .type           _ZN2at6native16triu_tril_kernelIN3c104HalfEiLb0ELi4ELb0EEEvNS_4cuda6detail10TensorInfoIT_T0_EENS6_IKS7_S8_EEllS8_,@function
        .size           _ZN2at6native16triu_tril_kernelIN3c104HalfEiLb0ELi4ELb0EEEvNS_4cuda6detail10TensorInfoIT_T0_EENS6_IKS7_S8_EEllS8_,(.L_x_6415 - _ZN2at6native16triu_tril_kernelIN3c104HalfEiLb0ELi4ELb0EEEvNS_4cuda6detail10TensorInfoIT_T0_EENS6_IKS7_S8_EEllS8_)
        .other          _ZN2at6native16triu_tril_kernelIN3c104HalfEiLb0ELi4ELb0EEEvNS_4cuda6detail10TensorInfoIT_T0_EENS6_IKS7_S8_EEllS8_,@"STO_CUDA_ENTRY STV_DEFAULT"
_ZN2at6native16triu_tril_kernelIN3c104HalfEiLb0ELi4ELb0EEEvNS_4cuda6detail10TensorInfoIT_T0_EENS6_IKS7_S8_EEllS8_:
.text._ZN2at6native16triu_tril_kernelIN3c104HalfEiLb0ELi4ELb0EEEvNS_4cuda6detail10TensorInfoIT_T0_EENS6_IKS7_S8_EEllS8_:
        /* <DEDUP_REMOVED lines=40> */
.L_x_3754:
[----:B------:R-:W0:Y:S01]  /*0280*/  LDCU UR6, c[0x0][0x540] ;  /* 0x0000a800ff0677ac */ /* 0x000e220008000800 */
[----:B------:R-:W-:Y:S01]  /*0290*/  MOV R18, R4 ;  /* 0x0000000400127202 */ /* 0x000fe20000000f00 */
[----:B------:R-:W-:Y:S01]  /*02a0*/  IMAD.U32 R3, RZ, RZ, UR4 ;  /* 0x00000004ff037e24 */ /* 0x000fe2000f8e00ff */
[----:B------:R-:W-:Y:S01]  /*02b0*/  MOV R6, 0x2e0 ;  /* 0x000002e000067802 */ /* 0x000fe20000000f00 */
[----:B0-----:R-:W-:-:S07]  /*02c0*/  IMAD.U32 R2, RZ, RZ, UR6 ;  /* 0x00000006ff027e24 */ /* 0x001fce000f8e00ff */
[----:B------:R-:W-:Y:S05]  /*02d0*/  CALL.REL.NOINC `($__internal_124_$__cuda_sm20_div_s64) ;  /* 0x00000034004c7944 */ /* 0x000fea0003c00000 */
[----:B------:R-:W0:Y:S01]  /*02e0*/  LDCU UR6, c[0x0][0x540] ;  /* 0x0000a800ff0677ac */ /* 0x000e220008000800 */
[----:B------:R-:W-:Y:S01]  /*02f0*/  IADD3 R3, PT, PT, -R9, RZ, RZ ;  /* 0x000000ff09037210 */ /* 0x000fe20007ffe1ff */
[----:B------:R-:W-:Y:S02]  /*0300*/  IMAD.MOV.U32 R16, RZ, RZ, R9 ;  /* 0x000000ffff107224 */ /* 0x000fe400078e0009 */
[----:B------:R-:W-:Y:S02]  /*0310*/  IMAD.MOV.U32 R17, RZ, RZ, R8 ;  /* 0x000000ffff117224 */ /* 0x000fe400078e0008 */
[----:B0-----:R-:W-:-:S07]  /*0320*/  IMAD R4, R3, UR6, R4 ;  /* 0x0000000603047c24 */ /* 0x001fce000f8e0204 */
.L_x_3755:
[----:B------:R-:W-:Y:S05]  /*0330*/  BSYNC.RECONVERGENT B0 ;  /* 0x0000000000007941 */ /* 0x000fea0003800200 */
.L_x_3753:
        /* <DEDUP_REMOVED lines=30> */
.L_x_3757:
[----:B------:R-:W-:Y:S01]  /*0520*/  IMAD.MOV.U32 R18, RZ, RZ, R16 ;  /* 0x000000ffff127224 */ /* 0x000fe200078e0010 */
[----:B------:R-:W-:Y:S01]  /*0530*/  MOV R6, 0x560 ;  /* 0x0000056000067802 */ /* 0x000fe20000000f00 */
[----:B------:R-:W-:-:S07]  /*0540*/  IMAD.MOV.U32 R5, RZ, RZ, R17 ;  /* 0x000000ffff057224 */ /* 0x000fce00078e0011 */
[----:B------:R-:W-:Y:S05]  /*0550*/  CALL.REL.NOINC `($__internal_124_$__cuda_sm20_div_s64) ;  /* 0x0000003000ac7944 */ /* 0x000fea0003c00000 */
[----:B------:R-:W-:Y:S01]  /*0560*/  IADD3 R7, PT, PT, -R9, RZ, RZ ;  /* 0x000000ff09077210 */ /* 0x000fe20007ffe1ff */
[----:B------:R-:W-:-:S04]  /*0570*/  IMAD.MOV.U32 R12, RZ, RZ, R9 ;  /* 0x000000ffff0c7224 */ /* 0x000fc800078e0009 */
[----:B------:R-:W-:-:S07]  /*0580*/  IMAD R7, R2, R7, R16 ;  /* 0x0000000702077224 */ /* 0x000fce00078e0210 */
.L_x_3758:
[----:B------:R-:W-:Y:S05]  /*0590*/  BSYNC.RECONVERGENT B0 ;  /* 0x0000000000007941 */ /* 0x000fea0003800200 */
.L_x_3756:
        /* <DEDUP_REMOVED lines=18> */
.L_x_3785:
        /* <DEDUP_REMOVED lines=31> */
.L_x_3762:
[----:B------:R-:W-:Y:S01]  /*08b0*/  IMAD.MOV.U32 R5, RZ, RZ, R8 ;  /* 0x000000ffff057224 */ /* 0x000fe200078e0008 */
[----:B------:R-:W-:Y:S01]  /*08c0*/  MOV R18, R12 ;  /* 0x0000000c00127202 */ /* 0x000fe20000000f00 */
[----:B------:R-:W-:Y:S01]  /*08d0*/  IMAD.U32 R2, RZ, RZ, UR7 ;  /* 0x00000007ff027e24 */ /* 0x000fe2000f8e00ff */
[----:B------:R-:W-:Y:S01]  /*08e0*/  MOV R6, 0x910 ;  /* 0x0000091000067802 */ /* 0x000fe20000000f00 */
[----:B------:R-:W-:-:S07]  /*08f0*/  IMAD.U32 R3, RZ, RZ, UR8 ;  /* 0x00000008ff037e24 */ /* 0x000fce000f8e00ff */
[----:B------:R-:W-:Y:S05]  /*0900*/  CALL.REL.NOINC `($__internal_124_$__cuda_sm20_div_s64) ;  /* 0x0000002c00c07944 */ /* 0x000fea0003c00000 */
[----:B------:R-:W-:Y:S01]  /*0910*/  IADD3 R3, PT, PT, -R9, RZ, RZ ;  /* 0x000000ff09037210 */ /* 0x000fe20007ffe1ff */
[----:B------:R-:W-:Y:S02]  /*0920*/  IMAD.MOV.U32 R16, RZ, RZ, R9 ;  /* 0x000000ffff107224 */ /* 0x000fe400078e0009 */
[----:B------:R-:W-:Y:S02]  /*0930*/  IMAD.MOV.U32 R17, RZ, RZ, R8 ;  /* 0x000000ffff117224 */ /* 0x000fe400078e0008 */
[----:B------:R-:W-:-:S07]  /*0940*/  IMAD R3, R3, UR7, R12 ;  /* 0x0000000703037c24 */ /* 0x000fce000f8e020c */
.L_x_3763:
[----:B------:R-:W-:Y:S05]  /*0950*/  BSYNC.RECONVERGENT B0 ;  /* 0x0000000000007941 */ /* 0x000fea0003800200 */
.L_x_3761:
        /* <DEDUP_REMOVED lines=35> */
.L_x_3765:
[----:B------:R-:W-:Y:S01]  /*0b90*/  MOV R18, R16 ;  /* 0x0000001000127202 */ /* 0x000fe20000000f00 */
[----:B------:R-:W-:Y:S01]  /*0ba0*/  IMAD.MOV.U32 R5, RZ, RZ, R17 ;  /* 0x000000ffff057224 */ /* 0x000fe200078e0011 */
[----:B------:R-:W-:Y:S01]  /*0bb0*/  MOV R3, UR10 ;  /* 0x0000000a00037c02 */ /* 0x000fe20008000f00 */
[----:B------:R-:W-:Y:S01]  /*0bc0*/  IMAD.U32 R2, RZ, RZ, UR9 ;  /* 0x00000009ff027e24 */ /* 0x000fe2000f8e00ff */
[----:B------:R-:W-:-:S07]  /*0bd0*/  MOV R6, 0xbf0 ;  /* 0x00000bf000067802 */ /* 0x000fce0000000f00 */
[----:B------:R-:W-:Y:S05]  /*0be0*/  CALL.REL.NOINC `($__internal_124_$__cuda_sm20_div_s64) ;  /* 0x0000002c00087944 */ /* 0x000fea0003c00000 */
[--C-:B------:R-:W-:Y:S01]  /*0bf0*/  IMAD.MOV R17, RZ, RZ, -R9.reuse ;  /* 0x000000ffff117224 */ /* 0x100fe200078e0a09 */
[----:B------:R-:W-:Y:S01]  /*0c00*/  MOV R13, R8 ;  /* 0x00000008000d7202 */ /* 0x000fe20000000f00 */
[----:B------:R-:W-:Y:S02]  /*0c10*/  IMAD.MOV.U32 R12, RZ, RZ, R9 ;  /* 0x000000ffff0c7224 */ /* 0x000fe400078e0009 */
[----:B------:R-:W-:-:S07]  /*0c20*/  IMAD R17, R17, UR9, R16 ;  /* 0x0000000911117c24 */ /* 0x000fce000f8e0210 */
.L_x_3766:
[----:B------:R-:W-:Y:S05]  /*0c30*/  BSYNC.RECONVERGENT B0 ;  /* 0x0000000000007941 */ /* 0x000fea0003800200 */
.L_x_3764:
        /* <DEDUP_REMOVED lines=34> */
.L_x_3768:
[----:B------:R-:W-:Y:S01]  /*0e60*/  IMAD.MOV.U32 R18, RZ, RZ, R12 ;  /* 0x000000ffff127224 */ /* 0x000fe200078e000c */
[----:B------:R-:W-:Y:S01]  /*0e70*/  MOV R2, UR9 ;  /* 0x0000000900027c02 */ /* 0x000fe20008000f00 */
[----:B------:R-:W-:Y:S01]  /*0e80*/  IMAD.MOV.U32 R5, RZ, RZ, R13 ;  /* 0x000000ffff057224 */ /* 0x000fe200078e000d */
[----:B------:R-:W-:Y:S01]  /*0e90*/  MOV R6, 0xec0 ;  /* 0x00000ec000067802 */ /* 0x000fe20000000f00 */
[----:B------:R-:W-:-:S07]  /*0ea0*/  IMAD.U32 R3, RZ, RZ, UR10 ;  /* 0x0000000aff037e24 */ /* 0x000fce000f8e00ff */
[----:B------:R-:W-:Y:S05]  /*0eb0*/  CALL.REL.NOINC `($__internal_124_$__cuda_sm20_div_s64) ;  /* 0x0000002800547944 */ /* 0x000fea0003c00000 */
[----:B------:R-:W-:Y:S01]  /*0ec0*/  IMAD.MOV R13, RZ, RZ, -R9 ;  /* 0x000000ffff0d7224 */ /* 0x000fe200078e0a09 */
[----:B------:R-:W-:Y:S01]  /*0ed0*/  MOV R16, R9 ;  /* 0x0000000900107202 */ /* 0x000fe20000000f00 */
[----:B------:R-:W-:Y:S02]  /*0ee0*/  IMAD.MOV.U32 R17, RZ, RZ, R8 ;  /* 0x000000ffff117224 */ /* 0x000fe400078e0008 */
[----:B------:R-:W-:-:S07]  /*0ef0*/  IMAD R13, R13, UR9, R12 ;  /* 0x000000090d0d7c24 */ /* 0x000fce000f8e020c */
.L_x_3769:
[----:B------:R-:W-:Y:S05]  /*0f00*/  BSYNC.RECONVERGENT B0 ;  /* 0x0000000000007941 */ /* 0x000fea0003800200 */
.L_x_3767:
        /* <DEDUP_REMOVED lines=35> */
.L_x_3771:
[----:B------:R-:W-:Y:S01]  /*1140*/  IMAD.MOV.U32 R18, RZ, RZ, R16 ;  /* 0x000000ffff127224 */ /* 0x000fe200078e0010 */
[----:B------:R-:W-:Y:S01]  /*1150*/  MOV R5, R17 ;  /* 0x0000001100057202 */ /* 0x000fe20000000f00 */
[----:B------:R-:W-:Y:S01]  /*1160*/  IMAD.U32 R2, RZ, RZ, UR9 ;  /* 0x00000009ff027e24 */ /* 0x000fe2000f8e00ff */
[----:B------:R-:W-:Y:S02]  /*1170*/  MOV R3, UR10 ;  /* 0x0000000a00037c02 */ /* 0x000fe40008000f00 */
[----:B------:R-:W-:-:S07]  /*1180*/  MOV R6, 0x11a0 ;  /* 0x000011a000067802 */ /* 0x000fce0000000f00 */
[----:B------:R-:W-:Y:S05]  /*1190*/  CALL.REL.NOINC `($__internal_124_$__cuda_sm20_div_s64) ;  /* 0x00000024009c7944 */ /* 0x000fea0003c00000 */
[----:B------:R-:W-:Y:S01]  /*11a0*/  IMAD.MOV R17, RZ, RZ, -R9 ;  /* 0x000000ffff117224 */ /* 0x000fe200078e0a09 */
[----:B------:R-:W-:Y:S01]  /*11b0*/  MOV R12, R9 ;  /* 0x00000009000c7202 */ /* 0x000fe20000000f00 */
[----:B------:R-:W-:Y:S02]  /*11c0*/  IMAD.MOV.U32 R13, RZ, RZ, R8 ;  /* 0x000000ffff0d7224 */ /* 0x000fe400078e0008 */
[----:B------:R-:W-:-:S07]  /*11d0*/  IMAD R17, R17, UR9, R16 ;  /* 0x0000000911117c24 */ /* 0x000fce000f8e0210 */
.L_x_3772:
[----:B------:R-:W-:Y:S05]  /*11e0*/  BSYNC.RECONVERGENT B0 ;  /* 0x0000000000007941 */ /* 0x000fea0003800200 */
.L_x_3770:
        /* <DEDUP_REMOVED lines=35> */
.L_x_3774:
        /* <DEDUP_REMOVED lines=10> */
.L_x_3775:
[----:B------:R-:W-:Y:S05]  /*14c0*/  BSYNC.RECONVERGENT B0 ;  /* 0x0000000000007941 */ /* 0x000fea0003800200 */
.L_x_3773:
        /* <DEDUP_REMOVED lines=35> */
.L_x_3777:
        /* <DEDUP_REMOVED lines=10> */
.L_x_3778:
[----:B------:R-:W-:Y:S05]  /*17a0*/  BSYNC.RECONVERGENT B0 ;  /* 0x0000000000007941 */ /* 0x000fea0003800200 */
.L_x_3776:
        /* <DEDUP_REMOVED lines=35> */
.L_x_3780:
        /* <DEDUP_REMOVED lines=10> */
.L_x_3781:
[----:B------:R-:W-:Y:S05]  /*1a80*/  BSYNC.RECONVERGENT B0 ;  /* 0x0000000000007941 */ /* 0x000fea0003800200 */
.L_x_3779:
        /* <DEDUP_REMOVED lines=35> */
.L_x_3783:
[----:B------:R-:W-:Y:S01]  /*1cc0*/  IMAD.MOV.U32 R18, RZ, RZ, R16 ;  /* 0x000000ffff127224 */ /* 0x000fe200078e0010 */
[----:B------:R-:W-:Y:S01]  /*1cd0*/  MOV R5, R17 ;  /* 0x0000001100057202 */ /* 0x000fe20000000f00 */
[----:B------:R-:W-:Y:S01]  /*1ce0*/  IMAD.U32 R2, RZ, RZ, UR9 ;  /* 0x00000009ff027e24 */ /* 0x000fe2000f8e00ff */
[----:B------:R-:W-:Y:S02]  /*1cf0*/  MOV R3, UR10 ;  /* 0x0000000a00037c02 */ /* 0x000fe40008000f00 */
[----:B------:R-:W-:-:S07]  /*1d00*/  MOV R6, 0x1d20 ;  /* 0x00001d2000067802 */ /* 0x000fce0000000f00 */
[----:B------:R-:W-:Y:S05]  /*1d10*/  CALL.REL.NOINC `($__internal_124_$__cuda_sm20_div_s64) ;  /* 0x0000001800bc7944 */ /* 0x000fea0003c00000 */
[----:B------:R-:W-:Y:S01]  /*1d20*/  IMAD.MOV R17, RZ, RZ, -R9 ;  /* 0x000000ffff117224 */ /* 0x000fe200078e0a09 */
[----:B------:R-:W-:-:S03]  /*1d30*/  MOV R12, R9 ;  /* 0x00000009000c7202 */ /* 0x000fc60000000f00 */
[----:B------:R-:W-:-:S07]  /*1d40*/  IMAD R17, R17, UR9, R16 ;  /* 0x0000000911117c24 */ /* 0x000fce000f8e0210 */
.L_x_3784:
[----:B------:R-:W-:Y:S05]  /*1d50*/  BSYNC.RECONVERGENT B0 ;  /* 0x0000000000007941 */ /* 0x000fea0003800200 */
.L_x_3782:
        /* <DEDUP_REMOVED lines=9> */
.L_x_3760:
        /* <DEDUP_REMOVED lines=37> */
.L_x_3788:
[----:B------:R-:W-:Y:S01]  /*2040*/  MOV R5, R8 ;  /* 0x0000000800057202 */ /* 0x000fe20000000f00 */
[----:B------:R-:W-:Y:S01]  /*2050*/  IMAD.MOV.U32 R18, RZ, RZ, R12 ;  /* 0x000000ffff127224 */ /* 0x000fe200078e000c */
[----:B------:R-:W-:Y:S01]  /*2060*/  MOV R2, UR7 ;  /* 0x0000000700027c02 */ /* 0x000fe20008000f00 */
[----:B------:R-:W-:Y:S01]  /*2070*/  IMAD.U32 R3, RZ, RZ, UR8 ;  /* 0x00000008ff037e24 */ /* 0x000fe2000f8e00ff */
[----:B------:R-:W-:-:S07]  /*2080*/  MOV R6, 0x20a0 ;  /* 0x000020a000067802 */ /* 0x000fce0000000f00 */
[----:B------:R-:W-:Y:S05]  /*2090*/  CALL.REL.NOINC `($__internal_124_$__cuda_sm20_div_s64) ;  /* 0x0000001400dc7944 */ /* 0x000fea0003c00000 */
[----:B------:R-:W-:Y:S01]  /*20a0*/  IADD3 R3, PT, PT, -R9, RZ, RZ ;  /* 0x000000ff09037210 */ /* 0x000fe20007ffe1ff */
[----:B------:R-:W-:Y:S01]  /*20b0*/  IMAD.MOV.U32 R16, RZ, RZ, R9 ;  /* 0x000000ffff107224 */ /* 0x000fe200078e0009 */
[----:B------:R-:W-:-:S03]  /*20c0*/  MOV R17, R8 ;  /* 0x0000000800117202 */ /* 0x000fc60000000f00 */
[----:B------:R-:W-:-:S07]  /*20d0*/  IMAD R3, R3, UR7, R12 ;  /* 0x0000000703037c24 */ /* 0x000fce000f8e020c */
.L_x_3789:
[----:B------:R-:W-:Y:S05]  /*20e0*/  BSYNC.RECONVERGENT B0 ;  /* 0x0000000000007941 */ /* 0x000fea0003800200 */
.L_x_3787:
        /* <DEDUP_REMOVED lines=37> */
.L_x_3791:
        /* <DEDUP_REMOVED lines=10> */
.L_x_3792:
[----:B------:R-:W-:Y:S05]  /*23e0*/  BSYNC.RECONVERGENT B0 ;  /* 0x0000000000007941 */ /* 0x000fea0003800200 */
.L_x_3790:
        /* <DEDUP_REMOVED lines=37> */
.L_x_3794:
        /* <DEDUP_REMOVED lines=10> */
.L_x_3795:
[----:B------:R-:W-:Y:S05]  /*26e0*/  BSYNC.RECONVERGENT B0 ;  /* 0x0000000000007941 */ /* 0x000fea0003800200 */
.L_x_3793:
        /* <DEDUP_REMOVED lines=37> */
.L_x_3797:
[----:B------:R-:W-:Y:S01]  /*2940*/  MOV R18, R16 ;  /* 0x0000001000127202 */ /* 0x000fe20000000f00 */
[----:B------:R-:W-:Y:S01]  /*2950*/  IMAD.MOV.U32 R5, RZ, RZ, R17 ;  /* 0x000000ffff057224 */ /* 0x000fe200078e0011 */
[----:B------:R-:W-:Y:S01]  /*2960*/  MOV R2, UR11 ;  /* 0x0000000b00027c02 */ /* 0x000fe20008000f00 */
[----:B------:R-:W-:Y:S01]  /*2970*/  IMAD.U32 R3, RZ, RZ, UR10 ;  /* 0x0000000aff037e24 */ /* 0x000fe2000f8e00ff */
[----:B------:R-:W-:-:S07]  /*2980*/  MOV R6, 0x29a0 ;  /* 0x000029a000067802 */ /* 0x000fce0000000f00 */
[----:B------:R-:W-:Y:S05]  /*2990*/  CALL.REL.NOINC `($__internal_124_$__cuda_sm20_div_s64) ;  /* 0x0000000c009c7944 */ /* 0x000fea0003c00000 */
[----:B------:R-:W-:Y:S01]  /*29a0*/  IADD3 R17, PT, PT, -R9, RZ, RZ ;  /* 0x000000ff09117210 */ /* 0x000fe20007ffe1ff */
[----:B------:R-:W-:-:S04]  /*29b0*/  IMAD.MOV.U32 R12, RZ, RZ, R9 ;  /* 0x000000ffff0c7224 */ /* 0x000fc800078e0009 */
[----:B------:R-:W-:-:S07]  /*29c0*/  IMAD R17, R17, UR11, R16 ;  /* 0x0000000b11117c24 */ /* 0x000fce000f8e0210 */
.L_x_3798:
[----:B------:R-:W-:Y:S05]  /*29d0*/  BSYNC.RECONVERGENT B0 ;  /* 0x0000000000007941 */ /* 0x000fea0003800200 */
.L_x_3796:
[----:B------:R-:W-:Y:S01]  /*29e0*/  UMOV UR6, 0x6c ;  /* 0x0000006c00067882 */ /* 0x000fe20000000000 */
[----:B------:R-:W0:Y:S01]  /*29f0*/  LDCU UR8, c[0x0][UR8+0x3ec] ;  /* 0x00007d80080877ac */ /* 0x000e220008000800 */
[----:B------:R-:W-:Y:S02]  /*2a00*/  ULEA UR6, UR9, UR6, 0x2 ;  /* 0x0000000609067291 */ /* 0x000fe4000f8e10ff */
[----:B------:R-:W-:-:S10]  /*2a10*/  UIADD3 UR4, UPT, UPT, UR4, -0x4, URZ ;  /* 0xfffffffc04047890 */ /* 0x000fd4000fffe0ff */
[----:B------:R-:W1:Y:S01]  /*2a20*/  LDCU UR6, c[0x0][UR6+0x380] ;  /* 0x00007000060677ac */ /* 0x000e620008000800 */
[C---:B0-----:R-:W-:Y:S02]  /*2a30*/  IMAD R20, R17.reuse, UR8, R20 ;  /* 0x0000000811147c24 */ /* 0x041fe4000f8e0214 */
[----:B-1----:R-:W-:-:S07]  /*2a40*/  IMAD R22, R17, UR6, R22 ;  /* 0x0000000611167c24 */ /* 0x002fce000f8e0216 */
.L_x_3786:
        /* <DEDUP_REMOVED lines=34> */
.L_x_3801:
        /* <DEDUP_REMOVED lines=10> */
.L_x_3802:
[----:B------:R-:W-:Y:S05]  /*2d10*/  BSYNC.RECONVERGENT B0 ;  /* 0x0000000000007941 */ /* 0x000fea0003800200 */
.L_x_3800:
        /* <DEDUP_REMOVED lines=36> */
.L_x_3804:
        /* <DEDUP_REMOVED lines=9> */
.L_x_3805:
[----:B------:R-:W-:Y:S05]  /*2ff0*/  BSYNC.RECONVERGENT B0 ;  /* 0x0000000000007941 */ /* 0x000fea0003800200 */
.L_x_3803:
[----:B------:R-:W-:Y:S01]  /*3000*/  UMOV UR5, 0x6c ;  /* 0x0000006c00057882 */ /* 0x000fe20000000000 */
[----:B------:R-:W0:Y:S01]  /*3010*/  LDCU UR6, c[0x0][UR6+0x4c4] ;  /* 0x00009880060677ac */ /* 0x000e220008000800 */
[----:B------:R-:W-:Y:S02]  /*3020*/  ULEA UR5, UR8, UR5, 0x2 ;  /* 0x0000000508057291 */ /* 0x000fe4000f8e10ff */
[----:B------:R-:W-:-:S10]  /*3030*/  UIADD3 UR4, UPT, UPT, UR4, -0x2, URZ ;  /* 0xfffffffe04047890 */ /* 0x000fd4000fffe0ff */
[----:B------:R-:W1:Y:S01]  /*3040*/  LDCU UR5, c[0x0][UR5+0x380] ;  /* 0x00007000050577ac */ /* 0x000e620008000800 */
[C---:B0-----:R-:W-:Y:S02]  /*3050*/  IMAD R20, R17.reuse, UR6, R20 ;  /* 0x0000000611147c24 */ /* 0x041fe4000f8e0214 */
[----:B-1----:R-:W-:-:S07]  /*3060*/  IMAD R22, R17, UR5, R22 ;  /* 0x0000000511167c24 */ /* 0x002fce000f8e0216 */
.L_x_3799:
        /* <DEDUP_REMOVED lines=29> */
.L_x_3807:
[----:B------:R-:W-:Y:S01]  /*3240*/  IMAD.MOV.U32 R3, RZ, RZ, R8 ;  /* 0x000000ffff037224 */ /* 0x000fe200078e0008 */
[----:B------:R-:W-:-:S07]  /*3250*/  MOV R2, 0x3270 ;  /* 0x0000327000027802 */ /* 0x000fce0000000f00 */
[----:B------:R-:W-:Y:S05]  /*3260*/  CALL.REL.NOINC `($__internal_125_$__cuda_sm20_rem_s64) ;  /* 0x0000000800b87944 */ /* 0x000fea0003c00000 */
.L_x_3808:
[----:B------:R-:W-:Y:S05]  /*3270*/  BSYNC.RECONVERGENT B0 ;  /* 0x0000000000007941 */ /* 0x000fea0003800200 */
.L_x_3806:
[----:B------:R-:W0:Y:S01]  /*3280*/  LDCU UR4, c[0x0][UR6+0x4c4] ;  /* 0x00009880060477ac */ /* 0x000e220008000800 */
[----:B------:R-:W1:Y:S01]  /*3290*/  LDCU UR6, c[0x0][UR6+0x3ec] ;  /* 0x00007d80060677ac */ /* 0x000e620008000800 */
[C---:B0-----:R-:W-:Y:S02]  /*32a0*/  IMAD R20, R12.reuse, UR4, R20 ;  /* 0x000000040c147c24 */ /* 0x041fe4000f8e0214 */
[----:B-1----:R-:W-:-:S07]  /*32b0*/  IMAD R22, R12, UR6, R22 ;  /* 0x000000060c167c24 */ /* 0x002fce000f8e0216 */
.L_x_3759:
        /* <DEDUP_REMOVED lines=39> */
.L_x_3812:
[----:B------:R-:W-:Y:S05]  /*3530*/  BSYNC.RECONVERGENT B1 ;  /* 0x0000000000017941 */ /* 0x000fea0003800200 */
.L_x_3811:
        /* <DEDUP_REMOVED lines=20> */
.L_x_3810:
[----:B------:R-:W-:Y:S05]  /*3680*/  BSYNC.RECONVERGENT B0 ;  /* 0x0000000000007941 */ /* 0x000fea0003800200 */
.L_x_3809:
        /* <DEDUP_REMOVED lines=24> */
        .weak           $__internal_124_$__cuda_sm20_div_s64
        .type           $__internal_124_$__cuda_sm20_div_s64,@function
        .size           $__internal_124_$__cuda_sm20_div_s64,($__internal_125_$__cuda_sm20_rem_s64 - $__internal_124_$__cuda_sm20_div_s64)
$__internal_124_$__cuda_sm20_div_s64:
        /* <DEDUP_REMOVED lines=83> */
[----:B------:R-:W-:Y:S06]  /*3d40*/  RET.REL.NODEC R10 `(_ZN2at6native16triu_tril_kernelIN3c104HalfEiLb0ELi4ELb0EEEvNS_4cuda6detail10TensorInfoIT_T0_EENS6_IKS7_S8_EEllS8_) ;  /* 0xffffffc00aac7950 */ /* 0x000fec0003c3ffff */
        .weak           $__internal_125_$__cuda_sm20_rem_s64
        .type           $__internal_125_$__cuda_sm20_rem_s64,@function
        .size           $__internal_125_$__cuda_sm20_rem_s64,(.L_x_6415 - $__internal_125_$__cuda_sm20_rem_s64)
$__internal_125_$__cuda_sm20_rem_s64:
        /* <DEDUP_REMOVED lines=71> */
[----:B------:R-:W-:Y:S06]  /*41c0*/  RET.REL.NODEC R2 `(_ZN2at6native16triu_tril_kernelIN3c104HalfEiLb0ELi4ELb0EEEvNS_4cuda6detail10TensorInfoIT_T0_EENS6_IKS7_S8_EEllS8_) ;  /* 0xffffffbc028c7950 */ /* 0x000fec0003c3ffff */
.L_x_3813:
        /* <DEDUP_REMOVED lines=11> */
.L_x_6415:


//--------------------- .text._ZN2at6native16triu_tril_kernelIN3c104HalfEiLb0ELi4ELb1EEEvNS_4cuda6detail10TensorInfoIT_T0_EENS6_IKS7_S8_EEllS8_ --------------------------
	.section	.text._ZN2at6native16triu_tril_kernelIN3c104HalfEiLb0ELi4ELb1EEEvNS_4cuda6detail10TensorInfoIT_T0_EENS6_IKS7_S8_EEllS8_,"ax",@progbits
	.align	128
        .global         _ZN2at6native16triu_tril_kernelIN3c104HalfEiLb0ELi4ELb1EEEvNS_4cuda6detail10TensorInfoIT_T0_EENS6_IKS7_S8_EEllS8_
        .type           _ZN2at6native16triu_tril_kernelIN3c104HalfEiLb0ELi4ELb1EEEvNS_4cuda6detail10TensorInfoIT_T0_EENS6_IKS7_S8_EEllS8_,@function
        .size           _ZN2at6native16triu_tril_kernelIN3c104HalfEiLb0ELi4ELb1EEEvNS_4cuda6detail10TensorInfoIT_T0_EENS6_IKS7_S8_EEllS8_,(.L_x_6417 - _ZN2at6native16triu_tril_kernelIN3c104HalfEiLb0ELi4ELb1EEEvNS_4cuda6detail10TensorInfoIT_T0_EENS6_IKS7_S8_EEllS8_)
        .other          _ZN2at6native16triu_tril_kernelIN3c104HalfEiLb0ELi4ELb1EEEvNS_4cuda6detail10TensorInfoIT_T0_EENS6_IKS7_S8_EEllS8_,@"STO_CUDA_ENTRY STV_DEFAULT"
_ZN2at6native16triu_tril_kernelIN3c104HalfEiLb0ELi4ELb1EEEvNS_4cuda6detail10TensorInfoIT_T0_EENS6_IKS7_S8_EEllS8_:
.text._ZN2at6native16triu_tril_kernelIN3c104HalfEiLb0ELi4ELb1EEEvNS_4cuda6detail10TensorInfoIT_T0_EENS6_IKS7_S8_EEllS8_:
        /* <DEDUP_REMOVED lines=40> */
.L_x_3815:
[----:B------:R-:W0:Y:S01]  /*0280*/  LDCU UR6, c[0x0][0x540] ;  /* 0x0000a800ff0677ac */ /* 0x000e220008000800 */
[----:B------:R-:W-:Y:S01]  /*0290*/  MOV R18, R7 ;  /* 0x0000000700127202 */ /* 0x000fe20000000f00 */
[----:B------:R-:W-:Y:S01]  /*02a0*/  IMAD.U32 R4, RZ, RZ, UR4 ;  /* 0x00000004ff047e24 */ /* 0x000fe2000f8e00ff */
[----:B------:R-:W-:Y:S01]  /*02b0*/  MOV R6, 0x2e0 ;  /* 0x000002e000067802 */ /* 0x000fe20000000f00 */
[----:B0-----:R-:W-:-:S07]  /*02c0*/  IMAD.U32 R3, RZ, RZ, UR6 ;  /* 0x00000006ff037e24 */ /* 0x001fce000f8e00ff */
[----:B------:R-:W-:Y:S05]  /*02d0*/  CALL.REL.NOINC `($__internal_126_$__cuda_sm20_div_s64) ;  /* 0x0000003000b47944 */ /* 0x000fea0003c00000 */
[----:B------:R-:W0:Y:S01]  /*02e0*/  LDCU UR6, c[0x0][0x540] ;  /* 0x0000a800ff0677ac */ /* 0x000e220008000800 */
[----:B------:R-:W-:-:S05]  /*02f0*/  IADD3 R0, PT, PT, -R4, RZ, RZ ;  /* 0x000000ff04007210 */ /* 0x000fca0007ffe1ff */
[----:B0-----:R-:W-:-:S07]  /*0300*/  IMAD R7, R0, UR6, R7 ;  /* 0x0000000600077c24 */ /* 0x001fce000f8e0207 */
.L_x_3816:
[----:B------:R-:W-:Y:S05]  /*0310*/  BSYNC.RECONVERGENT B0 ;  /* 0x0000000000007941 */ /* 0x000fea0003800200 */
.L_x_3814:
        /* <DEDUP_REMOVED lines=26> */
.L_x_3818:
[----:B------:R-:W-:Y:S01]  /*04c0*/  IMAD.MOV.U32 R14, RZ, RZ, R4 ;  /* 0x000000ffff0e7224 */ /* 0x000fe200078e0004 */
[----:B------:R-:W-:Y:S02]  /*04d0*/  MOV R6, R5 ;  /* 0x0000000500067202 */ /* 0x000fe40000000f00 */
[----:B------:R-:W-:-:S07]  /*04e0*/  MOV R18, 0x500 ;  /* 0x0000050000127802 */ /* 0x000fce0000000f00 */
[----:B------:R-:W-:Y:S05]  /*04f0*/  CALL.REL.NOINC `($__internal_127_$__cuda_sm20_rem_s64) ;  /* 0x00000034007c7944 */ /* 0x000fea0003c00000 */
[----:B------:R-:W-:-:S07]  /*0500*/  IMAD.MOV.U32 R0, RZ, RZ, R13 ;  /* 0x000000ffff007224 */ /* 0x000fce00078e000d */
.L_x_3819:
[----:B------:R-:W-:Y:S05]  /*0510*/  BSYNC.RECONVERGENT B0 ;  /* 0x0000000000007941 */ /* 0x000fea0003800200 */
.L_x_3817:
        /* <DEDUP_REMOVED lines=30> */
.L_x_3821:
[----:B------:R-:W-:Y:S01]  /*0700*/  IMAD.MOV.U32 R18, RZ, RZ, R4 ;  /* 0x000000ffff127224 */ /* 0x000fe200078e0004 */
[----:B------:R-:W-:Y:S01]  /*0710*/  MOV R6, 0x740 ;  /* 0x0000074000067802 */ /* 0x000fe20000000f00 */
[----:B------:R-:W-:-:S07]  /*0720*/  IMAD.MOV.U32 R4, RZ, RZ, R15 ;  /* 0x000000ffff047224 */ /* 0x000fce00078e000f */
[----:B-1----:R-:W-:Y:S05]  /*0730*/  CALL.REL.NOINC `($__internal_126_$__cuda_sm20_div_s64) ;  /* 0x0000002c009c7944 */ /* 0x002fea0003c00000 */
[----:B------:R-:W-:-:S07]  /*0740*/  MOV R13, R4 ;  /* 0x00000004000d7202 */ /* 0x000fce0000000f00 */
.L_x_3822:
[----:B------:R-:W-:Y:S05]  /*0750*/  BSYNC.RECONVERGENT B0 ;  /* 0x0000000000007941 */ /* 0x000fea0003800200 */
.L_x_3820:
        /* <DEDUP_REMOVED lines=14> */
.L_x_3849:
        /* <DEDUP_REMOVED lines=30> */
.L_x_3826:
[----:B------:R-:W-:Y:S01]  /*0a20*/  IMAD.MOV.U32 R18, RZ, RZ, R13 ;  /* 0x000000ffff127224 */ /* 0x000fe200078e000d */
[----:B------:R-:W-:Y:S01]  /*0a30*/  MOV R4, UR8 ;  /* 0x0000000800047c02 */ /* 0x000fe20008000f00 */
[----:B------:R-:W-:Y:S01]  /*0a40*/  IMAD.U32 R3, RZ, RZ, UR6 ;  /* 0x00000006ff037e24 */ /* 0x000fe2000f8e00ff */
[----:B------:R-:W-:-:S07]  /*0a50*/  MOV R6, 0xa70 ;  /* 0x00000a7000067802 */ /* 0x000fce0000000f00 */
[----:B------:R-:W-:Y:S05]  /*0a60*/  CALL.REL.NOINC `($__internal_126_$__cuda_sm20_div_s64) ;  /* 0x0000002800d07944 */ /* 0x000fea0003c00000 */
[--C-:B------:R-:W-:Y:S01]  /*0a70*/  IMAD.MOV R6, RZ, RZ, -R4.reuse ;  /* 0x000000ffff067224 */ /* 0x100fe200078e0a04 */
[----:B------:R-:W-:Y:S01]  /*0a80*/  MOV R23, R5 ;  /* 0x0000000500177202 */ /* 0x000fe20000000f00 */
[----:B------:R-:W-:Y:S02]  /*0a90*/  IMAD.MOV.U32 R22, RZ, RZ, R4 ;  /* 0x000000ffff167224 */ /* 0x000fe400078e0004 */
[----:B------:R-:W-:-:S07]  /*0aa0*/  IMAD R13, R6, UR6, R13 ;  /* 0x00000006060d7c24 */ /* 0x000fce000f8e020d */
.L_x_3827:
[----:B------:R-:W-:Y:S05]  /*0ab0*/  BSYNC.RECONVERGENT B0 ;  /* 0x0000000000007941 */ /* 0x000fea0003800200 */
.L_x_3825:
        /* <DEDUP_REMOVED lines=34> */
.L_x_3829:
[----:B------:R-:W-:Y:S01]  /*0ce0*/  IMAD.MOV.U32 R18, RZ, RZ, R22 ;  /* 0x000000ffff127224 */ /* 0x000fe200078e0016 */
[----:B------:R-:W-:Y:S01]  /*0cf0*/  MOV R3, UR9 ;  /* 0x0000000900037c02 */ /* 0x000fe20008000f00 */
[----:B------:R-:W-:Y:S01]  /*0d00*/  IMAD.MOV.U32 R5, RZ, RZ, R23 ;  /* 0x000000ffff057224 */ /* 0x000fe200078e0017 */
[----:B------:R-:W-:Y:S01]  /*0d10*/  MOV R6, 0xd40 ;  /* 0x00000d4000067802 */ /* 0x000fe20000000f00 */
[----:B------:R-:W-:-:S07]  /*0d20*/  IMAD.U32 R4, RZ, RZ, UR7 ;  /* 0x00000007ff047e24 */ /* 0x000fce000f8e00ff */
[----:B------:R-:W-:Y:S05]  /*0d30*/  CALL.REL.NOINC `($__internal_126_$__cuda_sm20_div_s64) ;  /* 0x00000028001c7944 */ /* 0x000fea0003c00000 */
[----:B------:R-:W-:Y:S01]  /*0d40*/  IMAD.MOV R23, RZ, RZ, -R4 ;  /* 0x000000ffff177224 */ /* 0x000fe200078e0a04 */
[----:B------:R-:W-:Y:S01]  /*0d50*/  MOV R16, R4 ;  /* 0x0000000400107202 */ /* 0x000fe20000000f00 */
[----:B------:R-:W-:Y:S02]  /*0d60*/  IMAD.MOV.U32 R17, RZ, RZ, R5 ;  /* 0x000000ffff117224 */ /* 0x000fe400078e0005 */
[----:B------:R-:W-:-:S07]  /*0d70*/  IMAD R23, R23, UR9, R22 ;  /* 0x0000000917177c24 */ /* 0x000fce000f8e0216 */
.L_x_3830:
[----:B------:R-:W-:Y:S05]  /*0d80*/  BSYNC.RECONVERGENT B0 ;  /* 0x0000000000007941 */ /* 0x000fea0003800200 */
.L_x_3828:
        /* <DEDUP_REMOVED lines=35> */
.L_x_3832:
[----:B------:R-:W-:Y:S01]  /*0fc0*/  IMAD.MOV.U32 R18, RZ, RZ, R16 ;  /* 0x000000ffff127224 */ /* 0x000fe200078e0010 */
[----:B------:R-:W-:Y:S01]  /*0fd0*/  MOV R5, R17 ;  /* 0x0000001100057202 */ /* 0x000fe20000000f00 */
[----:B------:R-:W-:Y:S01]  /*0fe0*/  IMAD.U32 R3, RZ, RZ, UR9 ;  /* 0x00000009ff037e24 */ /* 0x000fe2000f8e00ff */
[----:B------:R-:W-:Y:S01]  /*0ff0*/  MOV R6, 0x1020 ;  /* 0x0000102000067802 */ /* 0x000fe20000000f00 */
[----:B------:R-:W-:-:S07]  /*1000*/  IMAD.U32 R4, RZ, RZ, UR8 ;  /* 0x00000008ff047e24 */ /* 0x000fce000f8e00ff */
[----:B------:R-:W-:Y:S05]  /*1010*/  CALL.REL.NOINC `($__internal_126_$__cuda_sm20_div_s64) ;  /* 0x0000002400647944 */ /* 0x000fea0003c00000 */
[----:B------:R-:W-:Y:S01]  /*1020*/  IADD3 R17, PT, PT, -R4, RZ, RZ ;  /* 0x000000ff04117210 */ /* 0x000fe20007ffe1ff */
[----:B------:R-:W-:Y:S02]  /*1030*/  IMAD.MOV.U32 R12, RZ, RZ, R4 ;  /* 0x000000ffff0c7224 */ /* 0x000fe400078e0004 */
[----:B------:R-:W-:Y:S02]  /*1040*/  IMAD.MOV.U32 R13, RZ, RZ, R5 ;  /* 0x000000ffff0d7224 */ /* 0x000fe400078e0005 */
[----:B------:R-:W-:-:S07]  /*1050*/  IMAD R17, R17, UR9, R16 ;  /* 0x0000000911117c24 */ /* 0x000fce000f8e0210 */
.L_x_3833:
[----:B------:R-:W-:Y:S05]  /*1060*/  BSYNC.RECONVERGENT B0 ;  /* 0x0000000000007941 */ /* 0x000fea0003800200 */
.L_x_3831:
        /* <DEDUP_REMOVED lines=34> */
.L_x_3835:
[----:B------:R-:W-:Y:S01]  /*1290*/  MOV R18, R12 ;  /* 0x0000000c00127202 */ /* 0x000fe20000000f00 */
        /* <DEDUP_REMOVED lines=9> */
.L_x_3836:
[----:B------:R-:W-:Y:S05]  /*1330*/  BSYNC.RECONVERGENT B0 ;  /* 0x0000000000007941 */ /* 0x000fea0003800200 */
.L_x_3834:
        /* <DEDUP_REMOVED lines=34> */
.L_x_3838:
        /* <DEDUP_REMOVED lines=10> */
.L_x_3839:
[----:B------:R-:W-:Y:S05]  /*1600*/  BSYNC.RECONVERGENT B0 ;  /* 0x0000000000007941 */ /* 0x000fea0003800200 */
.L_x_3837:
        /* <DEDUP_REMOVED lines=34> */
.L_x_3841:
[----:B------:R-:W-:Y:S01]  /*1830*/  MOV R18, R12 ;  /* 0x0000000c00127202 */ /* 0x000fe20000000f00 */
[----:B------:R-:W-:Y:S01]  /*1840*/  IMAD.MOV.U32 R5, RZ, RZ, R13 ;  /* 0x000000ffff057224 */ /* 0x000fe200078e000d */
[----:B------:R-:W-:Y:S01]  /*1850*/  MOV R3, UR10 ;  /* 0x0000000a00037c02 */ /* 0x000fe20008000f00 */
[----:B------:R-:W-:Y:S01]  /*1860*/  IMAD.U32 R4, RZ, RZ, UR9 ;  /* 0x00000009ff047e24 */ /* 0x000fe2000f8e00ff */
[----:B------:R-:W-:-:S07]  /*1870*/  MOV R6, 0x1890 ;  /* 0x0000189000067802 */ /* 0x000fce0000000f00 */
[----:B------:R-:W-:Y:S05]  /*1880*/  CALL.REL.NOINC `($__internal_126_$__cuda_sm20_div_s64) ;  /* 0x0000001c00487944 */ /* 0x000fea0003c00000 */
[----:B------:R-:W-:Y:S01]  /*1890*/  IADD3 R13, PT, PT, -R4, RZ, RZ ;  /* 0x000000ff040d7210 */ /* 0x000fe20007ffe1ff */
[----:B------:R-:W-:Y:S01]  /*18a0*/  IMAD.MOV.U32 R16, RZ, RZ, R4 ;  /* 0x000000ffff107224 */ /* 0x000fe200078e0004 */
[----:B------:R-:W-:-:S03]  /*18b0*/  MOV R17, R5 ;  /* 0x0000000500117202 */ /* 0x000fc60000000f00 */
[----:B------:R-:W-:-:S07]  /*18c0*/  IMAD R13, R13, UR10, R12 ;  /* 0x0000000a0d0d7c24 */ /* 0x000fce000f8e020c */
.L_x_3842:
[----:B------:R-:W-:Y:S05]  /*18d0*/  BSYNC.RECONVERGENT B0 ;  /* 0x0000000000007941 */ /* 0x000fea0003800200 */
.L_x_3840:
        /* <DEDUP_REMOVED lines=34> */
.L_x_3844:
        /* <DEDUP_REMOVED lines=10> */
.L_x_3845:
[----:B------:R-:W-:Y:S05]  /*1ba0*/  BSYNC.RECONVERGENT B0 ;  /* 0x0000000000007941 */ /* 0x000fea0003800200 */
.L_x_3843:
        /* <DEDUP_REMOVED lines=33> */
.L_x_3847:
[----:B------:R-:W-:Y:S01]  /*1dc0*/  MOV R18, R12 ;  /* 0x0000000c00127202 */ /* 0x000fe20000000f00 */
[----:B------:R-:W-:Y:S01]  /*1dd0*/  IMAD.MOV.U32 R5, RZ, RZ, R13 ;  /* 0x000000ffff057224 */ /* 0x000fe200078e000d */
[----:B------:R-:W-:Y:S01]  /*1de0*/  MOV R3, UR8 ;  /* 0x0000000800037c02 */ /* 0x000fe20008000f00 */
[----:B------:R-:W-:Y:S01]  /*1df0*/  IMAD.U32 R4, RZ, RZ, UR9 ;  /* 0x00000009ff047e24 */ /* 0x000fe2000f8e00ff */
[----:B------:R-:W-:-:S07]  /*1e00*/  MOV R6, 0x1e20 ;  /* 0x00001e2000067802 */ /* 0x000fce0000000f00 */
[----:B------:R-:W-:Y:S05]  /*1e10*/  CALL.REL.NOINC `($__internal_126_$__cuda_sm20_div_s64) ;  /* 0x0000001400e47944 */ /* 0x000fea0003c00000 */
[----:B------:R-:W-:Y:S01]  /*1e20*/  IADD3 R3, PT, PT, -R4, RZ, RZ ;  /* 0x000000ff04037210 */ /* 0x000fe20007ffe1ff */
[----:B------:R-:W-:-:S04]  /*1e30*/  IMAD.MOV.U32 R13, RZ, RZ, R4 ;  /* 0x000000ffff0d7224 */ /* 0x000fc800078e0004 */
[----:B------:R-:W-:-:S07]  /*1e40*/  IMAD R3, R3, UR8, R12 ;  /* 0x0000000803037c24 */ /* 0x000fce000f8e020c */
.L_x_3848:
[----:B------:R-:W-:Y:S05]  /*1e50*/  BSYNC.RECONVERGENT B0 ;  /* 0x0000000000007941 */ /* 0x000fea0003800200 */
.L_x_3846:
        /* <DEDUP_REMOVED lines=9> */
.L_x_3824:
        /* <DEDUP_REMOVED lines=34> */
.L_x_3852:
        /* <DEDUP_REMOVED lines=9> */
.L_x_3853:
[----:B------:R-:W-:Y:S05]  /*21a0*/  BSYNC.RECONVERGENT B0 ;  /* 0x0000000000007941 */ /* 0x000fea0003800200 */
.L_x_3851:
        /* <DEDUP_REMOVED lines=34> */
.L_x_3855:
        /* <DEDUP_REMOVED lines=10> */
.L_x_3856:
[----:B------:R-:W-:Y:S05]  /*2470*/  BSYNC.RECONVERGENT B0 ;  /* 0x0000000000007941 */ /* 0x000fea0003800200 */
.L_x_3854:
        /* <DEDUP_REMOVED lines=34> */
.L_x_3858:
        /* <DEDUP_REMOVED lines=10> */
.L_x_3859:
[----:B------:R-:W-:Y:S05]  /*2740*/  BSYNC.RECONVERGENT B0 ;  /* 0x0000000000007941 */ /* 0x000fea0003800200 */
.L_x_3857:
        /* <DEDUP_REMOVED lines=34> */
.L_x_3861:
        /* <DEDUP_REMOVED lines=9> */
.L_x_3862:
[----:B------:R-:W-:Y:S05]  /*2a00*/  BSYNC.RECONVERGENT B0 ;  /* 0x0000000000007941 */ /* 0x000fea0003800200 */
.L_x_3860:
[----:B------:R-:W-:Y:S01]  /*2a10*/  UMOV UR5, 0x6c ;  /* 0x0000006c00057882 */ /* 0x000fe20000000000 */
[----:B------:R-:W-:Y:S02]  /*2a20*/  UIADD3 UR4, UPT, UPT, UR4, -0x4, URZ ;  /* 0xfffffffc04047890 */ /* 0x000fe4000fffe0ff */
[----:B------:R-:W-:-:S12]  /*2a30*/  ULEA UR5, UR6, UR5, 0x2 ;  /* 0x0000000506057291 */ /* 0x000fd8000f8e10ff */
[----:B------:R-:W0:Y:S02]  /*2a40*/  LDCU UR5, c[0x0][UR5+0x380] ;  /* 0x00007000050577ac */ /* 0x000e240008000800 */
[----:B0-----:R-:W-:-:S07]  /*2a50*/  IMAD R20, R17, UR5, R20 ;  /* 0x0000000511147c24 */ /* 0x001fce000f8e0214 */
.L_x_3850:
        /* <DEDUP_REMOVED lines=33> */
.L_x_3865:
        /* <DEDUP_REMOVED lines=9> */
.L_x_3866:
[----:B------:R-:W-:Y:S05]  /*2d00*/  BSYNC.RECONVERGENT B0 ;  /* 0x0000000000007941 */ /* 0x000fea0003800200 */
.L_x_3864:
        /* <DEDUP_REMOVED lines=34> */
.L_x_3868:
        /* <DEDUP_REMOVED lines=9> */
.L_x_3869:
[----:B------:R-:W-:Y:S05]  /*2fc0*/  BSYNC.RECONVERGENT B0 ;  /* 0x0000000000007941 */ /* 0x000fea0003800200 */
.L_x_3867:
[----:B------:R-:W-:Y:S01]  /*2fd0*/  UMOV UR5, 0x6c ;  /* 0x0000006c00057882 */ /* 0x000fe20000000000 */
[----:B------:R-:W-:Y:S02]  /*2fe0*/  UIADD3 UR4, UPT, UPT, UR4, -0x2, URZ ;  /* 0xfffffffe04047890 */ /* 0x000fe4000fffe0ff */
[----:B------:R-:W-:-:S12]  /*2ff0*/  ULEA UR5, UR7, UR5, 0x2 ;  /* 0x0000000507057291 */ /* 0x000fd8000f8e10ff */
[----:B------:R-:W0:Y:S02]  /*3000*/  LDCU UR5, c[0x0][UR5+0x380] ;  /* 0x00007000050577ac */ /* 0x000e240008000800 */
[----:B0-----:R-:W-:-:S07]  /*3010*/  IMAD R20, R17, UR5, R20 ;  /* 0x0000000511147c24 */ /* 0x001fce000f8e0214 */
.L_x_3863:
        /* <DEDUP_REMOVED lines=29> */
.L_x_3871:
[----:B------:R-:W-:Y:S01]  /*31f0*/  MOV R14, R13 ;  /* 0x0000000d000e7202 */ /* 0x000fe20000000f00 */
[----:B------:R-:W-:Y:S01]  /*3200*/  IMAD.MOV.U32 R6, RZ, RZ, R5 ;  /* 0x000000ffff067224 */ /* 0x000fe200078e0005 */
[----:B------:R-:W-:Y:S01]  /*3210*/  MOV R3, UR5 ;  /* 0x0000000500037c02 */ /* 0x000fe20008000f00 */
[----:B------:R-:W-:Y:S01]  /*3220*/  IMAD.U32 R15, RZ, RZ, UR6 ;  /* 0x00000006ff0f7e24 */ /* 0x000fe2000f8e00ff */
[----:B------:R-:W-:-:S07]  /*3230*/  MOV R18, 0x3250 ;  /* 0x0000325000127802 */ /* 0x000fce0000000f00 */
[----:B------:R-:W-:Y:S05]  /*3240*/  CALL.REL.NOINC `($__internal_127_$__cuda_sm20_rem_s64) ;  /* 0x0000000800287944 */ /* 0x000fea0003c00000 */
.L_x_3872:
[----:B------:R-:W-:Y:S05]  /*3250*/  BSYNC.RECONVERGENT B0 ;  /* 0x0000000000007941 */ /* 0x000fea0003800200 */
.L_x_3870:
[----:B------:R-:W-:Y:S02]  /*3260*/  UMOV UR5, 0x6c ;  /* 0x0000006c00057882 */ /* 0x000fe40000000000 */
[----:B------:R-:W-:-:S12]  /*3270*/  ULEA UR5, UR4, UR5, 0x2 ;  /* 0x0000000504057291 */ /* 0x000fd8000f8e10ff */
[----:B------:R-:W0:Y:S02]  /*3280*/  LDCU UR5, c[0x0][UR5+0x380] ;  /* 0x00007000050577ac */ /* 0x000e240008000800 */
[----:B0-----:R-:W-:-:S07]  /*3290*/  IMAD R20, R13, UR5, R20 ;  /* 0x000000050d147c24 */ /* 0x001fce000f8e0214 */
.L_x_3823:
        /* <DEDUP_REMOVED lines=49> */
        .weak           $__internal_126_$__cuda_sm20_div_s64
        .type           $__internal_126_$__cuda_sm20_div_s64,@function
        .size           $__internal_126_$__cuda_sm20_div_s64,($__internal_127_$__cuda_sm20_rem_s64 - $__internal_126_$__cuda_sm20_div_s64)
$__internal_126_$__cuda_sm20_div_s64:
        /* <DEDUP_REMOVED lines=83> */
[----:B------:R-:W-:Y:S06]  /*3ae0*/  RET.REL.NODEC R8 `(_ZN2at6native16triu_tril_kernelIN3c104HalfEiLb0ELi4ELb1EEEvNS_4cuda6detail10TensorInfoIT_T0_EENS6_IKS7_S8_EEllS8_) ;  /* 0xffffffc408447950 */ /* 0x000fec0003c3ffff */
        .weak           $__internal_127_$__cuda_sm20_rem_s64
        .type           $__internal_127_$__cuda_sm20_rem_s64,@function
        .size           $__internal_127_$__cuda_sm20_rem_s64,(.L_x_6417 - $__internal_127_$__cuda_sm20_rem_s64)
$__internal_127_$__cuda_sm20_rem_s64:
        /* <DEDUP_REMOVED lines=71> */
[----:B------:R-:W-:Y:S06]  /*3f60*/  RET.REL.NODEC R18 `(_ZN2at6native16triu_tril_kernelIN3c104HalfEiLb0ELi4ELb1EEEvNS_4cuda6detail10TensorInfoIT_T0_EENS6_IKS7_S8_EEllS8_) ;  /* 0xffffffc012247950 */ /* 0x000fec0003c3ffff */
.L_x_3873:
        /* <DEDUP_REMOVED lines=9> */
.L_x_6417:


//--------------------- .text._ZN2at6native16triu_tril_kernelIN3c107complexINS2_4HalfEEElLb0ELi2ELb0EEEvNS_4cuda6detail10TensorInfoIT_T0_EENS8_IKS9_SA_EEllSA_ --------------------------
	.section	.text._ZN2at6native16triu_tril_kernelIN3c107complexINS2_4HalfEEElLb0ELi2ELb0EEEvNS_4cuda6detail10TensorInfoIT_T0_EENS8_IKS9_SA_EEllSA_,"ax",@progbits
	.align	128
        .global         _ZN2at6native16triu_tril_kernelIN3c107complexINS2_4HalfEEElLb0ELi2ELb0EEEvNS_4cuda6detail10TensorInfoIT_T0_EENS8_IKS9_SA_EEllSA_
        .type           _ZN2at6native16triu_tril_kernelIN3c107complexINS2_4HalfEEElLb0ELi2ELb0EEEvNS_4cuda6detail10TensorInfoIT_T0_EENS8_IKS9_SA_EEllSA_,@function
        .size           _ZN2at6native16triu_tril_kernelIN3c107complexINS2_4HalfEEElLb0ELi2ELb0EEEvNS_4cuda6detail10TensorInfoIT_T0_EENS8_IKS9_SA_EEllSA_,(.L_x_6419 - _ZN2at6native16triu_tril_kernelIN3c107complexINS2_4HalfEEElLb0ELi2ELb0EEEvNS_4cuda6detail10TensorInfoIT_T0_EENS8_IKS9_SA_EEllSA_)
        .other          _ZN2at6native16triu_tril_kernelIN3c107complexINS2_4HalfEEElLb0ELi2ELb0EEEvNS_4cuda6detail10TensorInfoIT_T0_EENS8_IKS9_SA_EEllSA_,@"STO_CUDA_ENTRY STV_DEFAULT"
_ZN2at6native16triu_tril_kernelIN3c107complexINS2_4HalfEEElLb0ELi2ELb0EEEvNS_4cuda6detail10TensorInfoIT_T0_EENS8_IKS9_SA_EEllSA_:
.text._ZN2at6native16triu_tril_kernelIN3c107complexINS2_4HalfEEElLb0ELi2ELb0EEEvNS_4cuda6detail10TensorInfoIT_T0_EENS8_IKS9_SA_EEllSA_:
        /* <DEDUP_REMOVED lines=41> */
.L_x_3875:
[----:B------:R-:W0:Y:S01]  /*0290*/  LDCU.64 UR4, c[0x0][0x6d0] ;  /* 0x0000da00ff0477ac */ /* 0x000e220008000a00 */
[----:B------:R-:W-:Y:S01]  /*02a0*/  MOV R21, R6 ;  /* 0x0000000600157202 */ /* 0x000fe20000000f00 */
[----:B------:R-:W-:Y:S01]  /*02b0*/  IMAD.MOV.U32 R24, RZ, RZ, R7 ;  /* 0x000000ffff187224 */ /* 0x000fe200078e0007 */
[----:B------:R-:W-:Y:S01]  /*02c0*/  MOV R8, 0x300 ;  /* 0x0000030000087802 */ /* 0x000fe20000000f00 */
[----:B0-----:R-:W-:Y:S01]  /*02d0*/  IMAD.U32 R5, RZ, RZ, UR4 ;  /* 0x00000004ff057e24 */ /* 0x001fe2000f8e00ff */
[----:B------:R-:W-:-:S07]  /*02e0*/  MOV R4, UR5 ;  /* 0x0000000500047c02 */ /* 0x000fce0008000f00 */
[----:B------:R-:W-:Y:S05]  /*02f0*/  CALL.REL.NOINC `($__internal_128_$__cuda_sm20_div_s64) ;  /* 0x0000004400507944 */ /* 0x000fea0003c00000 */
        /* <DEDUP_REMOVED lines=9> */
.L_x_3876:
[----:B------:R-:W-:Y:S05]  /*0390*/  BSYNC.RECONVERGENT B0 ;  /* 0x0000000000007941 */ /* 0x000fea0003800200 */
.L_x_3874:
        /* <DEDUP_REMOVED lines=31> */
.L_x_3878:
[----:B------:R-:W-:Y:S01]  /*0590*/  MOV R21, R14 ;  /* 0x0000000e00157202 */ /* 0x000fe20000000f00 */
[----:B------:R-:W-:Y:S01]  /*05a0*/  IMAD.MOV.U32 R24, RZ, RZ, R15 ;  /* 0x000000ffff187224 */ /* 0x000fe200078e000f */
[----:B------:R-:W-:Y:S01]  /*05b0*/  MOV R5, R12 ;  /* 0x0000000c00057202 */ /* 0x000fe20000000f00 */
[----:B------:R-:W-:Y:S01]  /*05c0*/  IMAD.MOV.U32 R4, RZ, RZ, R13 ;  /* 0x000000ffff047224 */ /* 0x000fe200078e000d */
[----:B------:R-:W-:-:S07]  /*05d0*/  MOV R8, 0x5f0 ;  /* 0x000005f000087802 */ /* 0x000fce0000000f00 */
[----:B------:R-:W-:Y:S05]  /*05e0*/  CALL.REL.NOINC `($__internal_128_$__cuda_sm20_div_s64) ;  /* 0x0000004000947944 */ /* 0x000fea0003c00000 */
        /* <DEDUP_REMOVED lines=11> */
.L_x_3879:
[----:B------:R-:W-:Y:S05]  /*06a0*/  BSYNC.RECONVERGENT B0 ;  /* 0x0000000000007941 */ /* 0x000fea0003800200 */
.L_x_3877:
        /* <DEDUP_REMOVED lines=36> */
.L_x_3906:
        /* <DEDUP_REMOVED lines=28> */
.L_x_3883:
        /* <DEDUP_REMOVED lines=9> */
[----:B------:R-:W-:Y:S05]  /*0b40*/  CALL.REL.NOINC `($__internal_128_$__cuda_sm20_div_s64) ;  /* 0x0000003c003c7944 */ /* 0x000fea0003c00000 */
        /* <DEDUP_REMOVED lines=9> */
.L_x_3884:
[----:B------:R-:W-:Y:S05]  /*0be0*/  BSYNC.RECONVERGENT B0 ;  /* 0x0000000000007941 */ /* 0x000fea0003800200 */
.L_x_3882:
        /* <DEDUP_REMOVED lines=43> */
.L_x_3886:
        /* <DEDUP_REMOVED lines=21> */
.L_x_3887:
[----:B------:R-:W-:Y:S05]  /*0ff0*/  BSYNC.RECONVERGENT B0 ;  /* 0x0000000000007941 */ /* 0x000fea0003800200 */
.L_x_3885:
        /* <DEDUP_REMOVED lines=40> */
.L_x_3889:
        /* <DEDUP_REMOVED lines=21> */
.L_x_3890:
[----:B------:R-:W-:Y:S05]  /*13d0*/  BSYNC.RECONVERGENT B0 ;  /* 0x0000000000007941 */ /* 0x000fea0003800200 */
.L_x_3888:
        /* <DEDUP_REMOVED lines=40> */
.L_x_3892:
        /* <DEDUP_REMOVED lines=21> */
.L_x_3893:
[----:B------:R-:W-:Y:S05]  /*17b0*/  BSYNC.RECONVERGENT B0 ;  /* 0x0000000000007941 */ /* 0x000fea0003800200 */
.L_x_3891:
        /* <DEDUP_REMOVED lines=40> */
.L_x_3895:
        /* <DEDUP_REMOVED lines=21> */
.L_x_3896:
[----:B------:R-:W-:Y:S05]  /*1b90*/  BSYNC.RECONVERGENT B0 ;  /* 0x0000000000007941 */ /* 0x000fea0003800200 */
.L_x_3894:
        /* <DEDUP_REMOVED lines=40> */
.L_x_3898:
        /* <DEDUP_REMOVED lines=21> */
.L_x_3899:
[----:B------:R-:W-:Y:S05]  /*1f70*/  BSYNC.RECONVERGENT B0 ;  /* 0x0000000000007941 */ /* 0x000fea0003800200 */
.L_x_3897:
        /* <DEDUP_REMOVED lines=40> */
.L_x_3901:
        /* <DEDUP_REMOVED lines=21> */
.L_x_3902:
[----:B------:R-:W-:Y:S05]  /*2350*/  BSYNC.RECONVERGENT B0 ;  /* 0x0000000000007941 */ /* 0x000fea0003800200 */
.L_x_3900:
        /* <DEDUP_REMOVED lines=41> */
.L_x_3904:
        /* <DEDUP_REMOVED lines=21> */
.L_x_3905:
[----:B------:R-:W-:Y:S05]  /*2740*/  BSYNC.RECONVERGENT B0 ;  /* 0x0000000000007941 */ /* 0x000fea0003800200 */
.L_x_3903:
        /* <DEDUP_REMOVED lines=24> */
.L_x_3881:
        /* <DEDUP_REMOVED lines=37> */
.L_x_3909:
        /* <DEDUP_REMOVED lines=19> */
.L_x_3910:
[----:B------:R-:W-:Y:S05]  /*2c50*/  BSYNC.RECONVERGENT B0 ;  /* 0x0000000000007941 */ /* 0x000fea0003800200 */
.L_x_3908:
        /* <DEDUP_REMOVED lines=43> */
.L_x_3912:
        /* <DEDUP_REMOVED lines=21> */
.L_x_3913:
[----:B------:R-:W-:Y:S05]  /*3060*/  BSYNC.RECONVERGENT B0 ;  /* 0x0000000000007941 */ /* 0x000fea0003800200 */
.L_x_3911:
        /* <DEDUP_REMOVED lines=40> */
.L_x_3915:
        /* <DEDUP_REMOVED lines=21> */
.L_x_3916:
[----:B------:R-:W-:Y:S05]  /*3440*/  BSYNC.RECONVERGENT B0 ;  /* 0x0000000000007941 */ /* 0x000fea0003800200 */
.L_x_3914:
        /* <DEDUP_REMOVED lines=41> */
.L_x_3918:
        /* <DEDUP_REMOVED lines=20> */
.L_x_3919:
[----:B------:R-:W-:Y:S05]  /*3820*/  BSYNC.RECONVERGENT B0 ;  /* 0x0000000000007941 */ /* 0x000fea0003800200 */
.L_x_3917:
        /* <DEDUP_REMOVED lines=15> */
.L_x_3907:
        /* <DEDUP_REMOVED lines=37> */
.L_x_3922:
        /* <DEDUP_REMOVED lines=9> */
[----:B------:R-:W-:Y:S05]  /*3c00*/  CALL.REL.NOINC `($__internal_128_$__cuda_sm20_div_s64) ;  /* 0x0000000c000c7944 */ /* 0x000fea0003c00000 */
        /* <DEDUP_REMOVED lines=9> */
.L_x_3923:
[----:B------:R-:W-:Y:S05]  /*3ca0*/  BSYNC.RECONVERGENT B0 ;  /* 0x0000000000007941 */ /* 0x000fea0003800200 */
.L_x_3921:
        /* <DEDUP_REMOVED lines=46> */
.L_x_3925:
        /* <DEDUP_REMOVED lines=9> */
[----:B------:R-:W-:Y:S05]  /*4020*/  CALL.REL.NOINC `($__internal_128_$__cuda_sm20_div_s64) ;  /* 0x0000000800047944 */ /* 0x000fea0003c00000 */
        /* <DEDUP_REMOVED lines=10> */
.L_x_3926:
[----:B------:R-:W-:Y:S05]  /*40d0*/  BSYNC.RECONVERGENT B0 ;  /* 0x0000000000007941 */ /* 0x000fea0003800200 */
.L_x_3924:
        /* <DEDUP_REMOVED lines=15> */
.L_x_3920:
        /* <DEDUP_REMOVED lines=30> */
.L_x_3928:
[----:B------:R-:W-:-:S07]  /*43b0*/  MOV R10, 0x43d0 ;  /* 0x000043d0000a7802 */ /* 0x000fce0000000f00 */
[----:B------:R-:W-:Y:S05]  /*43c0*/  CALL.REL.NOINC `($__internal_129_$__cuda_sm20_rem_s64) ;  /* 0x0000000800687944 */ /* 0x000fea0003c00000 */
.L_x_3929:
[----:B------:R-:W-:Y:S05]  /*43d0*/  BSYNC.RECONVERGENT B0 ;  /* 0x0000000000007941 */ /* 0x000fea0003800200 */
.L_x_3927:
        /* <DEDUP_REMOVED lines=16> */
.L_x_3880:
[----:B------:R-:W0:Y:S01]  /*44e0*/  LDCU.64 UR6, c[0x0][0x6c0] ;  /* 0x0000d800ff0677ac */ /* 0x000e220008000a00 */
[----:B------:R-:W-:Y:S01]  /*44f0*/  IADD3 R8, P0, PT, R6, -R0, RZ ;  /* 0x8000000006087210 */ /* 0x000fe20007f1e0ff */
[----:B------:R-:W-:Y:S01]  /*4500*/  BSSY.RECONVERGENT B0, `(.L_x_3930) ;  /* 0x0000021000007945 */ /* 0x000fe20003800200 */
[----:B------:R-:W-:Y:S01]  /*4510*/  PRMT R0, RZ, 0x5410, RZ ;  /* 0x00005410ff007816 */ /* 0x000fe200000000ff */
[----:B------:R-:W1:Y:S02]  /*4520*/  LDCU.64 UR4, c[0x0][0x358] ;  /* 0x00006b00ff0477ac */ /* 0x000e640008000a00 */
[----:B------:R-:W-:Y:S01]  /*4530*/  IMAD.X R9, R7, 0x1, ~R2, P0 ;  /* 0x0000000107097824 */ /* 0x000fe200000e0e02 */
[----:B------:R-:W-:Y:S02]  /*4540*/  PRMT R2, RZ, 0x5410, RZ ;  /* 0x00005410ff027816 */ /* 0x000fe400000000ff */
[----:B0-----:R-:W-:-:S04]  /*4550*/  ISETP.GT.U32.AND P0, PT, R8, UR6, PT ;  /* 0x0000000608007c0c */ /* 0x001fc8000bf04070 */
[----:B------:R-:W-:-:S13]  /*4560*/  ISETP.GT.AND.EX P0, PT, R9, UR7, PT, P0 ;  /* 0x0000000709007c0c */ /* 0x000fda000bf04300 */
[----:B-1----:R-:W-:Y:S05]  /*4570*/  @P0 BRA `(.L_x_3931) ;  /* 0x0000000000640947 */ /* 0x002fea0003800000 */
[----:B------:R-:W0:Y:S01]  /*4580*/  LDC.64 R4, c[0x0][R3+0x520] ;  /* 0x0001480003047b82 */ /* 0x000e220000000a00 */
[----:B------:R-:W-:Y:S01]  /*4590*/  ISETP.GE.U32.AND P0, PT, R8, UR6, PT ;  /* 0x0000000608007c0c */ /* 0x000fe2000bf06070 */
[----:B------:R-:W-:Y:S01]  /*45a0*/  BSSY.RECONVERGENT B1, `(.L_x_3932) ;  /* 0x0000014000017945 */ /* 0x000fe20003800200 */
[----:B------:R-:W-:Y:S02]  /*45b0*/  PRMT R0, R0, 0x5410, RZ ;  /* 0x0000541000007816 */ /* 0x000fe400000000ff */
[----:B------:R-:W-:Y:S02]  /*45c0*/  ISETP.GE.AND.EX P0, PT, R9, UR7, PT, P0 ;  /* 0x0000000709007c0c */ /* 0x000fe4000bf06300 */
        /* <DEDUP_REMOVED lines=17> */
.L_x_3933:
[----:B------:R-:W-:Y:S05]  /*46e0*/  BSYNC.RECONVERGENT B1 ;  /* 0x0000000000017941 */ /* 0x000fea0003800200 */
.L_x_3932:
[----:B------:R-:W-:-:S04]  /*46f0*/  @P0 PRMT R0, R0, 0x5410, RZ ;  /* 0x0000541000000816 */ /* 0x000fc800000000ff */
[----:B------:R-:W-:-:S07]  /*4700*/  @P0 PRMT R0, RZ, 0x7610, R0 ;  /* 0x00007610ff000816 */ /* 0x000fce0000000000 */
.L_x_3931:
[----:B------:R-:W-:Y:S05]  /*4710*/  BSYNC.RECONVERGENT B0 ;  /* 0x0000000000007941 */ /* 0x000fea0003800200 */
.L_x_3930:
        /* <DEDUP_REMOVED lines=11> */
[----:B-----5:R0:W-:Y:S02]  /*47d0*/  STG.E desc[UR4][R4.64], R2 ;  /* 0x0000000204007986 */ /* 0x0201e4000c101904 */
[----:B------:R-:W-:Y:S05]  /*47e0*/  @P0 EXIT ;  /* 0x000000000000094d */ /* 0x000fea0003800000 */
[----:B0-----:R-:W0:Y:S02]  /*47f0*/  LDC.64 R2, c[0x0][R3+0x448] ;  /* 0x0001120003027b82 */ /* 0x001e240000000a00 */
[----:B0-----:R-:W-:-:S04]  /*4800*/  LEA R4, P0, R2, R4, 0x2 ;  /* 0x0000000402047211 */ /* 0x001fc800078010ff */
[----:B------:R-:W-:-:S05]  /*4810*/  LEA.HI.X R5, R2, R5, R3, 0x2, P0 ;  /* 0x0000000502057211 */ /* 0x000fca00000f1403 */
[----:B------:R-:W-:Y:S01]  /*4820*/  STG.E desc[UR4][R4.64], R0 ;  /* 0x0000000004007986 */ /* 0x000fe2000c101904 */
[----:B------:R-:W-:Y:S05]  /*4830*/  EXIT ;  /* 0x000000000000794d */ /* 0x000fea0003800000 */
        .weak           $__internal_128_$__cuda_sm20_div_s64
        .type           $__internal_128_$__cuda_sm20_div_s64,@function
        .size           $__internal_128_$__cuda_sm20_div_s64,($__internal_129_$__cuda_sm20_rem_s64 - $__internal_128_$__cuda_sm20_div_s64)
$__internal_128_$__cuda_sm20_div_s64:
        /* <DEDUP_REMOVED lines=82> */
[----:B------:R-:W-:Y:S06]  /*4d60*/  RET.REL.NODEC R8 `(_ZN2at6native16triu_tril_kernelIN3c107complexINS2_4HalfEEElLb0ELi2ELb0EEEvNS_4cuda6detail10TensorInfoIT_T0_EENS8_IKS9_SA_EEllSA_) ;  /* 0xffffffb008a47950 */ /* 0x000fec0003c3ffff */
        .weak           $__internal_129_$__cuda_sm20_rem_s64
        .type           $__internal_129_$__cuda_sm20_rem_s64,@function
        .size           $__internal_129_$__cuda_sm20_rem_s64,(.L_x_6419 - $__internal_129_$__cuda_sm20_rem_s64)
$__internal_129_$__cuda_sm20_rem_s64:
        /* <DEDUP_REMOVED lines=76> */
[----:B------:R-:W-:Y:S06]  /*5230*/  RET.REL.NODEC R10 `(_ZN2at6native16triu_tril_kernelIN3c107complexINS2_4HalfEEElLb0ELi2ELb0EEEvNS_4cuda6detail10TensorInfoIT_T0_EENS8_IKS9_SA_EEllSA_) ;  /* 0xffffffac0a707950 */ /* 0x000fec0003c3ffff */
.L_x_3934:
        /* <DEDUP_REMOVED lines=12> */
.L_x_6419:


//--------------------- .text._ZN2at6native16triu_tril_kernelIN3c107complexINS2_4HalfEEElLb0ELi2ELb1EEEvNS_4cuda6detail10TensorInfoIT_T0_EENS8_IKS9_SA_EEllSA_ --------------------------
	.section	.text._ZN2at6native16triu_tril_kernelIN3c107complexINS2_4HalfEEElLb0ELi2ELb1EEEvNS_4cuda6detail10TensorInfoIT_T0_EENS8_IKS9_SA_EEllSA_,"ax",@progbits
	.align	128
        .global         _ZN2at6native16triu_tril_kernelIN3c107complexINS2_4HalfEEElLb0ELi2ELb1EEEvNS_4cuda6detail10TensorInfoIT_T0_EENS8_IKS9_SA_EEllSA_
        .type           _ZN2at6native16triu_tril_kernelIN3c107complexINS2_4HalfEEElLb0ELi2ELb1EEEvNS_4cuda6detail10TensorInfoIT_T0_EENS8_IKS9_SA_EEllSA_,@function
        .size           _ZN2at6native16triu_tril_kernelIN3c107complexINS2_4HalfEEElLb0ELi2ELb1EEEvNS_4cuda6detail10TensorInfoIT_T0_EENS8_IKS9_SA_EEllSA_,(.L_x_6421 - _ZN2at6native16triu_tril_kernelIN3c107complexINS2_4HalfEEElLb0ELi2ELb1EEEvNS_4cuda6detail10TensorInfoIT_T0_EENS8_IKS9_SA_EEllSA_)
        .other          _ZN2at6native16triu_tril_kernelIN3c107complexINS2_4HalfEEElLb0ELi2ELb1EEEvNS_4cuda6detail10TensorInfoIT_T0_EENS8_IKS9_SA_EEllSA_,@"STO_CUDA_ENTRY STV_DEFAULT"
_ZN2at6native16triu_tril_kernelIN3c107complexINS2_4HalfEEElLb0ELi2ELb1EEEvNS_4cuda6detail10TensorInfoIT_T0_EENS8_IKS9_SA_EEllSA_:
.text._ZN2at6native16triu_tril_kernelIN3c107complexINS2_4HalfEEElLb0ELi2ELb1EEEvNS_4cuda6detail10TensorInfoIT_T0_EENS8_IKS9_SA_EEllSA_:
        /* <DEDUP_REMOVED lines=22> */
[----:B0-----:R-:W-:Y:S02]  /*0160*/  IADD3 R2, PT, PT, R0, 0xffffffe, RZ ;  /* 0x0ffffffe00027810 */ /* 0x001fe40007ffe0ff */
[----:B------:R-:W-:-:S04]  /*0170*/  MOV R0, RZ ;  /* 0x000000ff00007202 */ /* 0x000fc80000000f00 */
[----:B------:R0:W1:Y:S02]  /*0180*/  F2I.FTZ.U32.TRUNC.NTZ R3, R2 ;  /* 0x0000000200037305 */ /* 0x000064000021f000 */
[----:B0-----:R-:W-:Y:S02]  /*0190*/  HFMA2 R2, -RZ, RZ, 0, 0 ;  /* 0x00000000ff027431 */ /* 0x001fe400000001ff */
        /* <DEDUP_REMOVED lines=15> */
.L_x_3936:
[----:B------:R-:W0:Y:S01]  /*0290*/  LDCU.64 UR4, c[0x0][0x6d0] ;  /* 0x0000da00ff0477ac */ /* 0x000e220008000a00 */
[----:B------:R-:W-:Y:S01]  /*02a0*/  MOV R6, R12 ;  /* 0x0000000c00067202 */ /* 0x000fe20000000f00 */
[----:B------:R-:W-:Y:S01]  /*02b0*/  IMAD.MOV.U32 R9, RZ, RZ, R13 ;  /* 0x000000ffff097224 */ /* 0x000fe200078e000d */
[----:B------:R-:W-:Y:S01]  /*02c0*/  MOV R4, 0x300 ;  /* 0x0000030000047802 */ /* 0x000fe20000000f00 */
[----:B0-----:R-:W-:Y:S01]  /*02d0*/  IMAD.U32 R8, RZ, RZ, UR4 ;  /* 0x00000004ff087e24 */ /* 0x001fe2000f8e00ff */
[----:B------:R-:W-:-:S07]  /*02e0*/  MOV R3, UR5 ;  /* 0x0000000500037c02 */ /* 0x000fce0008000f00 */
[----:B------:R-:W-:Y:S05]  /*02f0*/  CALL.REL.NOINC `($__internal_130_$__cuda_sm20_div_s64) ;  /* 0x0000003c00387944 */ /* 0x000fea0003c00000 */
[----:B------:R-:W0:Y:S01]  /*0300*/  LDCU.64 UR4, c[0x0][0x6d0] ;  /* 0x0000da00ff0477ac */ /* 0x000e220008000a00 */
[----:B------:R-:W-:Y:S02]  /*0310*/  IADD3 R5, P0, PT, RZ, -R8, RZ ;  /* 0x80000008ff057210 */ /* 0x000fe40007f1e0ff */
[-C--:B------:R-:W-:Y:S02]  /*0320*/  MOV R9, R7.reuse ;  /* 0x0000000700097202 */ /* 0x080fe40000000f00 */
[----:B------:R-:W-:-:S05]  /*0330*/  IADD3.X R0, PT, PT, RZ, ~R7, RZ, P0, !PT ;  /* 0x80000007ff007210 */ /* 0x000fca00007fe4ff */
[----:B0-----:R-:W-:Y:S02]  /*0340*/  IMAD R0, R0, UR4, RZ ;  /* 0x0000000400007c24 */ /* 0x001fe4000f8e02ff */
[----:B------:R-:W-:-:S04]  /*0350*/  IMAD.WIDE.U32 R2, R5, UR4, R12 ;  /* 0x0000000405027c25 */ /* 0x000fc8000f8e000c */
[----:B------:R-:W-:-:S04]  /*0360*/  IMAD R5, R5, UR5, R0 ;  /* 0x0000000505057c24 */ /* 0x000fc8000f8e0200 */
[----:B------:R-:W-:-:S07]  /*0370*/  IMAD.IADD R0, R3, 0x1, R5 ;  /* 0x0000000103007824 */ /* 0x000fce00078e0205 */
.L_x_3937:
[----:B------:R-:W-:Y:S05]  /*0380*/  BSYNC.RECONVERGENT B0 ;  /* 0x0000000000007941 */ /* 0x000fea0003800200 */
.L_x_3935:
        /* <DEDUP_REMOVED lines=26> */
.L_x_3939:
        /* <DEDUP_REMOVED lines=8> */
[----:B------:R-:W-:Y:S05]  /*05b0*/  CALL.REL.NOINC `($__internal_131_$__cuda_sm20_rem_s64) ;  /* 0x0000003c00d47944 */ /* 0x000fea0003c00000 */
[----:B------:R-:W-:Y:S01]  /*05c0*/  IMAD.MOV.U32 R12, RZ, RZ, R4 ;  /* 0x000000ffff0c7224 */ /* 0x000fe200078e0004 */
[----:B------:R-:W-:-:S07]  /*05d0*/  MOV R13, R5 ;  /* 0x00000005000d7202 */ /* 0x000fce0000000f00 */
.L_x_3940:
[----:B------:R-:W-:Y:S05]  /*05e0*/  BSYNC.RECONVERGENT B0 ;  /* 0x0000000000007941 */ /* 0x000fea0003800200 */
.L_x_3938:
[----:B------:R-:W0:Y:S01]  /*05f0*/  LDCU.64 UR8, c[0x0][0x6c0] ;  /* 0x0000d800ff0877ac */ /* 0x000e220008000a00 */
[----:B------:R-:W-:-:S04]  /*0600*/  IADD3 R3, P1, P2, R2, 0x2, -R12 ;  /* 0x0000000202037810 */ /* 0x000fc80007a3e80c */
[----:B0-----:R-:W-:Y:S02]  /*0610*/  ISETP.GT.U32.AND P0, PT, R3, UR8, PT ;  /* 0x0000000803007c0c */ /* 0x001fe4000bf04070 */
[----:B------:R-:W-:-:S04]  /*0620*/  IADD3.X R3, PT, PT, R0, RZ, ~R13, P1, P2 ;  /* 0x000000ff00037210 */ /* 0x000fc80000fe4c0d */
[----:B------:R-:W-:-:S13]  /*0630*/  ISETP.GT.AND.EX P0, PT, R3, UR9, PT, P0 ;  /* 0x0000000903007c0c */ /* 0x000fda000bf04300 */
[----:B------:R-:W-:Y:S05]  /*0640*/  @!P0 EXIT ;  /* 0x000000000000894d */ /* 0x000fea0003800000 */
[----:B------:R-:W-:Y:S01]  /*0650*/  ISETP.NE.AND.EX P0, PT, R16, RZ, PT, !PT ;  /* 0x000000ff1000720c */ /* 0x000fe20003f053f0 */
[----:B------:R-:W0:Y:S01]  /*0660*/  LDCU.64 UR8, c[0x0][UR5+0x448] ;  /* 0x00008900050877ac */ /* 0x000e220008000a00 */
[----:B------:R-:W-:Y:S11]  /*0670*/  BSSY.RECONVERGENT B0, `(.L_x_3941) ;  /* 0x0000021000007945 */ /* 0x000ff60003800200 */
[----:B------:R-:W-:Y:S05]  /*0680*/  @P0 BRA `(.L_x_3942) ;  /* 0x0000000000500947 */ /* 0x000fea0003800000 */
[----:B------:R-:W1:Y:S01]  /*0690*/  I2F.U32.RP R3, UR6 ;  /* 0x0000000600037d06 */ /* 0x000e620008209000 */
[----:B------:R-:W-:Y:S01]  /*06a0*/  IADD3 R7, PT, PT, RZ, -UR6, RZ ;  /* 0x80000006ff077c10 */ /* 0x000fe2000fffe0ff */
[----:B------:R-:W-:Y:S01]  /*06b0*/  HFMA2 R9, -RZ, RZ, 0, 0 ;  /* 0x00000000ff097431 */ /* 0x000fe200000001ff */
[----:B------:R-:W-:-:S05]  /*06c0*/  ISETP.NE.U32.AND P2, PT, RZ, UR6, PT ;  /* 0x00000006ff007c0c */ /* 0x000fca000bf45070 */
[----:B-1----:R-:W1:Y:S02]  /*06d0*/  MUFU.RCP R3, R3 ;  /* 0x0000000300037308 */ /* 0x002e640000001000 */
[----:B-1----:R-:W-:-:S06]  /*06e0*/  VIADD R4, R3, 0xffffffe ;  /* 0x0ffffffe03047836 */ /* 0x002fcc0000000000 */
[----:B------:R1:W2:Y:S02]  /*06f0*/  F2I.FTZ.U32.TRUNC.NTZ R5, R4 ;  /* 0x0000000400057305 */ /* 0x0002a4000021f000 */
[----:B-1----:R-:W-:Y:S02]  /*0700*/  IMAD.MOV.U32 R4, RZ, RZ, RZ ;  /* 0x000000ffff047224 */ /* 0x002fe400078e00ff */
[----:B--2---:R-:W-:-:S04]  /*0710*/  IMAD R7, R7, R5, RZ ;  /* 0x0000000507077224 */ /* 0x004fc800078e02ff */
        /* <DEDUP_REMOVED lines=11> */
.L_x_3942:
[----:B------:R-:W-:Y:S01]  /*07d0*/  IMAD.U32 R4, RZ, RZ, UR6 ;  /* 0x00000006ff047e24 */ /* 0x000fe2000f8e00ff */
[----:B------:R-:W-:Y:S01]  /*07e0*/  MOV R7, UR7 ;  /* 0x0000000700077c02 */ /* 0x000fe20008000f00 */
[----:B------:R-:W-:Y:S01]  /*07f0*/  IMAD.U32 R6, RZ, RZ, UR6 ;  /* 0x00000006ff067e24 */ /* 0x000fe2000f8e00ff */
[----:B------:R-:W-:Y:S01]  /*0800*/  MOV R5, UR7 ;  /* 0x0000000700057c02 */ /* 0x000fe20008000f00 */
[----:B------:R-:W-:Y:S01]  /*0810*/  IMAD.MOV.U32 R6, RZ, RZ, R8 ;  /* 0x000000ffff067224 */ /* 0x000fe200078e0008 */
[----:B------:R-:W-:Y:S01]  /*0820*/  MOV R8, R4 ;  /* 0x0000000400087202 */ /* 0x000fe20000000f00 */
[----:B------:R-:W-:Y:S01]  /*0830*/  IMAD.MOV.U32 R3, RZ, RZ, R7 ;  /* 0x000000ffff037224 */ /* 0x000fe200078e0007 */
[----:B------:R-:W-:-:S07]  /*0840*/  MOV R4, 0x860 ;  /* 0x0000086000047802 */ /* 0x000fce0000000f00 */
[----:B0-----:R-:W-:Y:S05]  /*0850*/  CALL.REL.NOINC `($__internal_130_$__cuda_sm20_div_s64) ;  /* 0x0000003400e07944 */ /* 0x001fea0003c00000 */
[----:B------:R-:W-:Y:S01]  /*0860*/  MOV R6, R8 ;  /* 0x0000000800067202 */ /* 0x000fe20000000f00 */
[----:B------:R-:W-:-:S07]  /*0870*/  IMAD.MOV.U32 R9, RZ, RZ, R7 ;  /* 0x000000ffff097224 */ /* 0x000fce00078e0007 */
.L_x_3943:
[----:B0-----:R-:W-:Y:S05]  /*0880*/  BSYNC.RECONVERGENT B0 ;  /* 0x0000000000007941 */ /* 0x001fea0003800200 */
.L_x_3941:
        /* <DEDUP_REMOVED lines=23> */
.L_x_3970:
        /* <DEDUP_REMOVED lines=28> */
.L_x_3947:
[----:B------:R-:W-:Y:S01]  /*0bc0*/  MOV R4, UR12 ;  /* 0x0000000c00047c02 */ /* 0x000fe20008000f00 */
[----:B------:R-:W-:Y:S01]  /*0bd0*/  IMAD.U32 R11, RZ, RZ, UR13 ;  /* 0x0000000dff0b7e24 */ /* 0x000fe2000f8e00ff */
[----:B------:R-:W-:Y:S01]  /*0be0*/  MOV R10, UR12 ;  /* 0x0000000c000a7c02 */ /* 0x000fe20008000f00 */
[----:B------:R-:W-:Y:S01]  /*0bf0*/  IMAD.U32 R5, RZ, RZ, UR13 ;  /* 0x0000000dff057e24 */ /* 0x000fe2000f8e00ff */
[----:B------:R-:W-:Y:S01]  /*0c00*/  MOV R8, R4 ;  /* 0x0000000400087202 */ /* 0x000fe20000000f00 */
[----:B------:R-:W-:Y:S01]  /*0c10*/  IMAD.MOV.U32 R3, RZ, RZ, R11 ;  /* 0x000000ffff037224 */ /* 0x000fe200078e000b */
[----:B------:R-:W-:-:S07]  /*0c20*/  MOV R4, 0xc40 ;  /* 0x00000c4000047802 */ /* 0x000fce0000000f00 */
[----:B------:R-:W-:Y:S05]  /*0c30*/  CALL.REL.NOINC `($__internal_130_$__cuda_sm20_div_s64) ;  /* 0x0000003000e87944 */ /* 0x000fea0003c00000 */
        /* <DEDUP_REMOVED lines=10> */
.L_x_3948:
[----:B------:R-:W-:Y:S05]  /*0ce0*/  BSYNC.RECONVERGENT B0 ;  /* 0x0000000000007941 */ /* 0x000fea0003800200 */
.L_x_3946:
        /* <DEDUP_REMOVED lines=34> */
.L_x_3950:
        /* <DEDUP_REMOVED lines=8> */
[----:B------:R-:W-:Y:S05]  /*0f90*/  CALL.REL.NOINC `($__internal_130_$__cuda_sm20_div_s64) ;  /* 0x0000003000107944 */ /* 0x000fea0003c00000 */
        /* <DEDUP_REMOVED lines=10> */
.L_x_3951:
[----:B------:R-:W-:Y:S05]  /*1040*/  BSYNC.RECONVERGENT B0 ;  /* 0x0000000000007941 */ /* 0x000fea0003800200 */
.L_x_3949:
        /* <DEDUP_REMOVED lines=35> */
.L_x_3953:
        /* <DEDUP_REMOVED lines=19> */
.L_x_3954:
[----:B------:R-:W-:Y:S05]  /*13b0*/  BSYNC.RECONVERGENT B0 ;  /* 0x0000000000007941 */ /* 0x000fea0003800200 */
.L_x_3952:
        /* <DEDUP_REMOVED lines=35> */
.L_x_3956:
        /* <DEDUP_REMOVED lines=19> */
.L_x_3957:
[----:B------:R-:W-:Y:S05]  /*1720*/  BSYNC.RECONVERGENT B0 ;  /* 0x0000000000007941 */ /* 0x000fea0003800200 */
.L_x_3955:
        /* <DEDUP_REMOVED lines=35> */
.L_x_3959:
        /* <DEDUP_REMOVED lines=19> */
.L_x_3960:
[----:B------:R-:W-:Y:S05]  /*1a90*/  BSYNC.RECONVERGENT B0 ;  /* 0x0000000000007941 */ /* 0x000fea0003800200 */
.L_x_3958:
        /* <DEDUP_REMOVED lines=35> */
.L_x_3962:
        /* <DEDUP_REMOVED lines=19> */
.L_x_3963:
[----:B------:R-:W-:Y:S05]  /*1e00*/  BSYNC.RECONVERGENT B0 ;  /* 0x0000000000007941 */ /* 0x000fea0003800200 */
.L_x_3961:
        /* <DEDUP_REMOVED lines=35> */
.L_x_3965:
        /* <DEDUP_REMOVED lines=19> */
.L_x_3966:
[----:B------:R-:W-:Y:S05]  /*2170*/  BSYNC.RECONVERGENT B0 ;  /* 0x0000000000007941 */ /* 0x000fea0003800200 */
.L_x_3964:
        /* <DEDUP_REMOVED lines=34> */
.L_x_3968:
        /* <DEDUP_REMOVED lines=8> */
[----:B------:R-:W-:Y:S05]  /*2420*/  CALL.REL.NOINC `($__internal_130_$__cuda_sm20_div_s64) ;  /* 0x0000001800ec7944 */ /* 0x000fea0003c00000 */
        /* <DEDUP_REMOVED lines=9> */
[----:B------:R-:W-:-:S07]  /*24c0*/  IADD3 R3, PT, PT, R5, R3, RZ ;  /* 0x0000000305037210 */ /* 0x000fce0007ffe0ff */
.L_x_3969:
[----:B------:R-:W-:Y:S05]  /*24d0*/  BSYNC.RECONVERGENT B0 ;  /* 0x0000000000007941 */ /* 0x000fea0003800200 */
.L_x_3967:
        /* <DEDUP_REMOVED lines=14> */
.L_x_3945:
        /* <DEDUP_REMOVED lines=37> */
.L_x_3973:
        /* <DEDUP_REMOVED lines=18> */
.L_x_3974:
[----:B------:R-:W-:Y:S05]  /*2930*/  BSYNC.RECONVERGENT B0 ;  /* 0x0000000000007941 */ /* 0x000fea0003800200 */
.L_x_3972:
        /* <DEDUP_REMOVED lines=34> */
.L_x_3976:
        /* <DEDUP_REMOVED lines=19> */
.L_x_3977:
[----:B------:R-:W-:Y:S05]  /*2c90*/  BSYNC.RECONVERGENT B0 ;  /* 0x0000000000007941 */ /* 0x000fea0003800200 */
.L_x_3975:
        /* <DEDUP_REMOVED lines=34> */
.L_x_3979:
        /* <DEDUP_REMOVED lines=19> */
.L_x_3980:
[----:B------:R-:W-:Y:S05]  /*2ff0*/  BSYNC.RECONVERGENT B0 ;  /* 0x0000000000007941 */ /* 0x000fea0003800200 */
.L_x_3978:
        /* <DEDUP_REMOVED lines=34> */
.L_x_3982:
        /* <DEDUP_REMOVED lines=19> */
.L_x_3983:
[----:B------:R-:W-:Y:S05]  /*3350*/  BSYNC.RECONVERGENT B0 ;  /* 0x0000000000007941 */ /* 0x000fea0003800200 */
.L_x_3981:
[----:B------:R-:W0:Y:S01]  /*3360*/  LDCU.64 UR8, c[0x0][UR10+0x438] ;  /* 0x000087000a0877ac */ /* 0x000e220008000a00 */
[----:B------:R-:W-:Y:S01]  /*3370*/  MOV R16, R14 ;  /* 0x0000000e00107202 */ /* 0x000fe20000000f00 */
[----:B------:R-:W-:Y:S01]  /*3380*/  UIADD3 UR7, UPT, UPT, UR7, -0x4, URZ ;  /* 0xfffffffc07077890 */ /* 0x000fe2000fffe0ff */
[----:B0-----:R-:W-:-:S03]  /*3390*/  IMAD R8, R4, UR9, RZ ;  /* 0x0000000904087c24 */ /* 0x001fc6000f8e02ff */
[----:B------:R-:W-:-:S04]  /*33a0*/  IMAD.WIDE.U32 R16, R4, UR8, R16 ;  /* 0x0000000804107c25 */ /* 0x000fc8000f8e0010 */
[----:B------:R-:W-:-:S04]  /*33b0*/  IMAD R3, R3, UR8, R8 ;  /* 0x0000000803037c24 */ /* 0x000fc8000f8e0208 */
[----:B------:R-:W-:-:S07]  /*33c0*/  IMAD.IADD R17, R17, 0x1, R3 ;  /* 0x0000000111117824 */ /* 0x000fce00078e0203 */
.L_x_3971:
        /* <DEDUP_REMOVED lines=37> */
.L_x_3986:
        /* <DEDUP_REMOVED lines=18> */
.L_x_3987:
[----:B------:R-:W-:Y:S05]  /*3740*/  BSYNC.RECONVERGENT B0 ;  /* 0x0000000000007941 */ /* 0x000fea0003800200 */
.L_x_3985:
        /* <DEDUP_REMOVED lines=34> */
.L_x_3989:
        /* <DEDUP_REMOVED lines=19> */
.L_x_3990:
[----:B------:R-:W-:Y:S05]  /*3aa0*/  BSYNC.RECONVERGENT B0 ;  /* 0x0000000000007941 */ /* 0x000fea0003800200 */
.L_x_3988:
[----:B------:R-:W0:Y:S01]  /*3ab0*/  LDCU.64 UR8, c[0x0][UR10+0x448] ;  /* 0x000089000a0877ac */ /* 0x000e220008000a00 */
[----:B------:R-:W-:Y:S01]  /*3ac0*/  MOV R18, R16 ;  /* 0x0000001000127202 */ /* 0x000fe20000000f00 */
[----:B------:R-:W-:Y:S01]  /*3ad0*/  UIADD3 UR7, UPT, UPT, UR7, -0x2, URZ ;  /* 0xfffffffe07077890 */ /* 0x000fe2000fffe0ff */
[----:B0-----:R-:W-:-:S03]  /*3ae0*/  IMAD R8, R4, UR9, RZ ;  /* 0x0000000904087c24 */ /* 0x001fc6000f8e02ff */
[----:B------:R-:W-:-:S04]  /*3af0*/  IMAD.WIDE.U32 R16, R4, UR8, R18 ;  /* 0x0000000804107c25 */ /* 0x000fc8000f8e0012 */
[----:B------:R-:W-:-:S04]  /*3b00*/  IMAD R3, R3, UR8, R8 ;  /* 0x0000000803037c24 */ /* 0x000fc8000f8e0208 */
[----:B------:R-:W-:-:S07]  /*3b10*/  IMAD.IADD R17, R17, 0x1, R3 ;  /* 0x0000000111117824 */ /* 0x000fce00078e0203 */
.L_x_3984:
        /* <DEDUP_REMOVED lines=30> */
.L_x_3992:
        /* <DEDUP_REMOVED lines=9> */
.L_x_3993:
[----:B------:R-:W-:Y:S05]  /*3d90*/  BSYNC.RECONVERGENT B0 ;  /* 0x0000000000007941 */ /* 0x000fea0003800200 */
.L_x_3991:
[----:B------:R-:W0:Y:S02]  /*3da0*/  LDCU.64 UR8, c[0x0][UR8+0x450] ;  /* 0x00008a00080877ac */ /* 0x000e240008000a00 */
[C---:B0-----:R-:W-:Y:S02]  /*3db0*/  IMAD R3, R4.reuse, UR9, RZ ;  /* 0x0000000904037c24 */ /* 0x041fe4000f8e02ff */
[----:B------:R-:W-:-:S04]  /*3dc0*/  IMAD.WIDE.U32 R16, R4, UR8, R16 ;  /* 0x0000000804107c25 */ /* 0x000fc8000f8e0010 */
[----:B------:R-:W-:-:S04]  /*3dd0*/  IMAD R3, R5, UR8, R3 ;  /* 0x0000000805037c24 */ /* 0x000fc8000f8e0203 */
[----:B------:R-:W-:-:S07]  /*3de0*/  IMAD.IADD R17, R17, 0x1, R3 ;  /* 0x0000000111117824 */ /* 0x000fce00078e0203 */
.L_x_3944:
[----:B------:R-:W0:Y:S02]  /*3df0*/  LDCU.64 UR8, c[0x0][UR5+0x520] ;  /* 0x0000a400050877ac */ /* 0x000e240008000a00 */
[----:B0-----:R-:W-:-:S04]  /*3e00*/  ISETP.GE.U32.AND P0, PT, R2, UR8, PT ;  /* 0x0000000802007c0c */ /* 0x001fc8000bf06070 */
[----:B------:R-:W-:-:S13]  /*3e10*/  ISETP.GE.AND.EX P0, PT, R0, UR9, PT, P0 ;  /* 0x0000000900007c0c */ /* 0x000fda000bf06300 */
        /* <DEDUP_REMOVED lines=8> */
[----:B------:R-:W-:Y:S01]  /*3ea0*/  ISETP.GE.U32.AND P2, PT, R3, UR8, PT ;  /* 0x0000000803007c0c */ /* 0x000fe2000bf46070 */
[----:B------:R-:W-:Y:S01]  /*3eb0*/  IMAD.X R5, RZ, RZ, R0, P1 ;  /* 0x000000ffff057224 */ /* 0x000fe200008e0600 */
[----:B------:R-:W-:-:S04]  /*3ec0*/  IADD3 R0, P1, PT, -R12, R3, RZ ;  /* 0x000000030c007210 */ /* 0x000fc80007f3e1ff */
[----:B------:R-:W-:Y:S01]  /*3ed0*/  IADD3.X R12, PT, PT, ~R13, R5, RZ, P1, !PT ;  /* 0x000000050d0c7210 */ /* 0x000fe20000ffe5ff */
[----:B------:R-:W0:Y:S01]  /*3ee0*/  @P0 LDC.64 R6, c[0x0][0x380] ;  /* 0x0000e000ff060b82 */ /* 0x000e220000000a00 */
[----:B------:R-:W-:-:S04]  /*3ef0*/  ISETP.GT.U32.AND P1, PT, R0, UR10, PT ;  /* 0x0000000a00007c0c */ /* 0x000fc8000bf24070 */
[----:B------:R-:W-:-:S04]  /*3f00*/  ISETP.GT.AND.EX P1, PT, R12, UR11, PT, P1 ;  /* 0x0000000b0c007c0c */ /* 0x000fc8000bf24310 */
[----:B------:R-:W-:Y:S02]  /*3f10*/  ISETP.GE.U32.OR.EX P1, PT, R5, UR9, !P1, P2 ;  /* 0x0000000905007c0c */ /* 0x000fe4000cf26520 */
[----:B0-----:R-:W-:-:S04]  /*3f20*/  @P0 LEA R2, P3, R16, R6, 0x2 ;  /* 0x0000000610020211 */ /* 0x001fc800078610ff */
[----:B------:R-:W-:-:S05]  /*3f30*/  @P0 LEA.HI.X R3, R16, R7, R17, 0x2, P3 ;  /* 0x0000000710030211 */ /* 0x000fca00018f1411 */
[----:B-1----:R0:W-:Y:S02]  /*3f40*/  @P0 STG.E desc[UR6][R2.64], RZ ;  /* 0x000000ff02000986 */ /* 0x0021e4000c101906 */
[----:B------:R-:W-:Y:S05]  /*3f50*/  @P1 EXIT ;  /* 0x000000000000194d */ /* 0x000fea0003800000 */
[----:B------:R-:W1:Y:S01]  /*3f60*/  LDCU.64 UR8, c[0x0][UR5+0x448] ;  /* 0x00008900050877ac */ /* 0x000e620008000a00 */
[----:B------:R-:W0:Y:S01]  /*3f70*/  LDCU.64 UR10, c[0x0][0x380] ;  /* 0x00007000ff0a77ac */ /* 0x000e220008000a00 */
[----:B-1----:R-:W-:-:S04]  /*3f80*/  IADD3 R16, P0, PT, R16, UR8, RZ ;  /* 0x0000000810107c10 */ /* 0x002fc8000ff1e0ff */
[----:B------:R-:W-:Y:S02]  /*3f90*/  IADD3.X R17, PT, PT, R17, UR9, RZ, P0, !PT ;  /* 0x0000000911117c10 */ /* 0x000fe400087fe4ff */
[----:B0-----:R-:W-:-:S04]  /*3fa0*/  LEA R2, P0, R16, UR10, 0x2 ;  /* 0x0000000a10027c11 */ /* 0x001fc8000f8010ff */
[----:B------:R-:W-:-:S05]  /*3fb0*/  LEA.HI.X R3, R16, UR11, R17, 0x2, P0 ;  /* 0x0000000b10037c11 */ /* 0x000fca00080f1411 */
[----:B------:R-:W-:Y:S01]  /*3fc0*/  STG.E desc[UR6][R2.64], RZ ;  /* 0x000000ff02007986 */ /* 0x000fe2000c101906 */
[----:B------:R-:W-:Y:S05]  /*3fd0*/  EXIT ;  /* 0x000000000000794d */ /* 0x000fea0003800000 */
        .weak           $__internal_130_$__cuda_sm20_div_s64
        .type           $__internal_130_$__cuda_sm20_div_s64,@function
        .size           $__internal_130_$__cuda_sm20_div_s64,($__internal_131_$__cuda_sm20_rem_s64 - $__internal_130_$__cuda_sm20_div_s64)
$__internal_130_$__cuda_sm20_div_s64:
        /* <DEDUP_REMOVED lines=23> */
[----:B------:R-:W-:Y:S01]  /*4150*/  IADD3 R23, P4, PT, RZ, -R6, RZ ;  /* 0x80000006ff177210 */ /* 0x000fe20007f9e0ff */
[----:B------:R-:W-:-:S03]  /*4160*/  IMAD.WIDE.U32 R10, R25, R20, RZ ;  /* 0x00000014190a7225 */ /* 0x000fc600078e00ff */
[----:B------:R-:W-:Y:S01]  /*4170*/  IADD3.X R7, PT, PT, RZ, RZ, R7, P2, P1 ;  /* 0x000000ffff077210 */ /* 0x000fe200017e2407 */
[----:B------:R-:W-:Y:S01]  /*4180*/  IMAD R22, R25, R21, R11 ;  /* 0x0000001519167224 */ /* 0x000fe200078e020b */
[----:B------:R-:W-:Y:S02]  /*4190*/  IADD3 R10, P0, PT, RZ, -R10, RZ ;  /* 0x8000000aff0a7210 */ /* 0x000fe40007f1e0ff */
[----:B------:R-:W-:Y:S01]  /*41a0*/  SEL R23, R23, R6, !P3 ;  /* 0x0000000617177207 */ /* 0x000fe20005800000 */
[----:B------:R-:W-:Y:S02]  /*41b0*/  IMAD R22, R7, R20, R22 ;  /* 0x0000001407167224 */ /* 0x000fe400078e0216 */
[----:B------:R-:W-:-:S03]  /*41c0*/  IMAD.HI.U32 R24, R25, R10, RZ ;  /* 0x0000000a19187227 */ /* 0x000fc600078e00ff */
[----:B------:R-:W-:-:S05]  /*41d0*/  IADD3.X R22, PT, PT, RZ, ~R22, RZ, P0, !PT ;  /* 0x80000016ff167210 */ /* 0x000fca00007fe4ff */
[----:B------:R-:W-:-:S04]  /*41e0*/  IMAD.WIDE.U32 R24, P0, R25, R22, R24 ;  /* 0x0000001619187225 */ /* 0x000fc80007800018 */
[----:B------:R-:W-:-:S04]  /*41f0*/  IMAD.HI.U32 R5, R7, R22, RZ ;  /* 0x0000001607057227 */ /* 0x000fc800078e00ff */
        /* <DEDUP_REMOVED lines=9> */
[----:B------:R-:W-:-:S04]  /*4290*/  IMAD.HI.U32 R5, R22, R11, RZ ;  /* 0x0000000b16057227 */ /* 0x000fc800078e00ff */
[----:B------:R-:W-:-:S04]  /*42a0*/  IMAD.WIDE.U32 R24, R10, R11, R24 ;  /* 0x0000000b0a187225 */ /* 0x000fc800078e0018 */
[C---:B------:R-:W-:Y:S02]  /*42b0*/  IMAD R10, R22.reuse, R11, RZ ;  /* 0x0000000b160a7224 */ /* 0x040fe400078e02ff */
[----:B------:R-:W-:-:S05]  /*42c0*/  IMAD.HI.U32 R7, P0, R22, R23, R24 ;  /* 0x0000001716077227 */ /* 0x000fca0007800018 */
[----:B------:R-:W-:Y:S02]  /*42d0*/  IADD3 R10, P1, PT, R10, R7, RZ ;  /* 0x000000070a0a7210 */ /* 0x000fe40007f3e0ff */
[----:B------:R-:W-:-:S03]  /*42e0*/  IADD3.X R5, PT, PT, R5, RZ, RZ, P0, !PT ;  /* 0x000000ff05057210 */ /* 0x000fc600007fe4ff */
[----:B------:R-:W-:-:S04]  /*42f0*/  IMAD.WIDE.U32 R24, R10, R20, RZ ;  /* 0x000000140a187225 */ /* 0x000fc800078e00ff */
[----:B------:R-:W-:Y:S01]  /*4300*/  IMAD.X R5, RZ, RZ, R5, P1 ;  /* 0x000000ffff057224 */ /* 0x000fe200008e0605 */
[----:B------:R-:W-:Y:S01]  /*4310*/  IADD3 R23, P1, PT, -R24, R23, RZ ;  /* 0x0000001718177210 */ /* 0x000fe20007f3e1ff */
[----:B------:R-:W-:-:S03]  /*4320*/  IMAD R7, R10, R21, R25 ;  /* 0x000000150a077224 */ /* 0x000fc600078e0219 */
[-C--:B------:R-:W-:Y:S01]  /*4330*/  ISETP.GE.U32.AND P0, PT, R23, R20.reuse, PT ;  /* 0x000000141700720c */ /* 0x080fe20003f06070 */
[----:B------:R-:W-:Y:S01]  /*4340*/  IMAD R22, R5, R20, R7 ;  /* 0x0000001405167224 */ /* 0x000fe200078e0207 */
[----:B------:R-:W-:-:S04]  /*4350*/  IADD3 R7, P2, PT, R10, 0x1, RZ ;  /* 0x000000010a077810 */ /* 0x000fc80007f5e0ff */
[----:B------:R-:W-:Y:S02]  /*4360*/  IADD3.X R11, PT, PT, ~R22, R11, RZ, P1, !PT ;  /* 0x0000000b160b7210 */ /* 0x000fe40000ffe5ff */
[----:B------:R-:W-:Y:S02]  /*4370*/  IADD3 R24, P1, PT, R23, -R20, RZ ;  /* 0x8000001417187210 */ /* 0x000fe40007f3e0ff */
[----:B------:R-:W-:-:S03]  /*4380*/  ISETP.GE.U32.AND.EX P0, PT, R11, R21, PT, P0 ;  /* 0x000000150b00720c */ /* 0x000fc60003f06100 */
[----:B------:R-:W-:Y:S01]  /*4390*/  IMAD.X R22, R11, 0x1, ~R21, P1 ;  /* 0x000000010b167824 */ /* 0x000fe200008e0e15 */
[----:B------:R-:W-:Y:S02]  /*43a0*/  SEL R23, R24, R23, P0 ;  /* 0x0000001718177207 */ /* 0x000fe40000000000 */
[----:B------:R-:W-:Y:S02]  /*43b0*/  IADD3.X R24, PT, PT, RZ, R5, RZ, P2, !PT ;  /* 0x00000005ff187210 */ /* 0x000fe400017fe4ff */
[----:B------:R-:W-:Y:S02]  /*43c0*/  SEL R7, R7, R10, P0 ;  /* 0x0000000a07077207 */ /* 0x000fe40000000000 */
[----:B------:R-:W-:Y:S02]  /*43d0*/  SEL R11, R22, R11, P0 ;  /* 0x0000000b160b7207 */ /* 0x000fe40000000000 */
[----:B------:R-:W-:Y:S02]  /*43e0*/  ISETP.GE.U32.AND P1, PT, R23, R20, PT ;  /* 0x000000141700720c */ /* 0x000fe40003f26070 */
[----:B------:R-:W-:-:S02]  /*43f0*/  SEL R24, R24, R5, P0 ;  /* 0x0000000518187207 */ /* 0x000fc40000000000 */
[----:B------:R-:W-:Y:S02]  /*4400*/  IADD3 R10, P2, PT, R7, 0x1, RZ ;  /* 0x00000001070a7810 */ /* 0x000fe40007f5e0ff */
[----:B------:R-:W-:-:S03]  /*4410*/  ISETP.GE.U32.AND.EX P0, PT, R11, R21, PT, P1 ;  /* 0x000000150b00720c */ /* 0x000fc60003f06110 */
[----:B------:R-:W-:Y:S01]  /*4420*/  IMAD.X R5, RZ, RZ, R24, P2 ;  /* 0x000000ffff057224 */ /* 0x000fe200010e0618 */
[----:B------:R-:W-:Y:S02]  /*4430*/  SEL R10, R10, R7, P0 ;  /* 0x000000070a0a7207 */ /* 0x000fe40000000000 */
[----:B------:R-:W-:Y:S02]  /*4440*/  LOP3.LUT R7, R3, R9, RZ, 0x3c, !PT ;  /* 0x0000000903077212 */ /* 0x000fe400078e3cff */
[----:B------:R-:W-:Y:S02]  /*4450*/  SEL R24, R5, R24, P0 ;  /* 0x0000001805187207 */ /* 0x000fe40000000000 */
[----:B------:R-:W-:Y:S02]  /*4460*/  IADD3 R5, P2, PT, RZ, -R10, RZ ;  /* 0x8000000aff057210 */ /* 0x000fe40007f5e0ff */
[----:B------:R-:W-:Y:S02]  /*4470*/  ISETP.NE.U32.AND P0, PT, R8, RZ, PT ;  /* 0x000000ff0800720c */ /* 0x000fe40003f05070 */
[----:B------:R-:W-:-:S02]  /*4480*/  ISETP.GE.AND P1, PT, R7, RZ, PT ;  /* 0x000000ff0700720c */ /* 0x000fc40003f26270 */
[----:B------:R-:W-:Y:S02]  /*4490*/  ISETP.NE.AND.EX P0, PT, R3, RZ, PT, P0 ;  /* 0x000000ff0300720c */ /* 0x000fe40003f05300 */
[----:B------:R-:W-:Y:S02]  /*44a0*/  SEL R5, R5, R10, !P1 ;  /* 0x0000000a05057207 */ /* 0x000fe40004800000 */
[-C--:B------:R-:W-:Y:S02]  /*44b0*/  IADD3.X R7, PT, PT, RZ, ~R24.reuse, RZ, P2, !PT ;  /* 0x80000018ff077210 */ /* 0x080fe400017fe4ff */
[----:B------:R-:W-:Y:S01]  /*44c0*/  SEL R8, R5, 0xffffffff, P0 ;  /* 0xffffffff05087807 */ /* 0x000fe20000000000 */
[----:B------:R-:W-:Y:S01]  /*44d0*/  IMAD.MOV.U32 R5, RZ, RZ, 0x0 ;  /* 0x00000000ff057424 */ /* 0x000fe200078e00ff */
[----:B------:R-:W-:-:S04]  /*44e0*/  SEL R7, R7, R24, !P1 ;  /* 0x0000001807077207 */ /* 0x000fc80004800000 */
[----:B------:R-:W-:Y:S01]  /*44f0*/  SEL R7, R7, 0xffffffff, P0 ;  /* 0xffffffff07077807 */ /* 0x000fe20000000000 */
[----:B------:R-:W-:Y:S06]  /*4500*/  RET.REL.NODEC R4 `(_ZN2at6native16triu_tril_kernelIN3c107complexINS2_4HalfEEElLb0ELi2ELb1EEEvNS_4cuda6detail10TensorInfoIT_T0_EENS8_IKS9_SA_EEllSA_) ;  /* 0xffffffb804bc7950 */ /* 0x000fec0003c3ffff */
        .weak           $__internal_131_$__cuda_sm20_rem_s64
        .type           $__internal_131_$__cuda_sm20_rem_s64,@function
        .size           $__internal_131_$__cuda_sm20_rem_s64,(.L_x_6421 - $__internal_131_$__cuda_sm20_rem_s64)
$__internal_131_$__cuda_sm20_rem_s64:
        /* <DEDUP_REMOVED lines=25> */
[----:B------:R-:W-:Y:S02]  /*46a0*/  IADD3 R23, P0, PT, RZ, -R6, RZ ;  /* 0x80000006ff177210 */ /* 0x000fe40007f1e0ff */
[----:B------:R-:W-:Y:S01]  /*46b0*/  ISETP.GE.AND P1, PT, R15, RZ, PT ;  /* 0x000000ff0f00720c */ /* 0x000fe20003f26270 */
[----:B------:R-:W-:Y:S01]  /*46c0*/  IMAD R7, R21, R4, R7 ;  /* 0x0000000415077224 */ /* 0x000fe200078e0207 */
[----:B------:R-:W-:Y:S01]  /*46d0*/  IADD3 R6, P4, PT, RZ, -R19, RZ ;  /* 0x80000013ff067210 */ /* 0x000fe20007f9e0ff */
[----:B------:R-:W-:-:S04]  /*46e0*/  IMAD.HI.U32 R10, R11, R23, RZ ;  /* 0x000000170b0a7227 */ /* 0x000fc800078e00ff */
[----:B------:R-:W-:-:S04]  /*46f0*/  IMAD.X R20, RZ, RZ, ~R7, P0 ;  /* 0x000000ffff147224 */ /* 0x000fc800000e0e07 */
[----:B------:R-:W-:-:S04]  /*4700*/  IMAD.WIDE.U32 R10, P0, R11, R20, R10 ;  /* 0x000000140b0a7225 */ /* 0x000fc8000780000a */
[C---:B------:R-:W-:Y:S02]  /*4710*/  IMAD R7, R21.reuse, R20, RZ ;  /* 0x0000001415077224 */ /* 0x040fe400078e02ff */
[----:B------:R-:W-:Y:S01]  /*4720*/  IMAD.HI.U32 R10, P2, R21, R23, R10 ;  /* 0x00000017150a7227 */ /* 0x000fe2000784000a */
[----:B------:R-:W-:-:S03]  /*4730*/  SEL R11, R6, R19, !P1 ;  /* 0x00000013060b7207 */ /* 0x000fc60004800000 */
[----:B------:R-:W-:Y:S01]  /*4740*/  IMAD.HI.U32 R6, R21, R20, RZ ;  /* 0x0000001415067227 */ /* 0x000fe200078e00ff */
[----:B------:R-:W-:-:S03]  /*4750*/  IADD3 R10, P3, PT, R7, R10, RZ ;  /* 0x0000000a070a7210 */ /* 0x000fc60007f7e0ff */
[----:B------:R-:W-:Y:S01]  /*4760*/  HFMA2 R7, -RZ, RZ, 0, 0 ;  /* 0x00000000ff077431 */ /* 0x000fe200000001ff */
[----:B------:R-:W-:Y:S01]  /*4770*/  IADD3.X R20, PT, PT, RZ, ~R15, RZ, P4, !PT ;  /* 0x8000000fff147210 */ /* 0x000fe200027fe4ff */
[----:B------:R-:W-:Y:S02]  /*4780*/  IMAD.X R21, R6, 0x1, R21, P0 ;  /* 0x0000000106157824 */ /* 0x000fe400000e0615 */
        /* <DEDUP_REMOVED lines=14> */
[-C--:B------:R-:W-:Y:S01]  /*4870*/  ISETP.GE.U32.AND P0, PT, R23, R4.reuse, PT ;  /* 0x000000041700720c */ /* 0x080fe20003f06070 */
[----:B------:R-:W-:Y:S02]  /*4880*/  IMAD.MOV.U32 R19, RZ, RZ, 0x0 ;  /* 0x00000000ff137424 */ /* 0x000fe400078e00ff */
[----:B------:R-:W-:Y:S01]  /*4890*/  IMAD.X R15, R15, 0x1, ~R6, P2 ;  /* 0x000000010f0f7824 */ /* 0x000fe200010e0e06 */
[----:B------:R-:W-:-:S04]  /*48a0*/  IADD3 R7, P2, PT, R23, -R4, RZ ;  /* 0x8000000417077210 */ /* 0x000fc80007f5e0ff */
[CC--:B------:R-:W-:Y:S02]  /*48b0*/  ISETP.GE.U32.AND.EX P0, PT, R15.reuse, R5.reuse, PT, P0 ;  /* 0x000000050f00720c */ /* 0x0c0fe40003f06100 */
[----:B------:R-:W-:Y:S02]  /*48c0*/  IADD3.X R11, PT, PT, R15, ~R5, RZ, P2, !PT ;  /* 0x800000050f0b7210 */ /* 0x000fe400017fe4ff */
[----:B------:R-:W-:Y:S02]  /*48d0*/  SEL R7, R7, R23, P0 ;  /* 0x0000001707077207 */ /* 0x000fe40000000000 */
[----:B------:R-:W-:Y:S02]  /*48e0*/  SEL R11, R11, R15, P0 ;  /* 0x0000000f0b0b7207 */ /* 0x000fe40000000000 */
[CC--:B------:R-:W-:Y:S02]  /*48f0*/  ISETP.GE.U32.AND P0, PT, R7.reuse, R4.reuse, PT ;  /* 0x000000040700720c */ /* 0x0c0fe40003f06070 */
[----:B------:R-:W-:-:S02]  /*4900*/  IADD3 R4, P2, PT, R7, -R4, RZ ;  /* 0x8000000407047210 */ /* 0x000fc40007f5e0ff */
[----:B------:R-:W-:-:S03]  /*4910*/  ISETP.GE.U32.AND.EX P0, PT, R11, R5, PT, P0 ;  /* 0x000000050b00720c */ /* 0x000fc60003f06100 */
        /* <DEDUP_REMOVED lines=11> */
[----:B------:R-:W-:Y:S06]  /*49d0*/  RET.REL.NODEC R18 `(_ZN2at6native16triu_tril_kernelIN3c107complexINS2_4HalfEEElLb0ELi2ELb1EEEvNS_4cuda6detail10TensorInfoIT_T0_EENS8_IKS9_SA_EEllSA_) ;  /* 0xffffffb412887950 */ /* 0x000fec0003c3ffff */
.L_x_3994:
        /* <DEDUP_REMOVED lines=10> */
.L_x_6421:


//--------------------- .text._ZN2at6native16triu_tril_kernelIN3c107complexINS2_4HalfEEEiLb0ELi2ELb0EEEvNS_4cuda6detail10TensorInfoIT_T0_EENS8_IKS9_SA_EEllSA_ --------------------------
	.section	.text._ZN2at6native16triu_tril_kernelIN3c107complexINS2_4HalfEEEiLb0ELi2ELb0EEEvNS_4cuda6detail10TensorInfoIT_T0_EENS8_IKS9_SA_EEllSA_,"ax",@progbits
	.align	128
        .global         _ZN2at6native16triu_tril_kernelIN3c107complexINS2_4HalfEEEiLb0ELi2ELb0EEEvNS_4cuda6detail10TensorInfoIT_T0_EENS8_IKS9_SA_EEllSA_
        .type           _ZN2at6native16triu_tril_kernelIN3c107complexINS2_4HalfEEEiLb0ELi2ELb0EEEvNS_4cuda6detail10TensorInfoIT_T0_EENS8_IKS9_SA_EEllSA_,@function
        .size           _ZN2at6native16triu_tril_kernelIN3c107complexINS2_4HalfEEEiLb0ELi2ELb0EEEvNS_4cuda6detail10TensorInfoIT_T0_EENS8_IKS9_SA_EEllSA_,(.L_x_6423 - _ZN2at6native16triu_tril_kernelIN3c107complexINS2_4HalfEEEiLb0ELi2ELb0EEEvNS_4cuda6detail10TensorInfoIT_T0_EENS8_IKS9_SA_EEllSA_)
        .other          _ZN2at6native16triu_tril_kernelIN3c107complexINS2_4HalfEEEiLb0ELi2ELb0EEEvNS_4cuda6detail10TensorInfoIT_T0_EENS8_IKS9_SA_EEllSA_,@"STO_CUDA_ENTRY STV_DEFAULT"
_ZN2at6native16triu_tril_kernelIN3c107complexINS2_4HalfEEEiLb0ELi2ELb0EEEvNS_4cuda6detail10TensorInfoIT_T0_EENS8_IKS9_SA_EEllSA_:
.text._ZN2at6native16triu_tril_kernelIN3c107complexINS2_4HalfEEEiLb0ELi2ELb0EEEvNS_4cuda6detail10TensorInfoIT_T0_EENS8_IKS9_SA_EEllSA_:
        /* <DEDUP_REMOVED lines=40> */
.L_x_3996:
[----:B------:R-:W0:Y:S01]  /*0280*/  LDCU UR6, c[0x0][0x540] ;  /* 0x0000a800ff0677ac */ /* 0x000e220008000800 */
[----:B------:R-:W-:Y:S01]  /*0290*/  MOV R18, R4 ;  /* 0x0000000400127202 */ /* 0x000fe20000000f00 */
[----:B------:R-:W-:Y:S01]  /*02a0*/  IMAD.U32 R3, RZ, RZ, UR4 ;  /* 0x00000004ff037e24 */ /* 0x000fe2000f8e00ff */
[----:B------:R-:W-:Y:S01]  /*02b0*/  MOV R6, 0x2e0 ;  /* 0x000002e000067802 */ /* 0x000fe20000000f00 */
[----:B0-----:R-:W-:-:S07]  /*02c0*/  IMAD.U32 R2, RZ, RZ, UR6 ;  /* 0x00000006ff027e24 */ /* 0x001fce000f8e00ff */
[----:B------:R-:W-:Y:S05]  /*02d0*/  CALL.REL.NOINC `($__internal_132_$__cuda_sm20_div_s64) ;  /* 0x0000003000d07944 */ /* 0x000fea0003c00000 */
[----:B------:R-:W0:Y:S01]  /*02e0*/  LDCU UR6, c[0x0][0x540] ;  /* 0x0000a800ff0677ac */ /* 0x000e220008000800 */
[----:B------:R-:W-:Y:S01]  /*02f0*/  IADD3 R3, PT, PT, -R9, RZ, RZ ;  /* 0x000000ff09037210 */ /* 0x000fe20007ffe1ff */
[----:B------:R-:W-:Y:S02]  /*0300*/  IMAD.MOV.U32 R16, RZ, RZ, R9 ;  /* 0x000000ffff107224 */ /* 0x000fe400078e0009 */
[----:B------:R-:W-:Y:S02]  /*0310*/  IMAD.MOV.U32 R17, RZ, RZ, R8 ;  /* 0x000000ffff117224 */ /* 0x000fe400078e0008 */
[----:B0-----:R-:W-:-:S07]  /*0320*/  IMAD R4, R3, UR6, R4 ;  /* 0x0000000603047c24 */ /* 0x001fce000f8e0204 */
.L_x_3997:
[----:B------:R-:W-:Y:S05]  /*0330*/  BSYNC.RECONVERGENT B0 ;  /* 0x0000000000007941 */ /* 0x000fea0003800200 */
.L_x_3995:
        /* <DEDUP_REMOVED lines=30> */
.L_x_3999:
[----:B------:R-:W-:Y:S01]  /*0520*/  IMAD.MOV.U32 R18, RZ, RZ, R16 ;  /* 0x000000ffff127224 */ /* 0x000fe200078e0010 */
[----:B------:R-:W-:Y:S01]  /*0530*/  MOV R6, 0x560 ;  /* 0x0000056000067802 */ /* 0x000fe20000000f00 */
[----:B------:R-:W-:-:S07]  /*0540*/  IMAD.MOV.U32 R5, RZ, RZ, R17 ;  /* 0x000000ffff057224 */ /* 0x000fce00078e0011 */
[----:B------:R-:W-:Y:S05]  /*0550*/  CALL.REL.NOINC `($__internal_132_$__cuda_sm20_div_s64) ;  /* 0x0000003000307944 */ /* 0x000fea0003c00000 */
[----:B------:R-:W-:Y:S01]  /*0560*/  IADD3 R7, PT, PT, -R9, RZ, RZ ;  /* 0x000000ff09077210 */ /* 0x000fe20007ffe1ff */
[----:B------:R-:W-:-:S04]  /*0570*/  IMAD.MOV.U32 R12, RZ, RZ, R9 ;  /* 0x000000ffff0c7224 */ /* 0x000fc800078e0009 */
[----:B------:R-:W-:-:S07]  /*0580*/  IMAD R7, R2, R7, R16 ;  /* 0x0000000702077224 */ /* 0x000fce00078e0210 */
.L_x_4000:
[----:B------:R-:W-:Y:S05]  /*0590*/  BSYNC.RECONVERGENT B0 ;  /* 0x0000000000007941 */ /* 0x000fea0003800200 */
.L_x_3998:
        /* <DEDUP_REMOVED lines=18> */
.L_x_4027:
        /* <DEDUP_REMOVED lines=31> */
.L_x_4004:
[----:B------:R-:W-:Y:S01]  /*08b0*/  IMAD.MOV.U32 R5, RZ, RZ, R8 ;  /* 0x000000ffff057224 */ /* 0x000fe200078e0008 */
[----:B------:R-:W-:Y:S01]  /*08c0*/  MOV R18, R12 ;  /* 0x0000000c00127202 */ /* 0x000fe20000000f00 */
[----:B------:R-:W-:Y:S01]  /*08d0*/  IMAD.U32 R2, RZ, RZ, UR7 ;  /* 0x00000007ff027e24 */ /* 0x000fe2000f8e00ff */
[----:B------:R-:W-:Y:S01]  /*08e0*/  MOV R6, 0x910 ;  /* 0x0000091000067802 */ /* 0x000fe20000000f00 */
[----:B------:R-:W-:-:S07]  /*08f0*/  IMAD.U32 R3, RZ, RZ, UR8 ;  /* 0x00000008ff037e24 */ /* 0x000fce000f8e00ff */
[----:B------:R-:W-:Y:S05]  /*0900*/  CALL.REL.NOINC `($__internal_132_$__cuda_sm20_div_s64) ;  /* 0x0000002c00447944 */ /* 0x000fea0003c00000 */
[----:B------:R-:W-:Y:S01]  /*0910*/  IADD3 R3, PT, PT, -R9, RZ, RZ ;  /* 0x000000ff09037210 */ /* 0x000fe20007ffe1ff */
[----:B------:R-:W-:Y:S02]  /*0920*/  IMAD.MOV.U32 R16, RZ, RZ, R9 ;  /* 0x000000ffff107224 */ /* 0x000fe400078e0009 */
[----:B------:R-:W-:Y:S02]  /*0930*/  IMAD.MOV.U32 R17, RZ, RZ, R8 ;  /* 0x000000ffff117224 */ /* 0x000fe400078e0008 */
[----:B------:R-:W-:-:S07]  /*0940*/  IMAD R3, R3, UR7, R12 ;  /* 0x0000000703037c24 */ /* 0x000fce000f8e020c */
.L_x_4005:
[----:B------:R-:W-:Y:S05]  /*0950*/  BSYNC.RECONVERGENT B0 ;  /* 0x0000000000007941 */ /* 0x000fea0003800200 */
.L_x_4003:
        /* <DEDUP_REMOVED lines=35> */
.L_x_4007:
[----:B------:R-:W-:Y:S01]  /*0b90*/  MOV R18, R16 ;  /* 0x0000001000127202 */ /* 0x000fe20000000f00 */
[----:B------:R-:W-:Y:S01]  /*0ba0*/  IMAD.MOV.U32 R5, RZ, RZ, R17 ;  /* 0x000000ffff057224 */ /* 0x000fe200078e0011 */
[----:B------:R-:W-:Y:S01]  /*0bb0*/  MOV R3, UR10 ;  /* 0x0000000a00037c02 */ /* 0x000fe20008000f00 */
[----:B------:R-:W-:Y:S01]  /*0bc0*/  IMAD.U32 R2, RZ, RZ, UR9 ;  /* 0x00000009ff027e24 */ /* 0x000fe2000f8e00ff */
[----:B------:R-:W-:-:S07]  /*0bd0*/  MOV R6, 0xbf0 ;  /* 0x00000bf000067802 */ /* 0x000fce0000000f00 */
[----:B------:R-:W-:Y:S05]  /*0be0*/  CALL.REL.NOINC `($__internal_132_$__cuda_sm20_div_s64) ;  /* 0x00000028008c7944 */ /* 0x000fea0003c00000 */
[----:B------:R-:W-:Y:S01]  /*0bf0*/  IMAD.MOV R17, RZ, RZ, -R9 ;  /* 0x000000ffff117224 */ /* 0x000fe200078e0a09 */
[----:B------:R-:W-:Y:S01]  /*0c00*/  MOV R12, R9 ;  /* 0x00000009000c7202 */ /* 0x000fe20000000f00 */
[----:B------:R-:W-:Y:S02]  /*0c10*/  IMAD.MOV.U32 R13, RZ, RZ, R8 ;  /* 0x000000ffff0d7224 */ /* 0x000fe400078e0008 */
[----:B------:R-:W-:-:S07]  /*0c20*/  IMAD R17, R17, UR9, R16 ;  /* 0x0000000911117c24 */ /* 0x000fce000f8e0210 */
.L_x_4008:
[----:B------:R-:W-:Y:S05]  /*0c30*/  BSYNC.RECONVERGENT B0 ;  /* 0x0000000000007941 */ /* 0x000fea0003800200 */
.L_x_4006:
        /* <DEDUP_REMOVED lines=34> */
.L_x_4010:
[----:B------:R-:W-:Y:S01]  /*0e60*/  IMAD.MOV.U32 R18, RZ, RZ, R12 ;  /* 0x000000ffff127224 */ /* 0x000fe200078e000c */
[----:B------:R-:W-:Y:S01]  /*0e70*/  MOV R5, R13 ;  /* 0x0000000d00057202 */ /* 0x000fe20000000f00 */
[----:B------:R-:W-:Y:S01]  /*0e80*/  IMAD.U32 R2, RZ, RZ, UR9 ;  /* 0x00000009ff027e24 */ /* 0x000fe2000f8e00ff */
[----:B------:R-:W-:Y:S02]  /*0e90*/  MOV R3, UR10 ;  /* 0x0000000a00037c02 */ /* 0x000fe40008000f00 */
[----:B------:R-:W-:-:S07]  /*0ea0*/  MOV R6, 0xec0 ;  /* 0x00000ec000067802 */ /* 0x000fce0000000f00 */
[----:B------:R-:W-:Y:S05]  /*0eb0*/  CALL.REL.NOINC `($__internal_132_$__cuda_sm20_div_s64) ;  /* 0x0000002400d87944 */ /* 0x000fea0003c00000 */
[----:B------:R-:W-:Y:S01]  /*0ec0*/  IMAD.MOV R13, RZ, RZ, -R9 ;  /* 0x000000ffff0d7224 */ /* 0x000fe200078e0a09 */
[----:B------:R-:W-:Y:S01]  /*0ed0*/  MOV R16, R9 ;  /* 0x0000000900107202 */ /* 0x000fe20000000f00 */
[----:B------:R-:W-:Y:S02]  /*0ee0*/  IMAD.MOV.U32 R17, RZ, RZ, R8 ;  /* 0x000000ffff117224 */ /* 0x000fe400078e0008 */
[----:B------:R-:W-:-:S07]  /*0ef0*/  IMAD R13, R13, UR9, R12 ;  /* 0x000000090d0d7c24 */ /* 0x000fce000f8e020c */
.L_x_4011:
[----:B------:R-:W-:Y:S05]  /*0f00*/  BSYNC.RECONVERGENT B0 ;  /* 0x0000000000007941 */ /* 0x000fea0003800200 */
.L_x_4009:
        /* <DEDUP_REMOVED lines=35> */
.L_x_4013:
        /* <DEDUP_REMOVED lines=10> */
.L_x_4014:
[----:B------:R-:W-:Y:S05]  /*11e0*/  BSYNC.RECONVERGENT B0 ;  /* 0x0000000000007941 */ /* 0x000fea0003800200 */
.L_x_4012:
        /* <DEDUP_REMOVED lines=35> */
.L_x_4016:
        /* <DEDUP_REMOVED lines=10> */
.L_x_4017:
[----:B------:R-:W-:Y:S05]  /*14c0*/  BSYNC.RECONVERGENT B0 ;  /* 0x0000000000007941 */ /* 0x000fea0003800200 */
.L_x_4015:
        /* <DEDUP_REMOVED lines=35> */
.L_x_4019:
        /* <DEDUP_REMOVED lines=10> */
.L_x_4020:
[----:B------:R-:W-:Y:S05]  /*17a0*/  BSYNC.RECONVERGENT B0 ;  /* 0x0000000000007941 */ /* 0x000fea0003800200 */
.L_x_4018:
        /* <DEDUP_REMOVED lines=35> */
.L_x_4022:
        /* <DEDUP_REMOVED lines=10> */
.L_x_4023:
[----:B------:R-:W-:Y:S05]  /*1a80*/  BSYNC.RECONVERGENT B0 ;  /* 0x0000000000007941 */ /* 0x000fea0003800200 */
.L_x_4021:
        /* <DEDUP_REMOVED lines=35> */
.L_x_4025:
[----:B------:R-:W-:Y:S01]  /*1cc0*/  IMAD.MOV.U32 R18, RZ, RZ, R16 ;  /* 0x000000ffff127224 */ /* 0x000fe200078e0010 */
[----:B------:R-:W-:Y:S01]  /*1cd0*/  MOV R5, R17 ;  /* 0x0000001100057202 */ /* 0x000fe20000000f00 */
[----:B------:R-:W-:Y:S01]  /*1ce0*/  IMAD.U32 R2, RZ, RZ, UR9 ;  /* 0x00000009ff027e24 */ /* 0x000fe2000f8e00ff */
[----:B------:R-:W-:Y:S02]  /*1cf0*/  MOV R3, UR10 ;  /* 0x0000000a00037c02 */ /* 0x000fe40008000f00 */
[----:B------:R-:W-:-:S07]  /*1d00*/  MOV R6, 0x1d20 ;  /* 0x00001d2000067802 */ /* 0x000fce0000000f00 */
[----:B------:R-:W-:Y:S05]  /*1d10*/  CALL.REL.NOINC `($__internal_132_$__cuda_sm20_div_s64) ;  /* 0x0000001800407944 */ /* 0x000fea0003c00000 */
[----:B------:R-:W-:Y:S01]  /*1d20*/  IMAD.MOV R17, RZ, RZ, -R9 ;  /* 0x000000ffff117224 */ /* 0x000fe200078e0a09 */
[----:B------:R-:W-:-:S03]  /*1d30*/  MOV R12, R9 ;  /* 0x00000009000c7202 */ /* 0x000fc60000000f00 */
[----:B------:R-:W-:-:S07]  /*1d40*/  IMAD R17, R17, UR9, R16 ;  /* 0x0000000911117c24 */ /* 0x000fce000f8e0210 */
.L_x_4026:
[----:B------:R-:W-:Y:S05]  /*1d50*/  BSYNC.RECONVERGENT B0 ;  /* 0x0000000000007941 */ /* 0x000fea0003800200 */
.L_x_4024:
        /* <DEDUP_REMOVED lines=9> */
.L_x_4002:
        /* <DEDUP_REMOVED lines=37> */
.L_x_4030:
[----:B------:R-:W-:Y:S01]  /*2040*/  MOV R5, R8 ;  /* 0x0000000800057202 */ /* 0x000fe20000000f00 */
[----:B------:R-:W-:Y:S01]  /*2050*/  IMAD.MOV.U32 R18, RZ, RZ, R12 ;  /* 0x000000ffff127224 */ /* 0x000fe200078e000c */
[----:B------:R-:W-:Y:S01]  /*2060*/  MOV R2, UR7 ;  /* 0x0000000700027c02 */ /* 0x000fe20008000f00 */
[----:B------:R-:W-:Y:S01]  /*2070*/  IMAD.U32 R3, RZ, RZ, UR8 ;  /* 0x00000008ff037e24 */ /* 0x000fe2000f8e00ff */
[----:B------:R-:W-:-:S07]  /*2080*/  MOV R6, 0x20a0 ;  /* 0x000020a000067802 */ /* 0x000fce0000000f00 */
[----:B------:R-:W-:Y:S05]  /*2090*/  CALL.REL.NOINC `($__internal_132_$__cuda_sm20_div_s64) ;  /* 0x0000001400607944 */ /* 0x000fea0003c00000 */
[----:B------:R-:W-:Y:S01]  /*20a0*/  IADD3 R3, PT, PT, -R9, RZ, RZ ;  /* 0x000000ff09037210 */ /* 0x000fe20007ffe1ff */
[----:B------:R-:W-:Y:S01]  /*20b0*/  IMAD.MOV.U32 R16, RZ, RZ, R9 ;  /* 0x000000ffff107224 */ /* 0x000fe200078e0009 */
[----:B------:R-:W-:-:S03]  /*20c0*/  MOV R17, R8 ;  /* 0x0000000800117202 */ /* 0x000fc60000000f00 */
[----:B------:R-:W-:-:S07]  /*20d0*/  IMAD R3, R3, UR7, R12 ;  /* 0x0000000703037c24 */ /* 0x000fce000f8e020c */
.L_x_4031:
[----:B------:R-:W-:Y:S05]  /*20e0*/  BSYNC.RECONVERGENT B0 ;  /* 0x0000000000007941 */ /* 0x000fea0003800200 */
.L_x_4029:
        /* <DEDUP_REMOVED lines=37> */
.L_x_4033:
        /* <DEDUP_REMOVED lines=10> */
.L_x_4034:
[----:B------:R-:W-:Y:S05]  /*23e0*/  BSYNC.RECONVERGENT B0 ;  /* 0x0000000000007941 */ /* 0x000fea0003800200 */
.L_x_4032:
        /* <DEDUP_REMOVED lines=37> */
.L_x_4036:
        /* <DEDUP_REMOVED lines=10> */
.L_x_4037:
[----:B------:R-:W-:Y:S05]  /*26e0*/  BSYNC.RECONVERGENT B0 ;  /* 0x0000000000007941 */ /* 0x000fea0003800200 */
.L_x_4035:
        /* <DEDUP_REMOVED lines=37> */
.L_x_4039:
[----:B------:R-:W-:Y:S01]  /*2940*/  MOV R18, R16 ;  /* 0x0000001000127202 */ /* 0x000fe20000000f00 */
[----:B------:R-:W-:Y:S01]  /*2950*/  IMAD.MOV.U32 R5, RZ, RZ, R17 ;  /* 0x000000ffff057224 */ /* 0x000fe200078e0011 */
[----:B------:R-:W-:Y:S01]  /*2960*/  MOV R2, UR11 ;  /* 0x0000000b00027c02 */ /* 0x000fe20008000f00 */
[----:B------:R-:W-:Y:S01]  /*2970*/  IMAD.U32 R3, RZ, RZ, UR10 ;  /* 0x0000000aff037e24 */ /* 0x000fe2000f8e00ff */
[----:B------:R-:W-:-:S07]  /*2980*/  MOV R6, 0x29a0 ;  /* 0x000029a000067802 */ /* 0x000fce0000000f00 */
[----:B------:R-:W-:Y:S05]  /*2990*/  CALL.REL.NOINC `($__internal_132_$__cuda_sm20_div_s64) ;  /* 0x0000000c00207944 */ /* 0x000fea0003c00000 */
[----:B------:R-:W-:Y:S01]  /*29a0*/  IADD3 R17, PT, PT, -R9, RZ, RZ ;  /* 0x000000ff09117210 */ /* 0x000fe20007ffe1ff */
[----:B------:R-:W-:-:S04]  /*29b0*/  IMAD.MOV.U32 R12, RZ, RZ, R9 ;  /* 0x000000ffff0c7224 */ /* 0x000fc800078e0009 */
[----:B------:R-:W-:-:S07]  /*29c0*/  IMAD R17, R17, UR11, R16 ;  /* 0x0000000b11117c24 */ /* 0x000fce000f8e0210 */
.L_x_4040:
[----:B------:R-:W-:Y:S05]  /*29d0*/  BSYNC.RECONVERGENT B0 ;  /* 0x0000000000007941 */ /* 0x000fea0003800200 */
.L_x_4038:
[----:B------:R-:W-:Y:S01]  /*29e0*/  UMOV UR6, 0x6c ;  /* 0x0000006c00067882 */ /* 0x000fe20000000000 */
[----:B------:R-:W0:Y:S01]  /*29f0*/  LDCU UR8, c[0x0][UR8+0x3ec] ;  /* 0x00007d80080877ac */ /* 0x000e220008000800 */
[----:B------:R-:W-:Y:S02]  /*2a00*/  ULEA UR6, UR9, UR6, 0x2 ;  /* 0x0000000609067291 */ /* 0x000fe4000f8e10ff */
[----:B------:R-:W-:-:S10]  /*2a10*/  UIADD3 UR4, UPT, UPT, UR4, -0x4, URZ ;  /* 0xfffffffc04047890 */ /* 0x000fd4000fffe0ff */
[----:B------:R-:W1:Y:S01]  /*2a20*/  LDCU UR6, c[0x0][UR6+0x380] ;  /* 0x00007000060677ac */ /* 0x000e620008000800 */
[C---:B0-----:R-:W-:Y:S02]  /*2a30*/  IMAD R20, R17.reuse, UR8, R20 ;  /* 0x0000000811147c24 */ /* 0x041fe4000f8e0214 */
[----:B-1----:R-:W-:-:S07]  /*2a40*/  IMAD R22, R17, UR6, R22 ;  /* 0x0000000611167c24 */ /* 0x002fce000f8e0216 */
.L_x_4028:
        /* <DEDUP_REMOVED lines=34> */
.L_x_4043:
        /* <DEDUP_REMOVED lines=10> */
.L_x_4044:
[----:B------:R-:W-:Y:S05]  /*2d10*/  BSYNC.RECONVERGENT B0 ;  /* 0x0000000000007941 */ /* 0x000fea0003800200 */
.L_x_4042:
        /* <DEDUP_REMOVED lines=36> */
.L_x_4046:
        /* <DEDUP_REMOVED lines=9> */
.L_x_4047:
[----:B------:R-:W-:Y:S05]  /*2ff0*/  BSYNC.RECONVERGENT B0 ;  /* 0x0000000000007941 */ /* 0x000fea0003800200 */
.L_x_4045:
[----:B------:R-:W-:Y:S01]  /*3000*/  UMOV UR5, 0x6c ;  /* 0x0000006c00057882 */ /* 0x000fe20000000000 */
[----:B------:R-:W0:Y:S01]  /*3010*/  LDCU UR6, c[0x0][UR6+0x4c4] ;  /* 0x00009880060677ac */ /* 0x000e220008000800 */
[----:B------:R-:W-:Y:S02]  /*3020*/  ULEA UR5, UR8, UR5, 0x2 ;  /* 0x0000000508057291 */ /* 0x000fe4000f8e10ff */
[----:B------:R-:W-:-:S10]  /*3030*/  UIADD3 UR4, UPT, UPT, UR4, -0x2, URZ ;  /* 0xfffffffe04047890 */ /* 0x000fd4000fffe0ff */
[----:B------:R-:W1:Y:S01]  /*3040*/  LDCU UR5, c[0x0][UR5+0x380] ;  /* 0x00007000050577ac */ /* 0x000e620008000800 */
[C---:B0-----:R-:W-:Y:S02]  /*3050*/  IMAD R20, R17.reuse, UR6, R20 ;  /* 0x0000000611147c24 */ /* 0x041fe4000f8e0214 */
[----:B-1----:R-:W-:-:S07]  /*3060*/  IMAD R22, R17, UR5, R22 ;  /* 0x0000000511167c24 */ /* 0x002fce000f8e0216 */
.L_x_4041:
        /* <DEDUP_REMOVED lines=29> */
.L_x_4049:
[----:B------:R-:W-:Y:S01]  /*3240*/  IMAD.MOV.U32 R3, RZ, RZ, R8 ;  /* 0x000000ffff037224 */ /* 0x000fe200078e0008 */
[----:B------:R-:W-:-:S07]  /*3250*/  MOV R2, 0x3270 ;  /* 0x0000327000027802 */ /* 0x000fce0000000f00 */
[----:B------:R-:W-:Y:S05]  /*3260*/  CALL.REL.NOINC `($__internal_133_$__cuda_sm20_rem_s64) ;  /* 0x00000008003c7944 */ /* 0x000fea0003c00000 */
.L_x_4050:
[----:B------:R-:W-:Y:S05]  /*3270*/  BSYNC.RECONVERGENT B0 ;  /* 0x0000000000007941 */ /* 0x000fea0003800200 */
.L_x_4048:
[----:B------:R-:W0:Y:S01]  /*3280*/  LDCU UR4, c[0x0][UR6+0x4c4] ;  /* 0x00009880060477ac */ /* 0x000e220008000800 */
[----:B------:R-:W1:Y:S01]  /*3290*/  LDCU UR6, c[0x0][UR6+0x3ec] ;  /* 0x00007d80060677ac */ /* 0x000e620008000800 */
[C---:B0-----:R-:W-:Y:S02]  /*32a0*/  IMAD R20, R12.reuse, UR4, R20 ;  /* 0x000000040c147c24 */ /* 0x041fe4000f8e0214 */
[----:B-1----:R-:W-:-:S07]  /*32b0*/  IMAD R22, R12, UR6, R22 ;  /* 0x000000060c167c24 */ /* 0x002fce000f8e0216 */
.L_x_4001:
[----:B------:R-:W0:Y:S01]  /*32c0*/  LDCU.64 UR6, c[0x0][0x530] ;  /* 0x0000a600ff0677ac */ /* 0x000e220008000a00 */
[----:B------:R-:W-:Y:S01]  /*32d0*/  IADD3 R2, PT, PT, R4, -R7, RZ ;  /* 0x8000000704027210 */ /* 0x000fe20007ffe0ff */
[----:B------:R-:W-:Y:S01]  /*32e0*/  BSSY.RECONVERGENT B0, `(.L_x_4051) ;  /* 0x0000025000007945 */ /* 0x000fe20003800200 */
[----:B------:R-:W-:Y:S01]  /*32f0*/  PRMT R3, RZ, 0x5410, RZ ;  /* 0x00005410ff037816 */ /* 0x000fe200000000ff */
[----:B------:R-:W1:Y:S01]  /*3300*/  LDCU.64 UR4, c[0x0][0x358] ;  /* 0x00006b00ff0477ac */ /* 0x000e620008000a00 */
[----:B0-----:R-:W-:Y:S02]  /*3310*/  ISETP.GT.U32.AND P0, PT, R2, UR6, PT ;  /* 0x0000000602007c0c */ /* 0x001fe4000bf04070 */
[----:B------:R-:W-:-:S04]  /*3320*/  SHF.R.S32.HI R2, RZ, 0x1f, R2 ;  /* 0x0000001fff027819 */ /* 0x000fc80000011402 */
[----:B------:R-:W-:Y:S02]  /*3330*/  ISETP.GT.AND.EX P0, PT, R2, UR7, PT, P0 ;  /* 0x0000000702007c0c */ /* 0x000fe4000bf04300 */
[----:B------:R-:W-:-:S11]  /*3340*/  PRMT R2, RZ, 0x5410, RZ ;  /* 0x00005410ff027816 */ /* 0x000fd600000000ff */
[----:B-1----:R-:W-:Y:S05]  /*3350*/  @P0 BRA `(.L_x_4052) ;  /* 0x0000000000740947 */ /* 0x002fea0003800000 */
[----:B------:R-:W0:Y:S01]  /*3360*/  LDC R5, c[0x0][R0+0x45c] ;  /* 0x0001170000057b82 */ /* 0x000e220000000800 */
[----:B------:R-:W-:Y:S01]  /*3370*/  IMAD.IADD R7, R4, 0x1, -R7 ;  /* 0x0000000104077824 */ /* 0x000fe200078e0a07 */
[----:B------:R-:W-:Y:S01]  /*3380*/  BSSY.RECONVERGENT B1, `(.L_x_4053) ;  /* 0x0000016000017945 */ /* 0x000fe20003800200 */
[----:B------:R-:W-:-:S03]  /*3390*/  PRMT R2, R2, 0x5410, RZ ;  /* 0x0000541002027816 */ /* 0x000fc600000000ff */
[C---:B------:R-:W-:Y:S02]  /*33a0*/  IADD3 R6, PT, PT, R7.reuse, 0x1, RZ ;  /* 0x0000000107067810 */ /* 0x040fe40007ffe0ff */
[----:B------:R-:W-:Y:S02]  /*33b0*/  ISETP.GT.U32.AND P0, PT, R7, UR6, PT ;  /* 0x0000000607007c0c */ /* 0x000fe4000bf04070 */
[----:B------:R-:W-:Y:S02]  /*33c0*/  ISETP.GT.U32.AND P1, PT, R6, UR6, PT ;  /* 0x0000000606007c0c */ /* 0x000fe4000bf24070 */
[----:B------:R-:W-:Y:S02]  /*33d0*/  SHF.R.S32.HI R7, RZ, 0x1f, R7 ;  /* 0x0000001fff077819 */ /* 0x000fe40000011407 */
[----:B------:R-:W-:Y:S02]  /*33e0*/  SHF.R.S32.HI R6, RZ, 0x1f, R6 ;  /* 0x0000001fff067819 */ /* 0x000fe40000011406 */
[----:B------:R-:W-:-:S02]  /*33f0*/  ISETP.GT.AND.EX P0, PT, R7, UR7, PT, P0 ;  /* 0x0000000707007c0c */ /* 0x000fc4000bf04300 */
[----:B------:R-:W-:Y:S02]  /*3400*/  ISETP.GT.AND.EX P1, PT, R6, UR7, PT, P1 ;  /* 0x0000000706007c0c */ /* 0x000fe4000bf24310 */
        /* <DEDUP_REMOVED lines=13> */
.L_x_4054:
[----:B------:R-:W-:Y:S05]  /*34e0*/  BSYNC.RECONVERGENT B1 ;  /* 0x0000000000017941 */ /* 0x000fea0003800200 */
.L_x_4053:
[----:B-----5:R-:W-:Y:S02]  /*34f0*/  @P0 PRMT R3, RZ, 0x7610, R3 ;  /* 0x00007610ff030816 */ /* 0x020fe40000000003 */
[----:B------:R-:W-:Y:S02]  /*3500*/  @P1 PRMT R2, R2, 0x5410, RZ ;  /* 0x0000541002021816 */ /* 0x000fe400000000ff */
[----:B------:R-:W-:Y:S02]  /*3510*/  @P0 PRMT R3, R3, 0x5410, RZ ;  /* 0x0000541003030816 */ /* 0x000fe400000000ff */
[----:B------:R-:W-:-:S07]  /*3520*/  @P1 PRMT R2, RZ, 0x7610, R2 ;  /* 0x00007610ff021816 */ /* 0x000fce0000000002 */
.L_x_4052:
[----:B------:R-:W-:Y:S05]  /*3530*/  BSYNC.RECONVERGENT B0 ;  /* 0x0000000000007941 */ /* 0x000fea0003800200 */
.L_x_4051:
        /* <DEDUP_REMOVED lines=14> */
        .weak           $__internal_132_$__cuda_sm20_div_s64
        .type           $__internal_132_$__cuda_sm20_div_s64,@function
        .size           $__internal_132_$__cuda_sm20_div_s64,($__internal_133_$__cuda_sm20_rem_s64 - $__internal_132_$__cuda_sm20_div_s64)
$__internal_132_$__cuda_sm20_div_s64:
        /* <DEDUP_REMOVED lines=83> */
[----:B------:R-:W-:Y:S06]  /*3b50*/  RET.REL.NODEC R10 `(_ZN2at6native16triu_tril_kernelIN3c107complexINS2_4HalfEEEiLb0ELi2ELb0EEEvNS_4cuda6detail10TensorInfoIT_T0_EENS8_IKS9_SA_EEllSA_) ;  /* 0xffffffc40a287950 */ /* 0x000fec0003c3ffff */
        .weak           $__internal_133_$__cuda_sm20_rem_s64
        .type           $__internal_133_$__cuda_sm20_rem_s64,@function
        .size           $__internal_133_$__cuda_sm20_rem_s64,(.L_x_6423 - $__internal_133_$__cuda_sm20_rem_s64)
$__internal_133_$__cuda_sm20_rem_s64:
        /* <DEDUP_REMOVED lines=71> */
[----:B------:R-:W-:Y:S06]  /*3fd0*/  RET.REL.NODEC R2 `(_ZN2at6native16triu_tril_kernelIN3c107complexINS2_4HalfEEEiLb0ELi2ELb0EEEvNS_4cuda6detail10TensorInfoIT_T0_EENS8_IKS9_SA_EEllSA_) ;  /* 0xffffffc002087950 */ /* 0x000fec0003c3ffff */
.L_x_4055:
        /* <DEDUP_REMOVED lines=10> */
.L_x_6423:


//--------------------- .text._ZN2at6native16triu_tril_kernelIN3c107complexINS2_4HalfEEEiLb0ELi2ELb1EEEvNS_4cuda6detail10TensorInfoIT_T0_EENS8_IKS9_SA_EEllSA_ --------------------------
	.section	.text._ZN2at6native16triu_tril_kernelIN3c107complexINS2_4HalfEEEiLb0ELi2ELb1EEEvNS_4cuda6detail10TensorInfoIT_T0_EENS8_IKS9_SA_EEllSA_,"ax",@progbits
	.align	128
        .global         _ZN2at6native16triu_tril_kernelIN3c107complexINS2_4HalfEEEiLb0ELi2ELb1EEEvNS_4cuda6detail10TensorInfoIT_T0_EENS8_IKS9_SA_EEllSA_
        .type           _ZN2at6native16triu_tril_kernelIN3c107complexINS2_4HalfEEEiLb0ELi2ELb1EEEvNS_4cuda6detail10TensorInfoIT_T0_EENS8_IKS9_SA_EEllSA_,@function
        .size           _ZN2at6native16triu_tril_kernelIN3c107complexINS2_4HalfEEEiLb0ELi2ELb1EEEvNS_4cuda6detail10TensorInfoIT_T0_EENS8_IKS9_SA_EEllSA_,(.L_x_6425 - _ZN2at6native16triu_tril_kernelIN3c107complexINS2_4HalfEEEiLb0ELi2ELb1EEEvNS_4cuda6detail10TensorInfoIT_T0_EENS8_IKS9_SA_EEllSA_)
        .other          _ZN2at6native16triu_tril_kernelIN3c107complexINS2_4HalfEEEiLb0ELi2ELb1EEEvNS_4cuda6detail10TensorInfoIT_T0_EENS8_IKS9_SA_EEllSA_,@"STO_CUDA_ENTRY STV_DEFAULT"
_ZN2at6native16triu_tril_kernelIN3c107complexINS2_4HalfEEEiLb0ELi2ELb1EEEvNS_4cuda6detail10TensorInfoIT_T0_EENS8_IKS9_SA_EEllSA_:
.text._ZN2at6native16triu_tril_kernelIN3c107complexINS2_4HalfEEEiLb0ELi2ELb1EEEvNS_4cuda6detail10TensorInfoIT_T0_EENS8_IKS9_SA_EEllSA_:
        /* <DEDUP_REMOVED lines=34> */
[----:B------:R-:W-:-:S12]  /*0220*/  HFMA2 R5, -RZ, RZ, 0, 0 ;  /* 0x00000000ff057431 */ /* 0x000fd800000001ff */
[----:B------:R-:W-:Y:S02]  /*0230*/  @P1 IADD3 R3, PT, PT, R3, 0x1, RZ ;  /* 0x0000000103031810 */ /* 0x000fe40007ffe0ff */
[----:B------:R-:W-:-:S05]  /*0240*/  @!P2 LOP3.LUT R3, RZ, UR5, RZ, 0x33, !PT ;  /* 0x00000005ff03ac12 */ /* 0x000fca000f8e33ff */
[--C-:B------:R-:W-:Y:S02]  /*0250*/  IMAD.MOV R7, RZ, RZ, -R3.reuse ;  /* 0x000000ffff077224 */ /* 0x100fe400078e0a03 */
[----:B------:R-:W-:Y:S02]  /*0260*/  IMAD.MOV.U32 R4, RZ, RZ, R3 ;  /* 0x000000ffff047224 */ /* 0x000fe400078e0003 */
[----:B------:R-:W-:Y:S01]  /*0270*/  IMAD R0, R7, UR5, R0 ;  /* 0x0000000507007c24 */ /* 0x000fe2000f8e0200 */
[----:B------:R-:W-:Y:S06]  /*0280*/  BRA `(.L_x_4058) ;  /* 0x0000000000247947 */ /* 0x000fec0003800000 */
.L_x_4057:
[----:B------:R-:W0:Y:S01]  /*0290*/  LDCU UR6, c[0x0][0x540] ;  /* 0x0000a800ff0677ac */ /* 0x000e220008000800 */
[----:B------:R-:W-:Y:S01]  /*02a0*/  IMAD.MOV.U32 R10, RZ, RZ, R0 ;  /* 0x000000ffff0a7224 */ /* 0x000fe200078e0000 */
[----:B------:R-:W-:Y:S01]  /*02b0*/  MOV R2, 0x2f0 ;  /* 0x000002f000027802 */ /* 0x000fe20000000f00 */
[----:B------:R-:W-:Y:S01]  /*02c0*/  IMAD.U32 R4, RZ, RZ, UR4 ;  /* 0x00000004ff047e24 */ /* 0x000fe2000f8e00ff */
[----:B0-----:R-:W-:-:S07]  /*02d0*/  MOV R5, UR6 ;  /* 0x0000000600057c02 */ /* 0x001fce0008000f00 */
[----:B------:R-:W-:Y:S05]  /*02e0*/  CALL.REL.NOINC `($__internal_134_$__cuda_sm20_div_s64) ;  /* 0x0000003000787944 */ /* 0x000fea0003c00000 */
[----:B------:R-:W0:Y:S01]  /*02f0*/  LDCU UR6, c[0x0][0x540] ;  /* 0x0000a800ff0677ac */ /* 0x000e220008000800 */
[----:B------:R-:W-:-:S04]  /*0300*/  IMAD.MOV R3, RZ, RZ, -R4 ;  /* 0x000000ffff037224 */ /* 0x000fc800078e0a04 */
[----:B0-----:R-:W-:-:S07]  /*0310*/  IMAD R0, R3, UR6, R0 ;  /* 0x0000000603007c24 */ /* 0x001fce000f8e0200 */
.L_x_4058:
[----:B------:R-:W-:Y:S05]  /*0320*/  BSYNC.RECONVERGENT B0 ;  /* 0x0000000000007941 */ /* 0x000fea0003800200 */
.L_x_4056:
        /* <DEDUP_REMOVED lines=26> */
.L_x_4060:
[----:B------:R-:W-:Y:S01]  /*04d0*/  IMAD.MOV.U32 R15, RZ, RZ, R4 ;  /* 0x000000ffff0f7224 */ /* 0x000fe200078e0004 */
[----:B------:R-:W-:Y:S01]  /*04e0*/  MOV R14, R5 ;  /* 0x00000005000e7202 */ /* 0x000fe20000000f00 */
[----:B------:R-:W-:Y:S01]  /*04f0*/  IMAD.U32 R8, RZ, RZ, UR5 ;  /* 0x00000005ff087e24 */ /* 0x000fe2000f8e00ff */
[----:B------:R-:W-:Y:S01]  /*0500*/  MOV R2, 0x530 ;  /* 0x0000053000027802 */ /* 0x000fe20000000f00 */
[----:B------:R-:W-:-:S07]  /*0510*/  IMAD.U32 R9, RZ, RZ, UR6 ;  /* 0x00000006ff097e24 */ /* 0x000fce000f8e00ff */
[----:B------:R-:W-:Y:S05]  /*0520*/  CALL.REL.NOINC `($__internal_135_$__cuda_sm20_rem_s64) ;  /* 0x0000003400387944 */ /* 0x000fea0003c00000 */
[----:B------:R-:W-:-:S07]  /*0530*/  MOV R3, R14 ;  /* 0x0000000e00037202 */ /* 0x000fce0000000f00 */
.L_x_4061:
[----:B------:R-:W-:Y:S05]  /*0540*/  BSYNC.RECONVERGENT B0 ;  /* 0x0000000000007941 */ /* 0x000fea0003800200 */
.L_x_4059:
[----:B------:R-:W0:Y:S01]  /*0550*/  LDCU.64 UR8, c[0x0][0x530] ;  /* 0x0000a600ff0877ac */ /* 0x000e220008000a00 */
[----:B------:R-:W-:-:S04]  /*0560*/  IADD3 R2, PT, PT, R0, 0x2, -R3 ;  /* 0x0000000200027810 */ /* 0x000fc80007ffe803 */
[----:B0-----:R-:W-:Y:S02]  /*0570*/  ISETP.GT.U32.AND P0, PT, R2, UR8, PT ;  /* 0x0000000802007c0c */ /* 0x001fe4000bf04070 */
[----:B------:R-:W-:-:S04]  /*0580*/  SHF.R.S32.HI R2, RZ, 0x1f, R2 ;  /* 0x0000001fff027819 */ /* 0x000fc80000011402 */
[----:B------:R-:W-:-:S13]  /*0590*/  ISETP.GT.AND.EX P0, PT, R2, UR9, PT, P0 ;  /* 0x0000000902007c0c */ /* 0x000fda000bf04300 */
[----:B------:R-:W-:Y:S05]  /*05a0*/  @!P0 EXIT ;  /* 0x000000000000894d */ /* 0x000fea0003800000 */
        /* <DEDUP_REMOVED lines=8> */
[----:B-1----:R-:W-:-:S06]  /*0630*/  VIADD R6, R2, 0xffffffe ;  /* 0x0ffffffe02067836 */ /* 0x002fcc0000000000 */
        /* <DEDUP_REMOVED lines=10> */
[----:B------:R-:W-:Y:S01]  /*06e0*/  ISETP.GE.U32.AND P1, PT, R5, UR5, PT ;  /* 0x0000000505007c0c */ /* 0x000fe2000bf26070 */
[----:B------:R-:W-:-:S12]  /*06f0*/  IMAD.MOV.U32 R5, RZ, RZ, RZ ;  /* 0x000000ffff057224 */ /* 0x000fd800078e00ff */
[----:B------:R-:W-:Y:S01]  /*0700*/  @P1 VIADD R14, R14, 0x1 ;  /* 0x000000010e0e1836 */ /* 0x000fe20000000000 */
[----:B------:R-:W-:Y:S01]  /*0710*/  @!P2 LOP3.LUT R14, RZ, UR5, RZ, 0x33, !PT ;  /* 0x00000005ff0eac12 */ /* 0x000fe2000f8e33ff */
[----:B------:R-:W-:Y:S06]  /*0720*/  BRA `(.L_x_4064) ;  /* 0x00000000001c7947 */ /* 0x000fec0003800000 */
.L_x_4063:
[----:B------:R-:W-:Y:S01]  /*0730*/  MOV R10, R4 ;  /* 0x00000004000a7202 */ /* 0x000fe20000000f00 */
[----:B------:R-:W-:Y:S01]  /*0740*/  IMAD.MOV.U32 R7, RZ, RZ, R5 ;  /* 0x000000ffff077224 */ /* 0x000fe200078e0005 */
[----:B------:R-:W-:Y:S01]  /*0750*/  MOV R4, UR6 ;  /* 0x0000000600047c02 */ /* 0x000fe20008000f00 */
[----:B------:R-:W-:Y:S01]  /*0760*/  IMAD.U32 R5, RZ, RZ, UR5 ;  /* 0x00000005ff057e24 */ /* 0x000fe2000f8e00ff */
[----:B------:R-:W-:-:S07]  /*0770*/  MOV R2, 0x790 ;  /* 0x0000079000027802 */ /* 0x000fce0000000f00 */
[----:B0-----:R-:W-:Y:S05]  /*0780*/  CALL.REL.NOINC `($__internal_134_$__cuda_sm20_div_s64) ;  /* 0x0000002c00507944 */ /* 0x001fea0003c00000 */
[----:B------:R-:W-:-:S07]  /*0790*/  IMAD.MOV.U32 R14, RZ, RZ, R4 ;  /* 0x000000ffff0e7224 */ /* 0x000fce00078e0004 */
.L_x_4064:
[----:B0-----:R-:W-:Y:S05]  /*07a0*/  BSYNC.RECONVERGENT B0 ;  /* 0x0000000000007941 */ /* 0x001fea0003800200 */
.L_x_4062:
        /* <DEDUP_REMOVED lines=14> */
.L_x_4091:
        /* <DEDUP_REMOVED lines=30> */
.L_x_4068:
[----:B------:R-:W-:Y:S01]  /*0a70*/  IMAD.MOV.U32 R7, RZ, RZ, R5 ;  /* 0x000000ffff077224 */ /* 0x000fe200078e0005 */
[----:B------:R-:W-:Y:S01]  /*0a80*/  MOV R10, R14 ;  /* 0x0000000e000a7202 */ /* 0x000fe20000000f00 */
[----:B------:R-:W-:Y:S01]  /*0a90*/  IMAD.U32 R5, RZ, RZ, UR7 ;  /* 0x00000007ff057e24 */ /* 0x000fe2000f8e00ff */
[----:B------:R-:W-:Y:S01]  /*0aa0*/  MOV R2, 0xad0 ;  /* 0x00000ad000027802 */ /* 0x000fe20000000f00 */
[----:B------:R-:W-:-:S07]  /*0ab0*/  IMAD.U32 R4, RZ, RZ, UR9 ;  /* 0x00000009ff047e24 */ /* 0x000fce000f8e00ff */
[----:B------:R-:W-:Y:S05]  /*0ac0*/  CALL.REL.NOINC `($__internal_134_$__cuda_sm20_div_s64) ;  /* 0x0000002800807944 */ /* 0x000fea0003c00000 */
[----:B------:R-:W-:Y:S01]  /*0ad0*/  IADD3 R7, PT, PT, -R4, RZ, RZ ;  /* 0x000000ff04077210 */ /* 0x000fe20007ffe1ff */
[----:B------:R-:W-:Y:S02]  /*0ae0*/  IMAD.MOV.U32 R16, RZ, RZ, R4 ;  /* 0x000000ffff107224 */ /* 0x000fe400078e0004 */
[----:B------:R-:W-:Y:S02]  /*0af0*/  IMAD.MOV.U32 R17, RZ, RZ, R5 ;  /* 0x000000ffff117224 */ /* 0x000fe400078e0005 */
[----:B------:R-:W-:-:S07]  /*0b00*/  IMAD R7, R7, UR7, R14 ;  /* 0x0000000707077c24 */ /* 0x000fce000f8e020e */
.L_x_4069:
[----:B------:R-:W-:Y:S05]  /*0b10*/  BSYNC.RECONVERGENT B0 ;  /* 0x0000000000007941 */ /* 0x000fea0003800200 */
.L_x_4067:
        /* <DEDUP_REMOVED lines=34> */
.L_x_4071:
[----:B------:R-:W-:Y:S01]  /*0d40*/  MOV R10, R16 ;  /* 0x00000010000a7202 */ /* 0x000fe20000000f00 */
[----:B------:R-:W-:Y:S01]  /*0d50*/  IMAD.MOV.U32 R7, RZ, RZ, R17 ;  /* 0x000000ffff077224 */ /* 0x000fe200078e0011 */
[----:B------:R-:W-:Y:S01]  /*0d60*/  MOV R4, UR8 ;  /* 0x0000000800047c02 */ /* 0x000fe20008000f00 */
[----:B------:R-:W-:Y:S01]  /*0d70*/  IMAD.U32 R5, RZ, RZ, UR10 ;  /* 0x0000000aff057e24 */ /* 0x000fe2000f8e00ff */
[----:B------:R-:W-:-:S07]  /*0d80*/  MOV R2, 0xda0 ;  /* 0x00000da000027802 */ /* 0x000fce0000000f00 */
[----:B------:R-:W-:Y:S05]  /*0d90*/  CALL.REL.NOINC `($__internal_134_$__cuda_sm20_div_s64) ;  /* 0x0000002400cc7944 */ /* 0x000fea0003c00000 */
[--C-:B------:R-:W-:Y:S01]  /*0da0*/  IMAD.MOV R17, RZ, RZ, -R4.reuse ;  /* 0x000000ffff117224 */ /* 0x100fe200078e0a04 */
[----:B------:R-:W-:Y:S01]  /*0db0*/  MOV R15, R5 ;  /* 0x00000005000f7202 */ /* 0x000fe20000000f00 */
[----:B------:R-:W-:Y:S02]  /*0dc0*/  IMAD.MOV.U32 R14, RZ, RZ, R4 ;  /* 0x000000ffff0e7224 */ /* 0x000fe400078e0004 */
[----:B------:R-:W-:-:S07]  /*0dd0*/  IMAD R17, R17, UR10, R16 ;  /* 0x0000000a11117c24 */ /* 0x000fce000f8e0210 */
.L_x_4072:
[----:B------:R-:W-:Y:S05]  /*0de0*/  BSYNC.RECONVERGENT B0 ;  /* 0x0000000000007941 */ /* 0x000fea0003800200 */
.L_x_4070:
        /* <DEDUP_REMOVED lines=35> */
.L_x_4074:
[----:B------:R-:W-:Y:S01]  /*1020*/  IMAD.MOV.U32 R10, RZ, RZ, R14 ;  /* 0x000000ffff0a7224 */ /* 0x000fe200078e000e */
[----:B------:R-:W-:Y:S01]  /*1030*/  MOV R5, UR10 ;  /* 0x0000000a00057c02 */ /* 0x000fe20008000f00 */
[----:B------:R-:W-:Y:S01]  /*1040*/  IMAD.MOV.U32 R7, RZ, RZ, R15 ;  /* 0x000000ffff077224 */ /* 0x000fe200078e000f */
[----:B------:R-:W-:Y:S01]  /*1050*/  MOV R2, 0x1080 ;  /* 0x0000108000027802 */ /* 0x000fe20000000f00 */
[----:B------:R-:W-:-:S07]  /*1060*/  IMAD.U32 R4, RZ, RZ, UR9 ;  /* 0x00000009ff047e24 */ /* 0x000fce000f8e00ff */
[----:B------:R-:W-:Y:S05]  /*1070*/  CALL.REL.NOINC `($__internal_134_$__cuda_sm20_div_s64) ;  /* 0x0000002400147944 */ /* 0x000fea0003c00000 */
[----:B------:R-:W-:Y:S01]  /*1080*/  IMAD.MOV R15, RZ, RZ, -R4 ;  /* 0x000000ffff0f7224 */ /* 0x000fe200078e0a04 */
[----:B------:R-:W-:Y:S01]  /*1090*/  MOV R16, R4 ;  /* 0x0000000400107202 */ /* 0x000fe20000000f00 */
[----:B------:R-:W-:Y:S02]  /*10a0*/  IMAD.MOV.U32 R17, RZ, RZ, R5 ;  /* 0x000000ffff117224 */ /* 0x000fe400078e0005 */
[----:B------:R-:W-:-:S07]  /*10b0*/  IMAD R15, R15, UR10, R14 ;  /* 0x0000000a0f0f7c24 */ /* 0x000fce000f8e020e */
.L_x_4075:
[----:B------:R-:W-:Y:S05]  /*10c0*/  BSYNC.RECONVERGENT B0 ;  /* 0x0000000000007941 */ /* 0x000fea0003800200 */
.L_x_4073:
        /* <DEDUP_REMOVED lines=34> */
.L_x_4077:
[----:B------:R-:W-:Y:S01]  /*12f0*/  IMAD.MOV.U32 R10, RZ, RZ, R16 ;  /* 0x000000ffff0a7224 */ /* 0x000fe200078e0010 */
[----:B------:R-:W-:Y:S01]  /*1300*/  MOV R7, R17 ;  /* 0x0000001100077202 */ /* 0x000fe20000000f00 */
[----:B------:R-:W-:Y:S01]  /*1310*/  IMAD.U32 R5, RZ, RZ, UR10 ;  /* 0x0000000aff057e24 */ /* 0x000fe2000f8e00ff */
[----:B------:R-:W-:Y:S01]  /*1320*/  MOV R2, 0x1350 ;  /* 0x0000135000027802 */ /* 0x000fe20000000f00 */
[----:B------:R-:W-:-:S07]  /*1330*/  IMAD.U32 R4, RZ, RZ, UR11 ;  /* 0x0000000bff047e24 */ /* 0x000fce000f8e00ff */
[----:B------:R-:W-:Y:S05]  /*1340*/  CALL.REL.NOINC `($__internal_134_$__cuda_sm20_div_s64) ;  /* 0x0000002000607944 */ /* 0x000fea0003c00000 */
[----:B------:R-:W-:Y:S01]  /*1350*/  IADD3 R17, PT, PT, -R4, RZ, RZ ;  /* 0x000000ff04117210 */ /* 0x000fe20007ffe1ff */
[----:B------:R-:W-:Y:S01]  /*1360*/  IMAD.MOV.U32 R14, RZ, RZ, R4 ;  /* 0x000000ffff0e7224 */ /* 0x000fe200078e0004 */
[----:B------:R-:W-:-:S03]  /*1370*/  MOV R15, R5 ;  /* 0x00000005000f7202 */ /* 0x000fc60000000f00 */
[----:B------:R-:W-:-:S07]  /*1380*/  IMAD R17, R17, UR10, R16 ;  /* 0x0000000a11117c24 */ /* 0x000fce000f8e0210 */
.L_x_4078:
[----:B------:R-:W-:Y:S05]  /*1390*/  BSYNC.RECONVERGENT B0 ;  /* 0x0000000000007941 */ /* 0x000fea0003800200 */
.L_x_4076:
        /* <DEDUP_REMOVED lines=34> */
.L_x_4080:
[----:B------:R-:W-:Y:S01]  /*15c0*/  MOV R10, R14 ;  /* 0x0000000e000a7202 */ /* 0x000fe20000000f00 */
[----:B------:R-:W-:Y:S01]  /*15d0*/  IMAD.MOV.U32 R7, RZ, RZ, R15 ;  /* 0x000000ffff077224 */ /* 0x000fe200078e000f */
[----:B------:R-:W-:Y:S01]  /*15e0*/  MOV R5, UR11 ;  /* 0x0000000b00057c02 */ /* 0x000fe20008000f00 */
[----:B------:R-:W-:Y:S01]  /*15f0*/  IMAD.U32 R4, RZ, RZ, UR9 ;  /* 0x00000009ff047e24 */ /* 0x000fe2000f8e00ff */
[----:B------:R-:W-:-:S07]  /*1600*/  MOV R2, 0x1620 ;  /* 0x0000162000027802 */ /* 0x000fce0000000f00 */
[----:B------:R-:W-:Y:S05]  /*1610*/  CALL.REL.NOINC `($__internal_134_$__cuda_sm20_div_s64) ;  /* 0x0000001c00ac7944 */ /* 0x000fea0003c00000 */
[----:B------:R-:W-:Y:S01]  /*1620*/  IADD3 R15, PT, PT, -R4, RZ, RZ ;  /* 0x000000ff040f7210 */ /* 0x000fe20007ffe1ff */
[----:B------:R-:W-:Y:S01]  /*1630*/  IMAD.MOV.U32 R16, RZ, RZ, R4 ;  /* 0x000000ffff107224 */ /* 0x000fe200078e0004 */
[----:B------:R-:W-:-:S03]  /*1640*/  MOV R17, R5 ;  /* 0x0000000500117202 */ /* 0x000fc60000000f00 */
[----:B------:R-:W-:-:S07]  /*1650*/  IMAD R15, R15, UR11, R14 ;  /* 0x0000000b0f0f7c24 */ /* 0x000fce000f8e020e */
.L_x_4081:
[----:B------:R-:W-:Y:S05]  /*1660*/  BSYNC.RECONVERGENT B0 ;  /* 0x0000000000007941 */ /* 0x000fea0003800200 */
.L_x_4079:
        /* <DEDUP_REMOVED lines=34> */
.L_x_4083:
        /* <DEDUP_REMOVED lines=10> */
.L_x_4084:
[----:B------:R-:W-:Y:S05]  /*1930*/  BSYNC.RECONVERGENT B0 ;  /* 0x0000000000007941 */ /* 0x000fea0003800200 */
.L_x_4082:
        /* <DEDUP_REMOVED lines=34> */
.L_x_4086:
        /* <DEDUP_REMOVED lines=10> */
.L_x_4087:
[----:B------:R-:W-:Y:S05]  /*1c00*/  BSYNC.RECONVERGENT B0 ;  /* 0x0000000000007941 */ /* 0x000fea0003800200 */
.L_x_4085:
        /* <DEDUP_REMOVED lines=33> */
.L_x_4089:
[----:B------:R-:W-:Y:S01]  /*1e20*/  MOV R10, R16 ;  /* 0x00000010000a7202 */ /* 0x000fe20000000f00 */
[----:B------:R-:W-:Y:S01]  /*1e30*/  IMAD.MOV.U32 R7, RZ, RZ, R17 ;  /* 0x000000ffff077224 */ /* 0x000fe200078e0011 */
[----:B------:R-:W-:Y:S01]  /*1e40*/  MOV R5, UR9 ;  /* 0x0000000900057c02 */ /* 0x000fe20008000f00 */
[----:B------:R-:W-:Y:S01]  /*1e50*/  IMAD.U32 R4, RZ, RZ, UR10 ;  /* 0x0000000aff047e24 */ /* 0x000fe2000f8e00ff */
[----:B------:R-:W-:-:S07]  /*1e60*/  MOV R2, 0x1e80 ;  /* 0x00001e8000027802 */ /* 0x000fce0000000f00 */
[----:B------:R-:W-:Y:S05]  /*1e70*/  CALL.REL.NOINC `($__internal_134_$__cuda_sm20_div_s64) ;  /* 0x0000001400947944 */ /* 0x000fea0003c00000 */
[----:B------:R-:W-:Y:S01]  /*1e80*/  IADD3 R17, PT, PT, -R4, RZ, RZ ;  /* 0x000000ff04117210 */ /* 0x000fe20007ffe1ff */
[----:B------:R-:W-:-:S04]  /*1e90*/  IMAD.MOV.U32 R14, RZ, RZ, R4 ;  /* 0x000000ffff0e7224 */ /* 0x000fc800078e0004 */
[----:B------:R-:W-:-:S07]  /*1ea0*/  IMAD R17, R17, UR9, R16 ;  /* 0x0000000911117c24 */ /* 0x000fce000f8e0210 */
.L_x_4090:
[----:B------:R-:W-:Y:S05]  /*1eb0*/  BSYNC.RECONVERGENT B0 ;  /* 0x0000000000007941 */ /* 0x000fea0003800200 */
.L_x_4088:
        /* <DEDUP_REMOVED lines=9> */
.L_x_4066:
        /* <DEDUP_REMOVED lines=34> */
.L_x_4094:
[----:B------:R-:W-:Y:S01]  /*2170*/  IMAD.MOV.U32 R7, RZ, RZ, R5 ;  /* 0x000000ffff077224 */ /* 0x000fe200078e0005 */
[----:B------:R-:W-:Y:S01]  /*2180*/  MOV R10, R14 ;  /* 0x0000000e000a7202 */ /* 0x000fe20000000f00 */
[----:B------:R-:W-:Y:S01]  /*2190*/  IMAD.U32 R5, RZ, RZ, UR6 ;  /* 0x00000006ff057e24 */ /* 0x000fe2000f8e00ff */
[----:B------:R-:W-:Y:S02]  /*21a0*/  MOV R4, UR7 ;  /* 0x0000000700047c02 */ /* 0x000fe40008000f00 */
[----:B------:R-:W-:-:S07]  /*21b0*/  MOV R2, 0x21d0 ;  /* 0x000021d000027802 */ /* 0x000fce0000000f00 */
[----:B------:R-:W-:Y:S05]  /*21c0*/  CALL.REL.NOINC `($__internal_134_$__cuda_sm20_div_s64) ;  /* 0x0000001000c07944 */ /* 0x000fea0003c00000 */
[----:B------:R-:W-:Y:S01]  /*21d0*/  IMAD.MOV R7, RZ, RZ, -R4 ;  /* 0x000000ffff077224 */ /* 0x000fe200078e0a04 */
[----:B------:R-:W-:Y:S01]  /*21e0*/  MOV R16, R4 ;  /* 0x0000000400107202 */ /* 0x000fe20000000f00 */
[----:B------:R-:W-:Y:S02]  /*21f0*/  IMAD.MOV.U32 R17, RZ, RZ, R5 ;  /* 0x000000ffff117224 */ /* 0x000fe400078e0005 */
[----:B------:R-:W-:-:S07]  /*2200*/  IMAD R7, R7, UR6, R14 ;  /* 0x0000000607077c24 */ /* 0x000fce000f8e020e */
.L_x_4095:
[----:B------:R-:W-:Y:S05]  /*2210*/  BSYNC.RECONVERGENT B0 ;  /* 0x0000000000007941 */ /* 0x000fea0003800200 */
.L_x_4093:
        /* <DEDUP_REMOVED lines=34> */
.L_x_4097:
        /* <DEDUP_REMOVED lines=10> */
.L_x_4098:
[----:B------:R-:W-:Y:S05]  /*24e0*/  BSYNC.RECONVERGENT B0 ;  /* 0x0000000000007941 */ /* 0x000fea0003800200 */
.L_x_4096:
        /* <DEDUP_REMOVED lines=34> */
.L_x_4100:
        /* <DEDUP_REMOVED lines=10> */
.L_x_4101:
[----:B------:R-:W-:Y:S05]  /*27b0*/  BSYNC.RECONVERGENT B0 ;  /* 0x0000000000007941 */ /* 0x000fea0003800200 */
.L_x_4099:
        /* <DEDUP_REMOVED lines=34> */
.L_x_4103:
[----:B------:R-:W-:Y:S01]  /*29e0*/  IMAD.MOV.U32 R10, RZ, RZ, R16 ;  /* 0x000000ffff0a7224 */ /* 0x000fe200078e0010 */
[----:B------:R-:W-:Y:S01]  /*29f0*/  MOV R7, R17 ;  /* 0x0000001100077202 */ /* 0x000fe20000000f00 */
[----:B------:R-:W-:Y:S01]  /*2a00*/  IMAD.U32 R5, RZ, RZ, UR9 ;  /* 0x00000009ff057e24 */ /* 0x000fe2000f8e00ff */
[----:B------:R-:W-:Y:S02]  /*2a10*/  MOV R4, UR8 ;  /* 0x0000000800047c02 */ /* 0x000fe40008000f00 */
[----:B------:R-:W-:-:S07]  /*2a20*/  MOV R2, 0x2a40 ;  /* 0x00002a4000027802 */ /* 0x000fce0000000f00 */
[----:B------:R-:W-:Y:S05]  /*2a30*/  CALL.REL.NOINC `($__internal_134_$__cuda_sm20_div_s64) ;  /* 0x0000000800a47944 */ /* 0x000fea0003c00000 */
[----:B------:R-:W-:Y:S01]  /*2a40*/  IMAD.MOV R17, RZ, RZ, -R4 ;  /* 0x000000ffff117224 */ /* 0x000fe200078e0a04 */
[----:B------:R-:W-:-:S03]  /*2a50*/  MOV R14, R4 ;  /* 0x00000004000e7202 */ /* 0x000fc60000000f00 */
[----:B------:R-:W-:-:S07]  /*2a60*/  IMAD R17, R17, UR9, R16 ;  /* 0x0000000911117c24 */ /* 0x000fce000f8e0210 */
.L_x_4104:
[----:B------:R-:W-:Y:S05]  /*2a70*/  BSYNC.RECONVERGENT B0 ;  /* 0x0000000000007941 */ /* 0x000fea0003800200 */
.L_x_4102:
[----:B------:R-:W-:Y:S01]  /*2a80*/  UMOV UR6, 0x6c ;  /* 0x0000006c00067882 */ /* 0x000fe20000000000 */
[----:B------:R-:W-:Y:S02]  /*2a90*/  UIADD3 UR5, UPT, UPT, UR5, -0x4, URZ ;  /* 0xfffffffc05057890 */ /* 0x000fe4000fffe0ff */
[----:B------:R-:W-:-:S12]  /*2aa0*/  ULEA UR6, UR7, UR6, 0x2 ;  /* 0x0000000607067291 */ /* 0x000fd8000f8e10ff */
[----:B------:R-:W0:Y:S02]  /*2ab0*/  LDCU UR6, c[0x0][UR6+0x380] ;  /* 0x00007000060677ac */ /* 0x000e240008000800 */
[----:B0-----:R-:W-:-:S07]  /*2ac0*/  IMAD R20, R17, UR6, R20 ;  /* 0x0000000611147c24 */ /* 0x001fce000f8e0214 */
.L_x_4092:
        /* <DEDUP_REMOVED lines=33> */
.L_x_4107:
        /* <DEDUP_REMOVED lines=10> */
.L_x_4108:
[----:B------:R-:W-:Y:S05]  /*2d80*/  BSYNC.RECONVERGENT B0 ;  /* 0x0000000000007941 */ /* 0x000fea0003800200 */
.L_x_4106:
        /* <DEDUP_REMOVED lines=34> */
.L_x_4110:
        /* <DEDUP_REMOVED lines=9> */
.L_x_4111:
[----:B------:R-:W-:Y:S05]  /*3040*/  BSYNC.RECONVERGENT B0 ;  /* 0x0000000000007941 */ /* 0x000fea0003800200 */
.L_x_4109:
[----:B------:R-:W-:Y:S01]  /*3050*/  UMOV UR6, 0x6c ;  /* 0x0000006c00067882 */ /* 0x000fe20000000000 */
[----:B------:R-:W-:Y:S02]  /*3060*/  UIADD3 UR5, UPT, UPT, UR5, -0x2, URZ ;  /* 0xfffffffe05057890 */ /* 0x000fe4000fffe0ff */
[----:B------:R-:W-:-:S12]  /*3070*/  ULEA UR6, UR8, UR6, 0x2 ;  /* 0x0000000608067291 */ /* 0x000fd8000f8e10ff */
[----:B------:R-:W0:Y:S02]  /*3080*/  LDCU UR6, c[0x0][UR6+0x380] ;  /* 0x00007000060677ac */ /* 0x000e240008000800 */
[----:B0-----:R-:W-:-:S07]  /*3090*/  IMAD R20, R17, UR6, R20 ;  /* 0x0000000611147c24 */ /* 0x001fce000f8e0214 */
.L_x_4105:
        /* <DEDUP_REMOVED lines=29> */
.L_x_4113:
[----:B------:R-:W-:Y:S01]  /*3270*/  MOV R15, R14 ;  /* 0x0000000e000f7202 */ /* 0x000fe20000000f00 */
[----:B------:R-:W-:Y:S01]  /*3280*/  IMAD.MOV.U32 R14, RZ, RZ, R5 ;  /* 0x000000ffff0e7224 */ /* 0x000fe200078e0005 */
[----:B------:R-:W-:Y:S01]  /*3290*/  MOV R8, UR6 ;  /* 0x0000000600087c02 */ /* 0x000fe20008000f00 */
[----:B------:R-:W-:Y:S01]  /*32a0*/  IMAD.U32 R9, RZ, RZ, UR7 ;  /* 0x00000007ff097e24 */ /* 0x000fe2000f8e00ff */
[----:B------:R-:W-:-:S07]  /*32b0*/  MOV R2, 0x32d0 ;  /* 0x000032d000027802 */ /* 0x000fce0000000f00 */
[----:B------:R-:W-:Y:S05]  /*32c0*/  CALL.REL.NOINC `($__internal_135_$__cuda_sm20_rem_s64) ;  /* 0x0000000400d07944 */ /* 0x000fea0003c00000 */
.L_x_4114:
[----:B------:R-:W-:Y:S05]  /*32d0*/  BSYNC.RECONVERGENT B0 ;  /* 0x0000000000007941 */ /* 0x000fea0003800200 */
.L_x_4112:
[----:B------:R-:W-:Y:S02]  /*32e0*/  UMOV UR6, 0x6c ;  /* 0x0000006c00067882 */ /* 0x000fe40000000000 */
[----:B------:R-:W-:-:S12]  /*32f0*/  ULEA UR6, UR5, UR6, 0x2 ;  /* 0x0000000605067291 */ /* 0x000fd8000f8e10ff */
[----:B------:R-:W0:Y:S02]  /*3300*/  LDCU UR6, c[0x0][UR6+0x380] ;  /* 0x00007000060677ac */ /* 0x000e240008000800 */
[----:B0-----:R-:W-:-:S07]  /*3310*/  IMAD R20, R14, UR6, R20 ;  /* 0x000000060e147c24 */ /* 0x001fce000f8e0214 */
.L_x_4065:
[----:B------:R-:W0:Y:S02]  /*3320*/  LDCU UR6, c[0x0][UR4+0x45c] ;  /* 0x00008b80040677ac */ /* 0x000e240008000800 */
[----:B0-----:R-:W-:-:S04]  /*3330*/  VIMNMX R5, PT, PT, R0, UR6, !PT ;  /* 0x0000000600057c48 */ /* 0x001fc8000ffe0100 */
        /* <DEDUP_REMOVED lines=12> */
[----:B-1----:R0:W-:Y:S01]  /*3400*/  @P0 STG.E desc[UR6][R2.64], RZ ;  /* 0x000000ff02000986 */ /* 0x0021e2000c101906 */
[----:B------:R-:W-:Y:S05]  /*3410*/  @!P1 EXIT ;  /* 0x000000000000994d */ /* 0x000fea0003800000 */
[----:B------:R-:W-:-:S04]  /*3420*/  IADD3 R0, PT, PT, R0, 0x1, RZ ;  /* 0x0000000100007810 */ /* 0x000fc80007ffe0ff */
[----:B------:R-:W-:Y:S02]  /*3430*/  ISETP.GT.U32.AND P0, PT, R0, UR8, PT ;  /* 0x0000000800007c0c */ /* 0x000fe4000bf04070 */
[----:B------:R-:W-:-:S04]  /*3440*/  SHF.R.S32.HI R0, RZ, 0x1f, R0 ;  /* 0x0000001fff007819 */ /* 0x000fc80000011400 */
[----:B------:R-:W-:-:S13]  /*3450*/  ISETP.GT.AND.EX P0, PT, R0, UR9, PT, P0 ;  /* 0x0000000900007c0c */ /* 0x000fda000bf04300 */
[----:B------:R-:W-:Y:S05]  /*3460*/  @!P0 EXIT ;  /* 0x000000000000894d */ /* 0x000fea0003800000 */
[----:B0-----:R-:W0:Y:S01]  /*3470*/  LDC.64 R2, c[0x0][0x380] ;  /* 0x0000e000ff027b82 */ /* 0x001e220000000a00 */
[----:B------:R-:W1:Y:S02]  /*3480*/  LDCU UR5, c[0x0][UR4+0x3e8] ;  /* 0x00007d00040577ac */ /* 0x000e640008000800 */
[----:B-1----:R-:W-:-:S04]  /*3490*/  VIADD R5, R20, UR5 ;  /* 0x0000000514057c36 */ /* 0x002fc80008000000 */
[----:B0-----:R-:W-:-:S05]  /*34a0*/  IMAD.WIDE R2, R5, 0x4, R2 ;  /* 0x0000000405027825 */ /* 0x001fca00078e0202 */
[----:B------:R-:W-:Y:S01]  /*34b0*/  STG.E desc[UR6][R2.64], RZ ;  /* 0x000000ff02007986 */ /* 0x000fe2000c101906 */
[----:B------:R-:W-:Y:S05]  /*34c0*/  EXIT ;  /* 0x000000000000794d */ /* 0x000fea0003800000 */
        .weak           $__internal_134_$__cuda_sm20_div_s64
        .type           $__internal_134_$__cuda_sm20_div_s64,@function
        .size           $__internal_134_$__cuda_sm20_div_s64,($__internal_135_$__cuda_sm20_rem_s64 - $__internal_134_$__cuda_sm20_div_s64)
$__internal_134_$__cuda_sm20_div_s64:
        /* <DEDUP_REMOVED lines=83> */
[----:B------:R-:W-:Y:S06]  /*3a00*/  RET.REL.NODEC R6 `(_ZN2at6native16triu_tril_kernelIN3c107complexINS2_4HalfEEEiLb0ELi2ELb1EEEvNS_4cuda6detail10TensorInfoIT_T0_EENS8_IKS9_SA_EEllSA_) ;  /* 0xffffffc4067c7950 */ /* 0x000fec0003c3ffff */
        .weak           $__internal_135_$__cuda_sm20_rem_s64
        .type           $__internal_135_$__cuda_sm20_rem_s64,@function
        .size           $__internal_135_$__cuda_sm20_rem_s64,(.L_x_6425 - $__internal_135_$__cuda_sm20_rem_s64)
$__internal_135_$__cuda_sm20_rem_s64:
        /* <DEDUP_REMOVED lines=33> */
[C---:B------:R-:W-:Y:S01]  /*3c20*/  IMAD.HI.U32 R12, P2, R17.reuse, R19, R12 ;  /* 0x00000013110c7227 */ /* 0x040fe2000784000c */
[----:B------:R-:W-:Y:S02]  /*3c30*/  SEL R13, R10, R15, !P1 ;  /* 0x0000000f0a0d7207 */ /* 0x000fe40004800000 */
[----:B------:R-:W-:Y:S01]  /*3c40*/  IADD3.X R15, PT, PT, RZ, ~R14, RZ, P4, !PT ;  /* 0x8000000eff0f7210 */ /* 0x000fe200027fe4ff */
[----:B------:R-:W-:Y:S01]  /*3c50*/  IMAD.HI.U32 R18, R17, R18, RZ ;  /* 0x0000001211127227 */ /* 0x000fe200078e00ff */
[----:B------:R-:W-:-:S03]  /*3c60*/  IADD3 R12, P3, PT, R11, R12, RZ ;  /* 0x0000000c0b0c7210 */ /* 0x000fc60007f7e0ff */
[----:B------:R-:W-:Y:S01]  /*3c70*/  HFMA2 R11, -RZ, RZ, 0, 0 ;  /* 0x00000000ff0b7431 */ /* 0x000fe200000001ff */
        /* <DEDUP_REMOVED lines=17> */
[----:B------:R-:W-:-:S04]  /*3d90*/  IADD3 R11, P2, PT, R21, -R6, RZ ;  /* 0x80000006150b7210 */ /* 0x000fc80007f5e0ff */
[CC--:B------:R-:W-:Y:S02]  /*3da0*/  ISETP.GE.U32.AND.EX P0, PT, R15.reuse, R7.reuse, PT, P0 ;  /* 0x000000070f00720c */ /* 0x0c0fe40003f06100 */
[----:B------:R-:W-:Y:S02]  /*3db0*/  IADD3.X R13, PT, PT, R15, ~R7, RZ, P2, !PT ;  /* 0x800000070f0d7210 */ /* 0x000fe400017fe4ff */
[----:B------:R-:W-:Y:S02]  /*3dc0*/  SEL R11, R11, R21, P0 ;  /* 0x000000150b0b7207 */ /* 0x000fe40000000000 */
[----:B------:R-:W-:Y:S02]  /*3dd0*/  SEL R13, R13, R15, P0 ;  /* 0x0000000f0d0d7207 */ /* 0x000fe40000000000 */
[C---:B------:R-:W-:Y:S01]  /*3de0*/  ISETP.GE.U32.AND P0, PT, R11.reuse, R6, PT ;  /* 0x000000060b00720c */ /* 0x040fe20003f06070 */
[----:B------:R-:W-:Y:S02]  /*3df0*/  IMAD.IADD R14, R11, 0x1, -R6 ;  /* 0x000000010b0e7824 */ /* 0x000fe400078e0a06 */
[----:B------:R-:W-:Y:S01]  /*3e00*/  IMAD.MOV.U32 R6, RZ, RZ, R2 ;  /* 0x000000ffff067224 */ /* 0x000fe200078e0002 */
[----:B------:R-:W-:-:S04]  /*3e10*/  ISETP.GE.U32.AND.EX P0, PT, R13, R7, PT, P0 ;  /* 0x000000070d00720c */ /* 0x000fc80003f06100 */
[----:B------:R-:W-:Y:S02]  /*3e20*/  SEL R14, R14, R11, P0 ;  /* 0x0000000b0e0e7207 */ /* 0x000fe40000000000 */
[----:B------:R-:W-:Y:S02]  /*3e30*/  ISETP.NE.U32.AND P0, PT, R8, RZ, PT ;  /* 0x000000ff0800720c */ /* 0x000fe40003f05070 */
[-C--:B------:R-:W-:Y:S02]  /*3e40*/  IADD3 R7, PT, PT, RZ, -R14.reuse, RZ ;  /* 0x8000000eff077210 */ /* 0x080fe40007ffe0ff */
[----:B------:R-:W-:Y:S02]  /*3e50*/  ISETP.NE.AND.EX P0, PT, R9, RZ, PT, P0 ;  /* 0x000000ff0900720c */ /* 0x000fe40003f05300 */
[----:B------:R-:W-:Y:S02]  /*3e60*/  SEL R14, R7, R14, !P1 ;  /* 0x0000000e070e7207 */ /* 0x000fe40004800000 */
[----:B------:R-:W-:-:S02]  /*3e70*/  MOV R7, 0x0 ;  /* 0x0000000000077802 */ /* 0x000fc40000000f00 */
[----:B------:R-:W-:Y:S02]  /*3e80*/  SEL R14, R14, 0xffffffff, P0 ;  /* 0xffffffff0e0e7807 */ /* 0x000fe40000000000 */
[----:B------:R-:W-:Y:S05]  /*3e90*/  RET.REL.NODEC R6 `(_ZN2at6native16triu_tril_kernelIN3c107complexINS2_4HalfEEEiLb0ELi2ELb1EEEvNS_4cuda6detail10TensorInfoIT_T0_EENS8_IKS9_SA_EEllSA_) ;  /* 0xffffffc006587950 */ /* 0x000fea0003c3ffff */
.L_x_4115:
        /* <DEDUP_REMOVED lines=14> */
.L_x_6425:


//--------------------- .text._ZN2at6native16triu_tril_kernelIN3c107complexIfEElLb0ELi1ELb0EEEvNS_4cuda6detail10TensorInfoIT_T0_EENS7_IKS8_S9_EEllS9_ --------------------------
	.section	.text._ZN2at6native16triu_tril_kernelIN3c107complexIfEElLb0ELi1ELb0EEEvNS_4cuda6detail10TensorInfoIT_T0_EENS7_IKS8_S9_EEllS9_,"ax",@progbits
	.align	128
        .global         _ZN2at6native16triu_tril_kernelIN3c107complexIfEElLb0ELi1ELb0EEEvNS_4cuda6detail10TensorInfoIT_T0_EENS7_IKS8_S9_EEllS9_
        .type           _ZN2at6native16triu_tril_kernelIN3c107complexIfEElLb0ELi1ELb0EEEvNS_4cuda6detail10TensorInfoIT_T0_EENS7_IKS8_S9_EEllS9_,@function
        .size           _ZN2at6native16triu_tril_kernelIN3c107complexIfEElLb0ELi1ELb0EEEvNS_4cuda6detail10TensorInfoIT_T0_EENS7_IKS8_S9_EEllS9_,(.L_x_6427 - _ZN2at6native16triu_tril_kernelIN3c107complexIfEElLb0ELi1ELb0EEEvNS_4cuda6detail10TensorInfoIT_T0_EENS7_IKS8_S9_EEllS9_)
        .other          _ZN2at6native16triu_tril_kernelIN3c107complexIfEElLb0ELi1ELb0EEEvNS_4cuda6detail10TensorInfoIT_T0_EENS7_IKS8_S9_EEllS9_,@"STO_CUDA_ENTRY STV_DEFAULT"
_ZN2at6native16triu_tril_kernelIN3c107complexIfEElLb0ELi1ELb0EEEvNS_4cuda6detail10TensorInfoIT_T0_EENS7_IKS8_S9_EEllS9_:
.text._ZN2at6native16triu_tril_kernelIN3c107complexIfEElLb0ELi1ELb0EEEvNS_4cuda6detail10TensorInfoIT_T0_EENS7_IKS8_S9_EEllS9_:
        /* <DEDUP_REMOVED lines=39> */
.L_x_4117:
[----:B------:R-:W0:Y:S01]  /*0270*/  LDCU.64 UR4, c[0x0][0x6d0] ;  /* 0x0000da00ff0477ac */ /* 0x000e220008000a00 */
[----:B------:R-:W-:Y:S01]  /*0280*/  IMAD.MOV.U32 R22, RZ, RZ, R2 ;  /* 0x000000ffff167224 */ /* 0x000fe200078e0002 */
[----:B------:R-:W-:Y:S02]  /*0290*/  MOV R29, R3 ;  /* 0x00000003001d7202 */ /* 0x000fe40000000f00 */
[----:B------:R-:W-:Y:S02]  /*02a0*/  MOV R4, 0x2e0 ;  /* 0x000002e000047802 */ /* 0x000fe40000000f00 */
[----:B0-----:R-:W-:Y:S01]  /*02b0*/  MOV R6, UR4 ;  /* 0x0000000400067c02 */ /* 0x001fe20008000f00 */
[----:B------:R-:W-:-:S07]  /*02c0*/  IMAD.U32 R7, RZ, RZ, UR5 ;  /* 0x00000005ff077e24 */ /* 0x000fce000f8e00ff */
[----:B------:R-:W-:Y:S05]  /*02d0*/  CALL.REL.NOINC `($__internal_136_$__cuda_sm20_div_s64) ;  /* 0x0000004000307944 */ /* 0x000fea0003c00000 */
        /* <DEDUP_REMOVED lines=9> */
.L_x_4118:
[----:B------:R-:W-:Y:S05]  /*0370*/  BSYNC.RECONVERGENT B0 ;  /* 0x0000000000007941 */ /* 0x000fea0003800200 */
.L_x_4116:
        /* <DEDUP_REMOVED lines=31> */
.L_x_4120:
        /* <DEDUP_REMOVED lines=8> */
[----:B------:R-:W-:Y:S05]  /*05f0*/  CALL.REL.NOINC `($__internal_136_$__cuda_sm20_div_s64) ;  /* 0x0000003c00687944 */ /* 0x000fea0003c00000 */
        /* <DEDUP_REMOVED lines=11> */
.L_x_4121:
[----:B------:R-:W-:Y:S05]  /*06b0*/  BSYNC.RECONVERGENT B0 ;  /* 0x0000000000007941 */ /* 0x000fea0003800200 */
.L_x_4119:
        /* <DEDUP_REMOVED lines=34> */
.L_x_4148:
        /* <DEDUP_REMOVED lines=29> */
.L_x_4125:
        /* <DEDUP_REMOVED lines=8> */
[----:B------:R-:W-:Y:S05]  /*0b30*/  CALL.REL.NOINC `($__internal_136_$__cuda_sm20_div_s64) ;  /* 0x0000003800187944 */ /* 0x000fea0003c00000 */
        /* <DEDUP_REMOVED lines=8> */
.L_x_4126:
[----:B------:R-:W-:Y:S05]  /*0bc0*/  BSYNC.RECONVERGENT B0 ;  /* 0x0000000000007941 */ /* 0x000fea0003800200 */
.L_x_4124:
        /* <DEDUP_REMOVED lines=39> */
.L_x_4128:
        /* <DEDUP_REMOVED lines=19> */
.L_x_4129:
[----:B------:R-:W-:Y:S05]  /*0f70*/  BSYNC.RECONVERGENT B0 ;  /* 0x0000000000007941 */ /* 0x000fea0003800200 */
.L_x_4127:
        /* <DEDUP_REMOVED lines=41> */
.L_x_4131:
        /* <DEDUP_REMOVED lines=19> */
.L_x_4132:
[----:B------:R-:W-:Y:S05]  /*1340*/  BSYNC.RECONVERGENT B0 ;  /* 0x0000000000007941 */ /* 0x000fea0003800200 */
.L_x_4130:
        /* <DEDUP_REMOVED lines=41> */
.L_x_4134:
        /* <DEDUP_REMOVED lines=19> */
.L_x_4135:
[----:B------:R-:W-:Y:S05]  /*1710*/  BSYNC.RECONVERGENT B0 ;  /* 0x0000000000007941 */ /* 0x000fea0003800200 */
.L_x_4133:
        /* <DEDUP_REMOVED lines=41> */
.L_x_4137:
        /* <DEDUP_REMOVED lines=19> */
.L_x_4138:
[----:B------:R-:W-:Y:S05]  /*1ae0*/  BSYNC.RECONVERGENT B0 ;  /* 0x0000000000007941 */ /* 0x000fea0003800200 */
.L_x_4136:
        /* <DEDUP_REMOVED lines=41> */
.L_x_4140:
        /* <DEDUP_REMOVED lines=19> */
.L_x_4141:
[----:B------:R-:W-:Y:S05]  /*1eb0*/  BSYNC.RECONVERGENT B0 ;  /* 0x0000000000007941 */ /* 0x000fea0003800200 */
.L_x_4139:
        /* <DEDUP_REMOVED lines=41> */
.L_x_4143:
        /* <DEDUP_REMOVED lines=19> */
.L_x_4144:
[----:B------:R-:W-:Y:S05]  /*2280*/  BSYNC.RECONVERGENT B0 ;  /* 0x0000000000007941 */ /* 0x000fea0003800200 */
.L_x_4142:
        /* <DEDUP_REMOVED lines=41> */
.L_x_4146:
        /* <DEDUP_REMOVED lines=19> */
.L_x_4147:
[----:B------:R-:W-:Y:S05]  /*2650*/  BSYNC.RECONVERGENT B0 ;  /* 0x0000000000007941 */ /* 0x000fea0003800200 */
.L_x_4145:
        /* <DEDUP_REMOVED lines=20> */
.L_x_4123:
        /* <DEDUP_REMOVED lines=38> */
.L_x_4151:
        /* <DEDUP_REMOVED lines=8> */
[----:B------:R-:W-:Y:S05]  /*2a80*/  CALL.REL.NOINC `($__internal_136_$__cuda_sm20_div_s64) ;  /* 0x0000001800447944 */ /* 0x000fea0003c00000 */
[----:B------:R-:W-:-:S04]  /*2a90*/  IADD3 R17, P0, PT, RZ, -R6, RZ ;  /* 0x80000006ff117210 */ /* 0x000fc80007f1e0ff */
[----:B------:R-:W-:Y:S01]  /*2aa0*/  IADD3.X R4, PT, PT, RZ, ~R7, RZ, P0, !PT ;  /* 0x80000007ff047210 */ /* 0x000fe200007fe4ff */
[----:B------:R-:W-:Y:S01]  /*2ab0*/  IMAD.WIDE.U32 R8, R17, UR10, R10 ;  /* 0x0000000a11087c25 */ /* 0x000fe2000f8e000a */
[----:B------:R-:W-:-:S03]  /*2ac0*/  MOV R10, R6 ;  /* 0x00000006000a7202 */ /* 0x000fc60000000f00 */
[----:B------:R-:W-:-:S04]  /*2ad0*/  IMAD R4, R4, UR10, RZ ;  /* 0x0000000a04047c24 */ /* 0x000fc8000f8e02ff */
[----:B------:R-:W-:-:S04]  /*2ae0*/  IMAD R11, R17, UR11, R4 ;  /* 0x0000000b110b7c24 */ /* 0x000fc8000f8e0204 */
[----:B------:R-:W-:Y:S01]  /*2af0*/  IMAD.IADD R4, R9, 0x1, R11 ;  /* 0x0000000109047824 */ /* 0x000fe200078e020b */
[----:B------:R-:W-:-:S07]  /*2b00*/  MOV R11, R7 ;  /* 0x00000007000b7202 */ /* 0x000fce0000000f00 */
.L_x_4152:
[----:B------:R-:W-:Y:S05]  /*2b10*/  BSYNC.RECONVERGENT B0 ;  /* 0x0000000000007941 */ /* 0x000fea0003800200 */
.L_x_4150:
        /* <DEDUP_REMOVED lines=40> */
.L_x_4154:
        /* <DEDUP_REMOVED lines=19> */
.L_x_4155:
[----:B------:R-:W-:Y:S05]  /*2ed0*/  BSYNC.RECONVERGENT B0 ;  /* 0x0000000000007941 */ /* 0x000fea0003800200 */
.L_x_4153:
        /* <DEDUP_REMOVED lines=18> */
[----:B------:R-:W-:Y:S01]  /*3000*/  IADD3 R9, PT, PT, RZ, -UR16, RZ ;  /* 0x80000010ff097c10 */ /* 0x000fe2000fffe0ff */
[----:B------:R-:W-:Y:S01]  /*3010*/  HFMA2 R11, -RZ, RZ, 0, 0 ;  /* 0x00000000ff0b7431 */ /* 0x000fe200000001ff */
[----:B------:R-:W-:-:S05]  /*3020*/  ISETP.NE.U32.AND P2, PT, RZ, UR16, PT ;  /* 0x00000010ff007c0c */ /* 0x000fca000bf45070 */
        /* <DEDUP_REMOVED lines=17> */
[----:B------:R-:W-:Y:S02]  /*3140*/  IMAD R8, R9, UR16, R10 ;  /* 0x0000001009087c24 */ /* 0x000fe4000f8e020a */
[----:B------:R-:W-:Y:S01]  /*3150*/  IMAD.MOV.U32 R10, RZ, RZ, R7 ;  /* 0x000000ffff0a7224 */ /* 0x000fe200078e0007 */
[----:B------:R-:W-:Y:S06]  /*3160*/  BRA `(.L_x_4158) ;  /* 0x00000000004c7947 */ /* 0x000fec0003800000 */
.L_x_4157:
        /* <DEDUP_REMOVED lines=8> */
[----:B------:R-:W-:Y:S05]  /*31f0*/  CALL.REL.NOINC `($__internal_136_$__cuda_sm20_div_s64) ;  /* 0x0000001000687944 */ /* 0x000fea0003c00000 */
[----:B------:R-:W-:Y:S02]  /*3200*/  IADD3 R19, P0, PT, RZ, -R6, RZ ;  /* 0x80000006ff137210 */ /* 0x000fe40007f1e0ff */
[----:B------:R-:W-:Y:S02]  /*3210*/  MOV R8, R10 ;  /* 0x0000000a00087202 */ /* 0x000fe40000000f00 */
[----:B------:R-:W-:Y:S01]  /*3220*/  MOV R9, R11 ;  /* 0x0000000b00097202 */ /* 0x000fe20000000f00 */
[----:B------:R-:W-:Y:S01]  /*3230*/  IMAD.X R4, RZ, RZ, ~R7, P0 ;  /* 0x000000ffff047224 */ /* 0x000fe200000e0e07 */
[----:B------:R-:W-:-:S03]  /*3240*/  MOV R10, R6 ;  /* 0x00000006000a7202 */ /* 0x000fc60000000f00 */
[----:B------:R-:W-:Y:S02]  /*3250*/  IMAD R4, R4, UR16, RZ ;  /* 0x0000001004047c24 */ /* 0x000fe4000f8e02ff */
[----:B------:R-:W-:-:S04]  /*3260*/  IMAD.WIDE.U32 R8, R19, UR16, R8 ;  /* 0x0000001013087c25 */ /* 0x000fc8000f8e0008 */
[----:B------:R-:W-:-:S04]  /*3270*/  IMAD R11, R19, UR17, R4 ;  /* 0x00000011130b7c24 */ /* 0x000fc8000f8e0204 */
[----:B------:R-:W-:Y:S01]  /*3280*/  IMAD.IADD R4, R9, 0x1, R11 ;  /* 0x0000000109047824 */ /* 0x000fe200078e020b */
[----:B------:R-:W-:-:S07]  /*3290*/  MOV R11, R7 ;  /* 0x00000007000b7202 */ /* 0x000fce0000000f00 */
.L_x_4158:
[----:B------:R-:W-:Y:S05]  /*32a0*/  BSYNC.RECONVERGENT B0 ;  /* 0x0000000000007941 */ /* 0x000fea0003800200 */
.L_x_4156:
        /* <DEDUP_REMOVED lines=41> */
.L_x_4160:
        /* <DEDUP_REMOVED lines=19> */
.L_x_4161:
[----:B------:R-:W-:Y:S05]  /*3670*/  BSYNC.RECONVERGENT B0 ;  /* 0x0000000000007941 */ /* 0x000fea0003800200 */
.L_x_4159:
        /* <DEDUP_REMOVED lines=13> */
.L_x_4149:
        /* <DEDUP_REMOVED lines=38> */
.L_x_4164:
        /* <DEDUP_REMOVED lines=17> */
.L_x_4165:
[----:B------:R-:W-:Y:S05]  /*3ac0*/  BSYNC.RECONVERGENT B0 ;  /* 0x0000000000007941 */ /* 0x000fea0003800200 */
.L_x_4163:
        /* <DEDUP_REMOVED lines=39> */
.L_x_4167:
        /* <DEDUP_REMOVED lines=17> */
[----:B------:R-:W-:Y:S01]  /*3e50*/  IMAD.IADD R4, R9, 0x1, R11 ;  /* 0x0000000109047824 */ /* 0x000fe200078e020b */
[----:B------:R-:W-:-:S07]  /*3e60*/  MOV R11, R7 ;  /* 0x00000007000b7202 */ /* 0x000fce0000000f00 */
.L_x_4168:
[----:B------:R-:W-:Y:S05]  /*3e70*/  BSYNC.RECONVERGENT B0 ;  /* 0x0000000000007941 */ /* 0x000fea0003800200 */
.L_x_4166:
        /* <DEDUP_REMOVED lines=8> */
[----:B------:R-:W-:-:S04]  /*3f00*/  IMAD.WIDE.U32 R14, R8, UR10, R16 ;  /* 0x0000000a080e7c25 */ /* 0x000fc8000f8e0010 */
[C---:B------:R-:W-:Y:S02]  /*3f10*/  IMAD R7, R4.reuse, UR8, R7 ;  /* 0x0000000804077c24 */ /* 0x040fe4000f8e0207 */
[----:B------:R-:W-:-:S03]  /*3f20*/  IMAD R9, R4, UR10, R9 ;  /* 0x0000000a04097c24 */ /* 0x000fc6000f8e0209 */
[----:B------:R-:W-:Y:S02]  /*3f30*/  IADD3 R13, PT, PT, R13, R7, RZ ;  /* 0x000000070d0d7210 */ /* 0x000fe40007ffe0ff */
[----:B------:R-:W-:-:S07]  /*3f40*/  IADD3 R15, PT, PT, R15, R9, RZ ;  /* 0x000000090f0f7210 */ /* 0x000fce0007ffe0ff */
.L_x_4162:
        /* <DEDUP_REMOVED lines=30> */
.L_x_4170:
[----:B------:R-:W-:-:S07]  /*4130*/  MOV R4, 0x4150 ;  /* 0x0000415000047802 */ /* 0x000fce0000000f00 */
[----:B------:R-:W-:Y:S05]  /*4140*/  CALL.REL.NOINC `($__internal_137_$__cuda_sm20_rem_s64) ;  /* 0x0000000400e47944 */ /* 0x000fea0003c00000 */
[----:B------:R-:W-:Y:S01]  /*4150*/  MOV R6, R8 ;  /* 0x0000000800067202 */ /* 0x000fe20000000f00 */
[----:B------:R-:W-:-:S07]  /*4160*/  IMAD.MOV.U32 R7, RZ, RZ, R9 ;  /* 0x000000ffff077224 */ /* 0x000fce00078e0009 */
.L_x_4171:
[----:B------:R-:W-:Y:S05]  /*4170*/  BSYNC.RECONVERGENT B0 ;  /* 0x0000000000007941 */ /* 0x000fea0003800200 */
.L_x_4169:
        /* <DEDUP_REMOVED lines=8> */
[----:B------:R-:W-:-:S05]  /*4200*/  IMAD R11, R7, UR6, R11 ;  /* 0x00000006070b7c24 */ /* 0x000fca000f8e020b */
[----:B------:R-:W-:-:S07]  /*4210*/  IADD3 R15, PT, PT, R15, R11, RZ ;  /* 0x0000000b0f0f7210 */ /* 0x000fce0007ffe0ff */
.L_x_4122:
[----:B------:R-:W0:Y:S01]  /*4220*/  LDCU.64 UR6, c[0x0][0x6c0] ;  /* 0x0000d800ff0677ac */ /* 0x000e220008000a00 */
[----:B------:R-:W-:Y:S01]  /*4230*/  IADD3 R5, P1, PT, R2, -R5, RZ ;  /* 0x8000000502057210 */ /* 0x000fe20007f3e0ff */
[----:B------:R-:W-:Y:S01]  /*4240*/  BSSY.RECONVERGENT B0, `(.L_x_4172) ;  /* 0x000000f000007945 */ /* 0x000fe20003800200 */
[----:B------:R-:W1:Y:S03]  /*4250*/  LDCU.64 UR4, c[0x0][UR5+0x520] ;  /* 0x0000a400050477ac */ /* 0x000e660008000a00 */
[----:B------:R-:W-:Y:S01]  /*4260*/  IMAD.X R3, R0, 0x1, ~R3, P1 ;  /* 0x0000000100037824 */ /* 0x000fe200008e0e03 */
[----:B0-----:R-:W-:Y:S02]  /*4270*/  ISETP.GT.U32.AND P0, PT, R5, UR6, PT ;  /* 0x0000000605007c0c */ /* 0x001fe4000bf04070 */
[----:B------:R-:W-:Y:S02]  /*4280*/  CS2R R4, SRZ ;  /* 0x0000000000047805 */ /* 0x000fe4000001ff00 */
[----:B-1----:R-:W-:-:S02]  /*4290*/  ISETP.GE.U32.AND P1, PT, R2, UR4, PT ;  /* 0x0000000402007c0c */ /* 0x002fc4000bf26070 */
[----:B------:R-:W-:Y:S02]  /*42a0*/  ISETP.GT.AND.EX P0, PT, R3, UR7, PT, P0 ;  /* 0x0000000703007c0c */ /* 0x000fe4000bf04300 */
[----:B------:R-:W-:Y:S01]  /*42b0*/  ISETP.GE.AND.EX P1, PT, R0, UR5, PT, P1 ;  /* 0x0000000500007c0c */ /* 0x000fe2000bf26310 */
[----:B------:R-:W0:Y:S03]  /*42c0*/  LDCU.64 UR4, c[0x0][0x358] ;  /* 0x00006b00ff0477ac */ /* 0x000e260008000a00 */
[----:B------:R-:W-:-:S13]  /*42d0*/  PLOP3.LUT P0, PT, P0, P1, PT, 0xf8, 0x8f ;  /* 0x00000000008f781c */ /* 0x000fda0000703f70 */
[----:B------:R-:W-:Y:S05]  /*42e0*/  @P0 BRA `(.L_x_4173) ;  /* 0x0000000000100947 */ /* 0x000fea0003800000 */
[----:B------:R-:W1:Y:S02]  /*42f0*/  LDCU.64 UR6, c[0x0][0x520] ;  /* 0x0000a400ff0677ac */ /* 0x000e640008000a00 */
[----:B-1----:R-:W-:-:S04]  /*4300*/  LEA R2, P0, R12, UR6, 0x3 ;  /* 0x000000060c027c11 */ /* 0x002fc8000f8018ff */
[----:B------:R-:W-:-:S05]  /*4310*/  LEA.HI.X R3, R12, UR7, R13, 0x3, P0 ;  /* 0x000000070c037c11 */ /* 0x000fca00080f1c0d */
[----:B0-----:R1:W5:Y:S04]  /*4320*/  LDG.E.64 R4, desc[UR4][R2.64] ;  /* 0x0000000402047981 */ /* 0x001368000c1e1b00 */
.L_x_4173:
[----:B0-----:R-:W-:Y:S05]  /*4330*/  BSYNC.RECONVERGENT B0 ;  /* 0x0000000000007941 */ /* 0x001fea0003800200 */
.L_x_4172:
[----:B------:R-:W-:Y:S05]  /*4340*/  @P1 EXIT ;  /* 0x000000000000194d */ /* 0x000fea0003800000 */
[----:B------:R-:W1:Y:S02]  /*4350*/  LDCU.64 UR6, c[0x0][0x380] ;  /* 0x00007000ff0677ac */ /* 0x000e640008000a00 */
[----:B-1----:R-:W-:-:S04]  /*4360*/  LEA R2, P0, R14, UR6, 0x3 ;  /* 0x000000060e027c11 */ /* 0x002fc8000f8018ff */
[----:B------:R-:W-:-:S05]  /*4370*/  LEA.HI.X R3, R14, UR7, R15, 0x3, P0 ;  /* 0x000000070e037c11 */ /* 0x000fca00080f1c0f */
[----:B-----5:R-:W-:Y:S01]  /*4380*/  STG.E.64 desc[UR4][R2.64], R4 ;  /* 0x0000000402007986 */ /* 0x020fe2000c101b04 */
[----:B------:R-:W-:Y:S05]  /*4390*/  EXIT ;  /* 0x000000000000794d */ /* 0x000fea0003800000 */
        .weak           $__internal_136_$__cuda_sm20_div_s64
        .type           $__internal_136_$__cuda_sm20_div_s64,@function
        .size           $__internal_136_$__cuda_sm20_div_s64,($__internal_137_$__cuda_sm20_rem_s64 - $__internal_136_$__cuda_sm20_div_s64)
$__internal_136_$__cuda_sm20_div_s64:
        /* <DEDUP_REMOVED lines=83> */
[----:B------:R-:W-:Y:S05]  /*48d0*/  RET.REL.NODEC R8 `(_ZN2at6native16triu_tril_kernelIN3c107complexIfEElLb0ELi1ELb0EEEvNS_4cuda6detail10TensorInfoIT_T0_EENS7_IKS8_S9_EEllS9_) ;  /* 0xffffffb408c87950 */ /* 0x000fea0003c3ffff */
        .weak           $__internal_137_$__cuda_sm20_rem_s64
        .type           $__internal_137_$__cuda_sm20_rem_s64,@function
        .size           $__internal_137_$__cuda_sm20_rem_s64,(.L_x_6427 - $__internal_137_$__cuda_sm20_rem_s64)
$__internal_137_$__cuda_sm20_rem_s64:
        /* <DEDUP_REMOVED lines=77> */
[----:B------:R-:W-:Y:S06]  /*4db0*/  RET.REL.NODEC R6 `(_ZN2at6native16triu_tril_kernelIN3c107complexIfEElLb0ELi1ELb0EEEvNS_4cuda6detail10TensorInfoIT_T0_EENS7_IKS8_S9_EEllS9_) ;  /* 0xffffffb006907950 */ /* 0x000fec0003c3ffff */
.L_x_4174:
        /* <DEDUP_REMOVED lines=12> */
.L_x_6427:


//--------------------- .text._ZN2at6native16triu_tril_kernelIN3c107complexIfEElLb0ELi1ELb1EEEvNS_4cuda6detail10TensorInfoIT_T0_EENS7_IKS8_S9_EEllS9_ --------------------------
	.section	.text._ZN2at6native16triu_tril_kernelIN3c107complexIfEElLb0ELi1ELb1EEEvNS_4cuda6detail10TensorInfoIT_T0_EENS7_IKS8_S9_EEllS9_,"ax",@progbits
	.align	128
        .global         _ZN2at6native16triu_tril_kernelIN3c107complexIfEElLb0ELi1ELb1EEEvNS_4cuda6detail10TensorInfoIT_T0_EENS7_IKS8_S9_EEllS9_
        .type           _ZN2at6native16triu_tril_kernelIN3c107complexIfEElLb0ELi1ELb1EEEvNS_4cuda6detail10TensorInfoIT_T0_EENS7_IKS8_S9_EEllS9_,@function
        .size           _ZN2at6native16triu_tril_kernelIN3c107complexIfEElLb0ELi1ELb1EEEvNS_4cuda6detail10TensorInfoIT_T0_EENS7_IKS8_S9_EEllS9_,(.L_x_6429 - _ZN2at6native16triu_tril_kernelIN3c107complexIfEElLb0ELi1ELb1EEEvNS_4cuda6detail10TensorInfoIT_T0_EENS7_IKS8_S9_EEllS9_)
        .other          _ZN2at6native16triu_tril_kernelIN3c107complexIfEElLb0ELi1ELb1EEEvNS_4cuda6detail10TensorInfoIT_T0_EENS7_IKS8_S9_EEllS9_,@"STO_CUDA_ENTRY STV_DEFAULT"
_ZN2at6native16triu_tril_kernelIN3c107complexIfEElLb0ELi1ELb1EEEvNS_4cuda6detail10TensorInfoIT_T0_EENS7_IKS8_S9_EEllS9_:
.text._ZN2at6native16triu_tril_kernelIN3c107complexIfEElLb0ELi1ELb1EEEvNS_4cuda6detail10TensorInfoIT_T0_EENS7_IKS8_S9_EEllS9_:
        /* <DEDUP_REMOVED lines=39> */
.L_x_4176:
[----:B------:R-:W0:Y:S01]  /*0270*/  LDCU.64 UR4, c[0x0][0x6d0] ;  /* 0x0000da00ff0477ac */ /* 0x000e220008000a00 */
[----:B------:R-:W-:Y:S01]  /*0280*/  IMAD.MOV.U32 R6, RZ, RZ, R12 ;  /* 0x000000ffff067224 */ /* 0x000fe200078e000c */
[----:B------:R-:W-:Y:S02]  /*0290*/  MOV R9, R13 ;  /* 0x0000000d00097202 */ /* 0x000fe40000000f00 */
[----:B------:R-:W-:Y:S02]  /*02a0*/  MOV R4, 0x2e0 ;  /* 0x000002e000047802 */ /* 0x000fe40000000f00 */
[----:B0-----:R-:W-:Y:S01]  /*02b0*/  MOV R8, UR4 ;  /* 0x0000000400087c02 */ /* 0x001fe20008000f00 */
[----:B------:R-:W-:-:S07]  /*02c0*/  IMAD.U32 R3, RZ, RZ, UR5 ;  /* 0x00000005ff037e24 */ /* 0x000fce000f8e00ff */
[----:B------:R-:W-:Y:S05]  /*02d0*/  CALL.REL.NOINC `($__internal_138_$__cuda_sm20_div_s64) ;  /* 0x0000003800f47944 */ /* 0x000fea0003c00000 */
[----:B------:R-:W0:Y:S01]  /*02e0*/  LDCU.64 UR4, c[0x0][0x6d0] ;  /* 0x0000da00ff0477ac */ /* 0x000e220008000a00 */
[----:B------:R-:W-:Y:S01]  /*02f0*/  IADD3 R5, P0, PT, RZ, -R8, RZ ;  /* 0x80000008ff057210 */ /* 0x000fe20007f1e0ff */
[----:B------:R-:W-:-:S04]  /*0300*/  IMAD.MOV.U32 R9, RZ, RZ, R7 ;  /* 0x000000ffff097224 */ /* 0x000fc800078e0007 */
[----:B------:R-:W-:-:S04]  /*0310*/  IMAD.X R0, RZ, RZ, ~R7, P0 ;  /* 0x000000ffff007224 */ /* 0x000fc800000e0e07 */
[----:B0-----:R-:W-:Y:S02]  /*0320*/  IMAD R0, R0, UR4, RZ ;  /* 0x0000000400007c24 */ /* 0x001fe4000f8e02ff */
[----:B------:R-:W-:-:S04]  /*0330*/  IMAD.WIDE.U32 R2, R5, UR4, R12 ;  /* 0x0000000405027c25 */ /* 0x000fc8000f8e000c */
[----:B------:R-:W-:-:S05]  /*0340*/  IMAD R5, R5, UR5, R0 ;  /* 0x0000000505057c24 */ /* 0x000fca000f8e0200 */
[----:B------:R-:W-:-:S07]  /*0350*/  IADD3 R0, PT, PT, R3, R5, RZ ;  /* 0x0000000503007210 */ /* 0x000fce0007ffe0ff */
.L_x_4177:
[----:B------:R-:W-:Y:S05]  /*0360*/  BSYNC.RECONVERGENT B0 ;  /* 0x0000000000007941 */ /* 0x000fea0003800200 */
.L_x_4175:
        /* <DEDUP_REMOVED lines=26> */
.L_x_4179:
        /* <DEDUP_REMOVED lines=8> */
[----:B------:R-:W-:Y:S05]  /*0590*/  CALL.REL.NOINC `($__internal_139_$__cuda_sm20_rem_s64) ;  /* 0x0000003c00907944 */ /* 0x000fea0003c00000 */
[----:B------:R-:W-:Y:S01]  /*05a0*/  MOV R12, R4 ;  /* 0x00000004000c7202 */ /* 0x000fe20000000f00 */
[----:B------:R-:W-:-:S07]  /*05b0*/  IMAD.MOV.U32 R13, RZ, RZ, R5 ;  /* 0x000000ffff0d7224 */ /* 0x000fce00078e0005 */
.L_x_4180:
[----:B------:R-:W-:Y:S05]  /*05c0*/  BSYNC.RECONVERGENT B0 ;  /* 0x0000000000007941 */ /* 0x000fea0003800200 */
.L_x_4178:
        /* <DEDUP_REMOVED lines=30> */
.L_x_4182:
[----:B------:R-:W-:Y:S01]  /*07b0*/  MOV R4, UR6 ;  /* 0x0000000600047c02 */ /* 0x000fe20008000f00 */
[----:B------:R-:W-:Y:S01]  /*07c0*/  IMAD.U32 R7, RZ, RZ, UR7 ;  /* 0x00000007ff077e24 */ /* 0x000fe2000f8e00ff */
[----:B------:R-:W-:Y:S01]  /*07d0*/  MOV R6, UR6 ;  /* 0x0000000600067c02 */ /* 0x000fe20008000f00 */
[----:B------:R-:W-:Y:S01]  /*07e0*/  IMAD.U32 R5, RZ, RZ, UR7 ;  /* 0x00000007ff057e24 */ /* 0x000fe2000f8e00ff */
[----:B------:R-:W-:Y:S01]  /*07f0*/  MOV R6, R8 ;  /* 0x0000000800067202 */ /* 0x000fe20000000f00 */
[----:B------:R-:W-:Y:S01]  /*0800*/  IMAD.MOV.U32 R8, RZ, RZ, R4 ;  /* 0x000000ffff087224 */ /* 0x000fe200078e0004 */
[----:B------:R-:W-:Y:S02]  /*0810*/  MOV R3, R7 ;  /* 0x0000000700037202 */ /* 0x000fe40000000f00 */
[----:B------:R-:W-:-:S07]  /*0820*/  MOV R4, 0x840 ;  /* 0x0000084000047802 */ /* 0x000fce0000000f00 */
[----:B0-----:R-:W-:Y:S05]  /*0830*/  CALL.REL.NOINC `($__internal_138_$__cuda_sm20_div_s64) ;  /* 0x00000034009c7944 */ /* 0x001fea0003c00000 */
[----:B------:R-:W-:Y:S01]  /*0840*/  IMAD.MOV.U32 R6, RZ, RZ, R8 ;  /* 0x000000ffff067224 */ /* 0x000fe200078e0008 */
[----:B------:R-:W-:-:S07]  /*0850*/  MOV R9, R7 ;  /* 0x0000000700097202 */ /* 0x000fce0000000f00 */
.L_x_4183:
[----:B0-----:R-:W-:Y:S05]  /*0860*/  BSYNC.RECONVERGENT B0 ;  /* 0x0000000000007941 */ /* 0x001fea0003800200 */
.L_x_4181:
[----:B------:R-:W0:Y:S01]  /*0870*/  LDCU UR7, c[0x0][0x6b8] ;  /* 0x0000d700ff0777ac */ /* 0x000e220008000800 */
[C---:B------:R-:W-:Y:S02]  /*0880*/  IMAD R3, R2.reuse, UR9, RZ ;  /* 0x0000000902037c24 */ /* 0x040fe4000f8e02ff */
[----:B------:R-:W-:Y:S01]  /*0890*/  IMAD.WIDE.U32 R4, R2, UR8, RZ ;  /* 0x0000000802047c25 */ /* 0x000fe2000f8e00ff */
[----:B------:R-:W1:Y:S03]  /*08a0*/  LDCU.64 UR10, c[0x0][UR5+0x440] ;  /* 0x00008800050a77ac */ /* 0x000e660008000a00 */
[----:B------:R-:W-:-:S04]  /*08b0*/  IMAD R3, R0, UR8, R3 ;  /* 0x0000000800037c24 */ /* 0x000fc8000f8e0203 */
[----:B------:R-:W-:Y:S01]  /*08c0*/  IMAD.IADD R5, R5, 0x1, R3 ;  /* 0x0000000105057824 */ /* 0x000fe200078e0203 */
[----:B0-----:R-:W-:Y:S01]  /*08d0*/  UISETP.GE.AND UP0, UPT, UR7, 0x3, UPT ;  /* 0x000000030700788c */ /* 0x001fe2000bf06270 */
[C---:B-1----:R-:W-:Y:S02]  /*08e0*/  IMAD R7, R12.reuse, UR11, RZ ;  /* 0x0000000b0c077c24 */ /* 0x042fe4000f8e02ff */
[----:B------:R-:W-:-:S04]  /*08f0*/  IMAD.WIDE.U32 R16, R12, UR10, R4 ;  /* 0x0000000a0c107c25 */ /* 0x000fc8000f8e0004 */
[----:B------:R-:W-:-:S05]  /*0900*/  IMAD R7, R13, UR10, R7 ;  /* 0x0000000a0d077c24 */ /* 0x000fca000f8e0207 */
        /* <DEDUP_REMOVED lines=13> */
.L_x_4210:
        /* <DEDUP_REMOVED lines=28> */
.L_x_4187:
[----:B------:R-:W-:Y:S01]  /*0ba0*/  IMAD.U32 R4, RZ, RZ, UR12 ;  /* 0x0000000cff047e24 */ /* 0x000fe2000f8e00ff */
[----:B------:R-:W-:Y:S01]  /*0bb0*/  MOV R11, UR13 ;  /* 0x0000000d000b7c02 */ /* 0x000fe20008000f00 */
[----:B------:R-:W-:Y:S01]  /*0bc0*/  IMAD.U32 R10, RZ, RZ, UR12 ;  /* 0x0000000cff0a7e24 */ /* 0x000fe2000f8e00ff */
[----:B------:R-:W-:Y:S01]  /*0bd0*/  MOV R5, UR13 ;  /* 0x0000000d00057c02 */ /* 0x000fe20008000f00 */
[----:B------:R-:W-:Y:S01]  /*0be0*/  IMAD.MOV.U32 R8, RZ, RZ, R4 ;  /* 0x000000ffff087224 */ /* 0x000fe200078e0004 */
[----:B------:R-:W-:Y:S02]  /*0bf0*/  MOV R3, R11 ;  /* 0x0000000b00037202 */ /* 0x000fe40000000f00 */
[----:B------:R-:W-:-:S07]  /*0c00*/  MOV R4, 0xc20 ;  /* 0x00000c2000047802 */ /* 0x000fce0000000f00 */
[----:B------:R-:W-:Y:S05]  /*0c10*/  CALL.REL.NOINC `($__internal_138_$__cuda_sm20_div_s64) ;  /* 0x0000003000a47944 */ /* 0x000fea0003c00000 */
        /* <DEDUP_REMOVED lines=10> */
.L_x_4188:
[----:B------:R-:W-:Y:S05]  /*0cc0*/  BSYNC.RECONVERGENT B0 ;  /* 0x0000000000007941 */ /* 0x000fea0003800200 */
.L_x_4186:
        /* <DEDUP_REMOVED lines=34> */
.L_x_4190:
        /* <DEDUP_REMOVED lines=8> */
[----:B------:R-:W-:Y:S05]  /*0f70*/  CALL.REL.NOINC `($__internal_138_$__cuda_sm20_div_s64) ;  /* 0x0000002c00cc7944 */ /* 0x000fea0003c00000 */
        /* <DEDUP_REMOVED lines=10> */
.L_x_4191:
[----:B------:R-:W-:Y:S05]  /*1020*/  BSYNC.RECONVERGENT B0 ;  /* 0x0000000000007941 */ /* 0x000fea0003800200 */
.L_x_4189:
        /* <DEDUP_REMOVED lines=35> */
.L_x_4193:
        /* <DEDUP_REMOVED lines=19> */
.L_x_4194:
[----:B------:R-:W-:Y:S05]  /*1390*/  BSYNC.RECONVERGENT B0 ;  /* 0x0000000000007941 */ /* 0x000fea0003800200 */
.L_x_4192:
        /* <DEDUP_REMOVED lines=35> */
.L_x_4196:
        /* <DEDUP_REMOVED lines=19> */
.L_x_4197:
[----:B------:R-:W-:Y:S05]  /*1700*/  BSYNC.RECONVERGENT B0 ;  /* 0x0000000000007941 */ /* 0x000fea0003800200 */
.L_x_4195:
        /* <DEDUP_REMOVED lines=35> */
.L_x_4199:
        /* <DEDUP_REMOVED lines=19> */
.L_x_4200:
[----:B------:R-:W-:Y:S05]  /*1a70*/  BSYNC.RECONVERGENT B0 ;  /* 0x0000000000007941 */ /* 0x000fea0003800200 */
.L_x_4198:
        /* <DEDUP_REMOVED lines=35> */
.L_x_4202:
        /* <DEDUP_REMOVED lines=19> */
.L_x_4203:
[----:B------:R-:W-:Y:S05]  /*1de0*/  BSYNC.RECONVERGENT B0 ;  /* 0x0000000000007941 */ /* 0x000fea0003800200 */
.L_x_4201:
        /* <DEDUP_REMOVED lines=35> */
.L_x_4205:
        /* <DEDUP_REMOVED lines=19> */
.L_x_4206:
[----:B------:R-:W-:Y:S05]  /*2150*/  BSYNC.RECONVERGENT B0 ;  /* 0x0000000000007941 */ /* 0x000fea0003800200 */
.L_x_4204:
        /* <DEDUP_REMOVED lines=34> */
.L_x_4208:
        /* <DEDUP_REMOVED lines=8> */
[----:B------:R-:W-:Y:S05]  /*2400*/  CALL.REL.NOINC `($__internal_138_$__cuda_sm20_div_s64) ;  /* 0x0000001800a87944 */ /* 0x000fea0003c00000 */
        /* <DEDUP_REMOVED lines=9> */
[----:B------:R-:W-:-:S07]  /*24a0*/  IMAD.IADD R3, R5, 0x1, R3 ;  /* 0x0000000105037824 */ /* 0x000fce00078e0203 */
.L_x_4209:
[----:B------:R-:W-:Y:S05]  /*24b0*/  BSYNC.RECONVERGENT B0 ;  /* 0x0000000000007941 */ /* 0x000fea0003800200 */
.L_x_4207:
        /* <DEDUP_REMOVED lines=14> */
.L_x_4185:
        /* <DEDUP_REMOVED lines=37> */
.L_x_4213:
        /* <DEDUP_REMOVED lines=18> */
.L_x_4214:
[----:B------:R-:W-:Y:S05]  /*2910*/  BSYNC.RECONVERGENT B0 ;  /* 0x0000000000007941 */ /* 0x000fea0003800200 */
.L_x_4212:
        /* <DEDUP_REMOVED lines=34> */
.L_x_4216:
        /* <DEDUP_REMOVED lines=19> */
.L_x_4217:
[----:B------:R-:W-:Y:S05]  /*2c70*/  BSYNC.RECONVERGENT B0 ;  /* 0x0000000000007941 */ /* 0x000fea0003800200 */
.L_x_4215:
        /* <DEDUP_REMOVED lines=34> */
.L_x_4219:
        /* <DEDUP_REMOVED lines=19> */
.L_x_4220:
[----:B------:R-:W-:Y:S05]  /*2fd0*/  BSYNC.RECONVERGENT B0 ;  /* 0x0000000000007941 */ /* 0x000fea0003800200 */
.L_x_4218:
        /* <DEDUP_REMOVED lines=34> */
.L_x_4222:
        /* <DEDUP_REMOVED lines=19> */
.L_x_4223:
[----:B------:R-:W-:Y:S05]  /*3330*/  BSYNC.RECONVERGENT B0 ;  /* 0x0000000000007941 */ /* 0x000fea0003800200 */
.L_x_4221:
[----:B------:R-:W0:Y:S01]  /*3340*/  LDCU.64 UR8, c[0x0][UR10+0x438] ;  /* 0x000087000a0877ac */ /* 0x000e220008000a00 */
[----:B------:R-:W-:Y:S01]  /*3350*/  IMAD.MOV.U32 R16, RZ, RZ, R14 ;  /* 0x000000ffff107224 */ /* 0x000fe200078e000e */
[----:B------:R-:W-:Y:S01]  /*3360*/  UIADD3 UR6, UPT, UPT, UR6, -0x4, URZ ;  /* 0xfffffffc06067890 */ /* 0x000fe2000fffe0ff */
[C---:B0-----:R-:W-:Y:S02]  /*3370*/  IMAD R8, R4.reuse, UR9, RZ ;  /* 0x0000000904087c24 */ /* 0x041fe4000f8e02ff */
[----:B------:R-:W-:-:S04]  /*3380*/  IMAD.WIDE.U32 R16, R4, UR8, R16 ;  /* 0x0000000804107c25 */ /* 0x000fc8000f8e0010 */
[----:B------:R-:W-:-:S05]  /*3390*/  IMAD R3, R3, UR8, R8 ;  /* 0x0000000803037c24 */ /* 0x000fca000f8e0208 */
[----:B------:R-:W-:-:S07]  /*33a0*/  IADD3 R17, PT, PT, R17, R3, RZ ;  /* 0x0000000311117210 */ /* 0x000fce0007ffe0ff */
.L_x_4211:
        /* <DEDUP_REMOVED lines=37> */
.L_x_4226:
        /* <DEDUP_REMOVED lines=18> */
.L_x_4227:
[----:B------:R-:W-:Y:S05]  /*3720*/  BSYNC.RECONVERGENT B0 ;  /* 0x0000000000007941 */ /* 0x000fea0003800200 */
.L_x_4225:
        /* <DEDUP_REMOVED lines=33> */
.L_x_4229:
        /* <DEDUP_REMOVED lines=19> */
.L_x_4230:
[----:B------:R-:W-:Y:S05]  /*3a70*/  BSYNC.RECONVERGENT B0 ;  /* 0x0000000000007941 */ /* 0x000fea0003800200 */
.L_x_4228:
[----:B------:R-:W0:Y:S01]  /*3a80*/  LDCU.64 UR8, c[0x0][UR4+0x448] ;  /* 0x00008900040877ac */ /* 0x000e220008000a00 */
[----:B------:R-:W-:Y:S01]  /*3a90*/  IMAD.MOV.U32 R18, RZ, RZ, R16 ;  /* 0x000000ffff127224 */ /* 0x000fe200078e0010 */
[----:B------:R-:W-:Y:S01]  /*3aa0*/  UIADD3 UR6, UPT, UPT, UR6, -0x2, URZ ;  /* 0xfffffffe06067890 */ /* 0x000fe2000fffe0ff */
[C---:B0-----:R-:W-:Y:S02]  /*3ab0*/  IMAD R8, R4.reuse, UR9, RZ ;  /* 0x0000000904087c24 */ /* 0x041fe4000f8e02ff */
[----:B------:R-:W-:-:S04]  /*3ac0*/  IMAD.WIDE.U32 R16, R4, UR8, R18 ;  /* 0x0000000804107c25 */ /* 0x000fc8000f8e0012 */
[----:B------:R-:W-:-:S05]  /*3ad0*/  IMAD R3, R3, UR8, R8 ;  /* 0x0000000803037c24 */ /* 0x000fca000f8e0208 */
[----:B------:R-:W-:-:S07]  /*3ae0*/  IADD3 R17, PT, PT, R17, R3, RZ ;  /* 0x0000000311117210 */ /* 0x000fce0007ffe0ff */
.L_x_4224:
        /* <DEDUP_REMOVED lines=30> */
.L_x_4232:
        /* <DEDUP_REMOVED lines=9> */
.L_x_4233:
[----:B------:R-:W-:Y:S05]  /*3d60*/  BSYNC.RECONVERGENT B0 ;  /* 0x0000000000007941 */ /* 0x000fea0003800200 */
.L_x_4231:
[----:B------:R-:W0:Y:S02]  /*3d70*/  LDCU.64 UR8, c[0x0][UR8+0x450] ;  /* 0x00008a00080877ac */ /* 0x000e240008000a00 */
[C---:B0-----:R-:W-:Y:S02]  /*3d80*/  IMAD R3, R4.reuse, UR9, RZ ;  /* 0x0000000904037c24 */ /* 0x041fe4000f8e02ff */
[----:B------:R-:W-:-:S04]  /*3d90*/  IMAD.WIDE.U32 R16, R4, UR8, R16 ;  /* 0x0000000804107c25 */ /* 0x000fc8000f8e0010 */
[----:B------:R-:W-:-:S05]  /*3da0*/  IMAD R3, R5, UR8, R3 ;  /* 0x0000000805037c24 */ /* 0x000fca000f8e0203 */
[----:B------:R-:W-:-:S07]  /*3db0*/  IADD3 R17, PT, PT, R17, R3, RZ ;  /* 0x0000000311117210 */ /* 0x000fce0007ffe0ff */
.L_x_4184:
[----:B------:R-:W0:Y:S01]  /*3dc0*/  LDCU.64 UR12, c[0x0][0x6c0] ;  /* 0x0000d800ff0c77ac */ /* 0x000e220008000a00 */
[----:B------:R-:W-:Y:S01]  /*3dd0*/  IADD3 R3, P0, PT, R2, -R12, RZ ;  /* 0x8000000c02037210 */ /* 0x000fe20007f1e0ff */
[----:B------:R-:W1:Y:S04]  /*3de0*/  LDCU.64 UR8, c[0x0][UR5+0x520] ;  /* 0x0000a400050877ac */ /* 0x000e680008000a00 */
[----:B------:R-:W-:Y:S01]  /*3df0*/  IMAD.X R12, R0, 0x1, ~R13, P0 ;  /* 0x00000001000c7824 */ /* 0x000fe200000e0e0d */
[----:B0-----:R-:W-:Y:S02]  /*3e00*/  ISETP.GT.U32.AND P0, PT, R3, UR12, PT ;  /* 0x0000000c03007c0c */ /* 0x001fe4000bf04070 */
[----:B-1----:R-:W-:Y:S02]  /*3e10*/  ISETP.GE.U32.AND P1, PT, R2, UR8, PT ;  /* 0x0000000802007c0c */ /* 0x002fe4000bf26070 */
[----:B------:R-:W-:-:S04]  /*3e20*/  ISETP.GT.AND.EX P0, PT, R12, UR13, PT, P0 ;  /* 0x0000000d0c007c0c */ /* 0x000fc8000bf04300 */
[----:B------:R-:W-:-:S13]  /*3e30*/  ISETP.GE.OR.EX P0, PT, R0, UR9, !P0, P1 ;  /* 0x0000000900007c0c */ /* 0x000fda000c706710 */
[----:B------:R-:W-:Y:S05]  /*3e40*/  @P0 EXIT ;  /* 0x000000000000094d */ /* 0x000fea0003800000 */
[----:B------:R-:W0:Y:S01]  /*3e50*/  LDCU.64 UR6, c[0x0][0x380] ;  /* 0x00007000ff0677ac */ /* 0x000e220008000a00 */
[----:B------:R-:W1:Y:S01]  /*3e60*/  LDCU.64 UR4, c[0x0][0x358] ;  /* 0x00006b00ff0477ac */ /* 0x000e620008000a00 */
[----:B0-----:R-:W-:-:S04]  /*3e70*/  LEA R2, P0, R16, UR6, 0x3 ;  /* 0x0000000610027c11 */ /* 0x001fc8000f8018ff */
[----:B------:R-:W-:-:S05]  /*3e80*/  LEA.HI.X R3, R16, UR7, R17, 0x3, P0 ;  /* 0x0000000710037c11 */ /* 0x000fca00080f1c11 */
[----:B-1----:R-:W-:Y:S01]  /*3e90*/  STG.E.64 desc[UR4][R2.64], RZ ;  /* 0x000000ff02007986 */ /* 0x002fe2000c101b04 */
[----:B------:R-:W-:Y:S05]  /*3ea0*/  EXIT ;  /* 0x000000000000794d */ /* 0x000fea0003800000 */
        .weak           $__internal_138_$__cuda_sm20_div_s64
        .type           $__internal_138_$__cuda_sm20_div_s64,@function
        .size           $__internal_138_$__cuda_sm20_div_s64,($__internal_139_$__cuda_sm20_rem_s64 - $__internal_138_$__cuda_sm20_div_s64)
$__internal_138_$__cuda_sm20_div_s64:
        /* <DEDUP_REMOVED lines=34> */
[----:B------:R-:W-:-:S04]  /*40d0*/  IMAD.HI.U32 R11, P1, R7, R10, R24 ;  /* 0x0000000a070b7227 */ /* 0x000fc80007820018 */
[----:B------:R-:W-:Y:S02]  /*40e0*/  HFMA2 R25, -RZ, RZ, 0, 0 ;  /* 0x00000000ff197431 */ /* 0x000fe400000001ff */
[----:B------:R-:W-:Y:S01]  /*40f0*/  IMAD R10, R7, R22, RZ ;  /* 0x00000016070a7224 */ /* 0x000fe200078e02ff */
[----:B------:R-:W-:Y:S01]  /*4100*/  IADD3.X R22, PT, PT, RZ, ~R9, RZ, P4, !PT ;  /* 0x80000009ff167210 */ /* 0x000fe200027fe4ff */
[----:B------:R-:W-:-:S03]  /*4110*/  IMAD.X R5, R5, 0x1, R7, P0 ;  /* 0x0000000105057824 */ /* 0x000fc600000e0607 */
[----:B------:R-:W-:Y:S02]  /*4120*/  IADD3 R10, P2, PT, R10, R11, RZ ;  /* 0x0000000b0a0a7210 */ /* 0x000fe40007f5e0ff */
[----:B------:R-:W-:Y:S02]  /*4130*/  SEL R11, R22, R9, !P3 ;  /* 0x00000009160b7207 */ /* 0x000fe40005800000 */
[----:B------:R-:W-:Y:S01]  /*4140*/  IADD3.X R22, PT, PT, RZ, RZ, R5, P2, P1 ;  /* 0x000000ffff167210 */ /* 0x000fe200017e2405 */
[----:B------:R-:W-:-:S04]  /*4150*/  IMAD.HI.U32 R24, R10, R23, RZ ;  /* 0x000000170a187227 */ /* 0x000fc800078e00ff */
[----:B------:R-:W-:-:S04]  /*4160*/  IMAD.HI.U32 R5, R22, R11, RZ ;  /* 0x0000000b16057227 */ /* 0x000fc800078e00ff */
[----:B------:R-:W-:-:S04]  /*4170*/  IMAD.WIDE.U32 R24, R10, R11, R24 ;  /* 0x0000000b0a187225 */ /* 0x000fc800078e0018 */
[C---:B------:R-:W-:Y:S02]  /*4180*/  IMAD R10, R22.reuse, R11, RZ ;  /* 0x0000000b160a7224 */ /* 0x040fe400078e02ff */
[----:B------:R-:W-:-:S04]  /*4190*/  IMAD.HI.U32 R7, P0, R22, R23, R24 ;  /* 0x0000001716077227 */ /* 0x000fc80007800018 */
[----:B------:R-:W-:Y:S01]  /*41a0*/  IMAD.X R5, RZ, RZ, R5, P0 ;  /* 0x000000ffff057224 */ /* 0x000fe200000e0605 */
[----:B------:R-:W-:-:S04]  /*41b0*/  IADD3 R10, P1, PT, R10, R7, RZ ;  /* 0x000000070a0a7210 */ /* 0x000fc80007f3e0ff */
[----:B------:R-:W-:Y:S01]  /*41c0*/  IADD3.X R5, PT, PT, RZ, R5, RZ, P1, !PT ;  /* 0x00000005ff057210 */ /* 0x000fe20000ffe4ff */
[----:B------:R-:W-:-:S04]  /*41d0*/  IMAD.WIDE.U32 R24, R10, R20, RZ ;  /* 0x000000140a187225 */ /* 0x000fc800078e00ff */
[----:B------:R-:W-:Y:S01]  /*41e0*/  IMAD R7, R10, R21, R25 ;  /* 0x000000150a077224 */ /* 0x000fe200078e0219 */
[----:B------:R-:W-:-:S03]  /*41f0*/  IADD3 R23, P1, PT, -R24, R23, RZ ;  /* 0x0000001718177210 */ /* 0x000fc60007f3e1ff */
[-C--:B------:R-:W-:Y:S01]  /*4200*/  IMAD R22, R5, R20.reuse, R7 ;  /* 0x0000001405167224 */ /* 0x080fe200078e0207 */
[CC--:B------:R-:W-:Y:S02]  /*4210*/  ISETP.GE.U32.AND P0, PT, R23.reuse, R20.reuse, PT ;  /* 0x000000141700720c */ /* 0x0c0fe40003f06070 */
[----:B------:R-:W-:Y:S02]  /*4220*/  IADD3 R7, P2, PT, R10, 0x1, RZ ;  /* 0x000000010a077810 */ /* 0x000fe40007f5e0ff */
        /* <DEDUP_REMOVED lines=11> */
[----:B------:R-:W-:Y:S02]  /*42e0*/  ISETP.GE.U32.AND.EX P0, PT, R11, R21, PT, P1 ;  /* 0x000000150b00720c */ /* 0x000fe40003f06110 */
[-C--:B------:R-:W-:Y:S02]  /*42f0*/  IADD3.X R5, PT, PT, RZ, R24.reuse, RZ, P2, !PT ;  /* 0x00000018ff057210 */ /* 0x080fe400017fe4ff */
[----:B------:R-:W-:Y:S02]  /*4300*/  SEL R10, R10, R7, P0 ;  /* 0x000000070a0a7207 */ /* 0x000fe40000000000 */
[----:B------:R-:W-:Y:S02]  /*4310*/  LOP3.LUT R7, R3, R9, RZ, 0x3c, !PT ;  /* 0x0000000903077212 */ /* 0x000fe400078e3cff */
[----:B------:R-:W-:-:S02]  /*4320*/  SEL R24, R5, R24, P0 ;  /* 0x0000001805187207 */ /* 0x000fc40000000000 */
[-C--:B------:R-:W-:Y:S02]  /*4330*/  IADD3 R5, P2, PT, RZ, -R10.reuse, RZ ;  /* 0x8000000aff057210 */ /* 0x080fe40007f5e0ff */
[----:B------:R-:W-:Y:S02]  /*4340*/  ISETP.NE.U32.AND P0, PT, R8, RZ, PT ;  /* 0x000000ff0800720c */ /* 0x000fe40003f05070 */
[----:B------:R-:W-:Y:S01]  /*4350*/  ISETP.GE.AND P1, PT, R7, RZ, PT ;  /* 0x000000ff0700720c */ /* 0x000fe20003f26270 */
[----:B------:R-:W-:Y:S01]  /*4360*/  IMAD.X R7, RZ, RZ, ~R24, P2 ;  /* 0x000000ffff077224 */ /* 0x000fe200010e0e18 */
[----:B------:R-:W-:Y:S02]  /*4370*/  ISETP.NE.AND.EX P0, PT, R3, RZ, PT, P0 ;  /* 0x000000ff0300720c */ /* 0x000fe40003f05300 */
[----:B------:R-:W-:Y:S02]  /*4380*/  SEL R5, R5, R10, !P1 ;  /* 0x0000000a05057207 */ /* 0x000fe40004800000 */
[----:B------:R-:W-:-:S02]  /*4390*/  SEL R7, R7, R24, !P1 ;  /* 0x0000001807077207 */ /* 0x000fc40004800000 */
[----:B------:R-:W-:Y:S02]  /*43a0*/  SEL R8, R5, 0xffffffff, P0 ;  /* 0xffffffff05087807 */ /* 0x000fe40000000000 */
[----:B------:R-:W-:Y:S02]  /*43b0*/  MOV R5, 0x0 ;  /* 0x0000000000057802 */ /* 0x000fe40000000f00 */
[----:B------:R-:W-:Y:S02]  /*43c0*/  SEL R7, R7, 0xffffffff, P0 ;  /* 0xffffffff07077807 */ /* 0x000fe40000000000 */
[----:B------:R-:W-:Y:S05]  /*43d0*/  RET.REL.NODEC R4 `(_ZN2at6native16triu_tril_kernelIN3c107complexIfEElLb0ELi1ELb1EEEvNS_4cuda6detail10TensorInfoIT_T0_EENS7_IKS8_S9_EEllS9_) ;  /* 0xffffffbc04087950 */ /* 0x000fea0003c3ffff */
        .weak           $__internal_139_$__cuda_sm20_rem_s64
        .type           $__internal_139_$__cuda_sm20_rem_s64,@function
        .size           $__internal_139_$__cuda_sm20_rem_s64,(.L_x_6429 - $__internal_139_$__cuda_sm20_rem_s64)
$__internal_139_$__cuda_sm20_rem_s64:
        /* <DEDUP_REMOVED lines=54> */
[----:B------:R-:W-:Y:S01]  /*4740*/  IMAD R6, R21, R4, R19 ;  /* 0x0000000415067224 */ /* 0x000fe200078e0213 */
[----:B------:R-:W-:-:S04]  /*4750*/  MOV R19, 0x0 ;  /* 0x0000000000137802 */ /* 0x000fc80000000f00 */
        /* <DEDUP_REMOVED lines=20> */
[----:B------:R-:W-:Y:S06]  /*48a0*/  RET.REL.NODEC R18 `(_ZN2at6native16triu_tril_kernelIN3c107complexIfEElLb0ELi1ELb1EEEvNS_4cuda6detail10TensorInfoIT_T0_EENS7_IKS8_S9_EEllS9_) ;  /* 0xffffffb412d47950 */ /* 0x000fec0003c3ffff */
.L_x_4234:
        /* <DEDUP_REMOVED lines=13> */
.L_x_6429:


//--------------------- .text._ZN2at6native16triu_tril_kernelIN3c107complexIfEEiLb0ELi1ELb0EEEvNS_4cuda6detail10TensorInfoIT_T0_EENS7_IKS8_S9_EEllS9_ --------------------------
	.section	.text._ZN2at6native16triu_tril_kernelIN3c107complexIfEEiLb0ELi1ELb0EEEvNS_4cuda6detail10TensorInfoIT_T0_EENS7_IKS8_S9_EEllS9_,"ax",@progbits
	.align	128
        .global         _ZN2at6native16triu_tril_kernelIN3c107complexIfEEiLb0ELi1ELb0EEEvNS_4cuda6detail10TensorInfoIT_T0_EENS7_IKS8_S9_EEllS9_
        .type           _ZN2at6native16triu_tril_kernelIN3c107complexIfEEiLb0ELi1ELb0EEEvNS_4cuda6detail10TensorInfoIT_T0_EENS7_IKS8_S9_EEllS9_,@function
        .size           _ZN2at6native16triu_tril_kernelIN3c107complexIfEEiLb0ELi1ELb0EEEvNS_4cuda6detail10TensorInfoIT_T0_EENS7_IKS8_S9_EEllS9_,(.L_x_6431 - _ZN2at6native16triu_tril_kernelIN3c107complexIfEEiLb0ELi1ELb0EEEvNS_4cuda6detail10TensorInfoIT_T0_EENS7_IKS8_S9_EEllS9_)
        .other          _ZN2at6native16triu_tril_kernelIN3c107complexIfEEiLb0ELi1ELb0EEEvNS_4cuda6detail10TensorInfoIT_T0_EENS7_IKS8_S9_EEllS9_,@"STO_CUDA_ENTRY STV_DEFAULT"
_ZN2at6native16triu_tril_kernelIN3c107complexIfEEiLb0ELi1ELb0EEEvNS_4cuda6detail10TensorInfoIT_T0_EENS7_IKS8_S9_EEllS9_:
.text._ZN2at6native16triu_tril_kernelIN3c107complexIfEEiLb0ELi1ELb0EEEvNS_4cuda6detail10TensorInfoIT_T0_EENS7_IKS8_S9_EEllS9_:
        /* <DEDUP_REMOVED lines=18> */
[----:B------:R-:W-:-:S06]  /*0120*/  HFMA2 R17, -RZ, RZ, 0, 0 ;  /* 0x00000000ff117431 */ /* 0x000fcc00000001ff */
        /* <DEDUP_REMOVED lines=19> */
.L_x_4236:
[----:B------:R-:W0:Y:S01]  /*0260*/  LDCU UR6, c[0x0][0x540] ;  /* 0x0000a800ff0677ac */ /* 0x000e220008000800 */
[----:B------:R-:W-:Y:S01]  /*0270*/  IMAD.MOV.U32 R10, RZ, RZ, R12 ;  /* 0x000000ffff0a7224 */ /* 0x000fe200078e000c */
[----:B------:R-:W-:Y:S01]  /*0280*/  MOV R7, R13 ;  /* 0x0000000d00077202 */ /* 0x000fe20000000f00 */
[----:B------:R-:W-:Y:S01]  /*0290*/  IMAD.U32 R4, RZ, RZ, UR4 ;  /* 0x00000004ff047e24 */ /* 0x000fe2000f8e00ff */
[----:B------:R-:W-:Y:S02]  /*02a0*/  MOV R2, 0x2d0 ;  /* 0x000002d000027802 */ /* 0x000fe40000000f00 */
[----:B0-----:R-:W-:-:S07]  /*02b0*/  MOV R5, UR6 ;  /* 0x0000000600057c02 */ /* 0x001fce0008000f00 */
[----:B------:R-:W-:Y:S05]  /*02c0*/  CALL.REL.NOINC `($__internal_140_$__cuda_sm20_div_s64) ;  /* 0x0000003000207944 */ /* 0x000fea0003c00000 */
[----:B------:R-:W0:Y:S01]  /*02d0*/  LDCU UR6, c[0x0][0x540] ;  /* 0x0000a800ff0677ac */ /* 0x000e220008000800 */
[----:B------:R-:W-:Y:S01]  /*02e0*/  IMAD.MOV R3, RZ, RZ, -R9 ;  /* 0x000000ffff037224 */ /* 0x000fe200078e0a09 */
[----:B------:R-:W-:Y:S01]  /*02f0*/  MOV R16, R9 ;  /* 0x0000000900107202 */ /* 0x000fe20000000f00 */
[----:B------:R-:W-:Y:S02]  /*0300*/  IMAD.MOV.U32 R17, RZ, RZ, R4 ;  /* 0x000000ffff117224 */ /* 0x000fe400078e0004 */
[----:B0-----:R-:W-:-:S07]  /*0310*/  IMAD R0, R3, UR6, R12 ;  /* 0x0000000603007c24 */ /* 0x001fce000f8e020c */
.L_x_4237:
[----:B------:R-:W-:Y:S05]  /*0320*/  BSYNC.RECONVERGENT B0 ;  /* 0x0000000000007941 */ /* 0x000fea0003800200 */
.L_x_4235:
        /* <DEDUP_REMOVED lines=30> */
.L_x_4239:
[----:B------:R-:W-:Y:S01]  /*0510*/  IMAD.MOV.U32 R10, RZ, RZ, R16 ;  /* 0x000000ffff0a7224 */ /* 0x000fe200078e0010 */
[----:B------:R-:W-:Y:S01]  /*0520*/  MOV R7, R17 ;  /* 0x0000001100077202 */ /* 0x000fe20000000f00 */
[----:B------:R-:W-:Y:S01]  /*0530*/  IMAD.U32 R5, RZ, RZ, UR5 ;  /* 0x00000005ff057e24 */ /* 0x000fe2000f8e00ff */
[----:B------:R-:W-:Y:S02]  /*0540*/  MOV R4, UR6 ;  /* 0x0000000600047c02 */ /* 0x000fe40008000f00 */
[----:B------:R-:W-:-:S07]  /*0550*/  MOV R2, 0x570 ;  /* 0x0000057000027802 */ /* 0x000fce0000000f00 */
[----:B------:R-:W-:Y:S05]  /*0560*/  CALL.REL.NOINC `($__internal_140_$__cuda_sm20_div_s64) ;  /* 0x0000002c00787944 */ /* 0x000fea0003c00000 */
[----:B------:R-:W-:Y:S01]  /*0570*/  IMAD.MOV R3, RZ, RZ, -R9 ;  /* 0x000000ffff037224 */ /* 0x000fe200078e0a09 */
[----:B------:R-:W-:-:S03]  /*0580*/  MOV R12, R9 ;  /* 0x00000009000c7202 */ /* 0x000fc60000000f00 */
[----:B------:R-:W-:-:S07]  /*0590*/  IMAD R3, R3, UR5, R16 ;  /* 0x0000000503037c24 */ /* 0x000fce000f8e0210 */
.L_x_4240:
[----:B------:R-:W-:Y:S05]  /*05a0*/  BSYNC.RECONVERGENT B0 ;  /* 0x0000000000007941 */ /* 0x000fea0003800200 */
.L_x_4238:
        /* <DEDUP_REMOVED lines=19> */
.L_x_4267:
        /* <DEDUP_REMOVED lines=30> */
.L_x_4244:
[----:B------:R-:W-:Y:S01]  /*08c0*/  MOV R7, R4 ;  /* 0x0000000400077202 */ /* 0x000fe20000000f00 */
[----:B------:R-:W-:Y:S01]  /*08d0*/  IMAD.MOV.U32 R10, RZ, RZ, R12 ;  /* 0x000000ffff0a7224 */ /* 0x000fe200078e000c */
[----:B------:R-:W-:Y:S01]  /*08e0*/  MOV R5, UR8 ;  /* 0x0000000800057c02 */ /* 0x000fe20008000f00 */
[----:B------:R-:W-:Y:S01]  /*08f0*/  IMAD.U32 R4, RZ, RZ, UR10 ;  /* 0x0000000aff047e24 */ /* 0x000fe2000f8e00ff */
[----:B------:R-:W-:-:S07]  /*0900*/  MOV R2, 0x920 ;  /* 0x0000092000027802 */ /* 0x000fce0000000f00 */
[----:B------:R-:W-:Y:S05]  /*0910*/  CALL.REL.NOINC `($__internal_140_$__cuda_sm20_div_s64) ;  /* 0x00000028008c7944 */ /* 0x000fea0003c00000 */
[----:B------:R-:W-:Y:S01]  /*0920*/  IADD3 R5, PT, PT, -R9, RZ, RZ ;  /* 0x000000ff09057210 */ /* 0x000fe20007ffe1ff */
[----:B------:R-:W-:Y:S01]  /*0930*/  IMAD.MOV.U32 R16, RZ, RZ, R9 ;  /* 0x000000ffff107224 */ /* 0x000fe200078e0009 */
[----:B------:R-:W-:-:S03]  /*0940*/  MOV R17, R4 ;  /* 0x0000000400117202 */ /* 0x000fc60000000f00 */
[----:B------:R-:W-:-:S07]  /*0950*/  IMAD R5, R5, UR8, R12 ;  /* 0x0000000805057c24 */ /* 0x000fce000f8e020c */
.L_x_4245:
[----:B------:R-:W-:Y:S05]  /*0960*/  BSYNC.RECONVERGENT B0 ;  /* 0x0000000000007941 */ /* 0x000fea0003800200 */
.L_x_4243:
        /* <DEDUP_REMOVED lines=34> */
.L_x_4247:
        /* <DEDUP_REMOVED lines=10> */
.L_x_4248:
[----:B------:R-:W-:Y:S05]  /*0c30*/  BSYNC.RECONVERGENT B0 ;  /* 0x0000000000007941 */ /* 0x000fea0003800200 */
.L_x_4246:
        /* <DEDUP_REMOVED lines=35> */
.L_x_4250:
        /* <DEDUP_REMOVED lines=10> */
.L_x_4251:
[----:B------:R-:W-:Y:S05]  /*0f10*/  BSYNC.RECONVERGENT B0 ;  /* 0x0000000000007941 */ /* 0x000fea0003800200 */
.L_x_4249:
        /* <DEDUP_REMOVED lines=35> */
.L_x_4253:
        /* <DEDUP_REMOVED lines=10> */
.L_x_4254:
[----:B------:R-:W-:Y:S05]  /*11f0*/  BSYNC.RECONVERGENT B0 ;  /* 0x0000000000007941 */ /* 0x000fea0003800200 */
.L_x_4252:
        /* <DEDUP_REMOVED lines=35> */
.L_x_4256:
        /* <DEDUP_REMOVED lines=10> */
.L_x_4257:
[----:B------:R-:W-:Y:S05]  /*14d0*/  BSYNC.RECONVERGENT B0 ;  /* 0x0000000000007941 */ /* 0x000fea0003800200 */
.L_x_4255:
        /* <DEDUP_REMOVED lines=35> */
.L_x_4259:
        /* <DEDUP_REMOVED lines=10> */
.L_x_4260:
[----:B------:R-:W-:Y:S05]  /*17b0*/  BSYNC.RECONVERGENT B0 ;  /* 0x0000000000007941 */ /* 0x000fea0003800200 */
.L_x_4258:
        /* <DEDUP_REMOVED lines=35> */
.L_x_4262:
        /* <DEDUP_REMOVED lines=10> */
.L_x_4263:
[----:B------:R-:W-:Y:S05]  /*1a90*/  BSYNC.RECONVERGENT B0 ;  /* 0x0000000000007941 */ /* 0x000fea0003800200 */
.L_x_4261:
        /* <DEDUP_REMOVED lines=32> */
.L_x_4265:
        /* <DEDUP_REMOVED lines=9> */
.L_x_4266:
[----:B------:R-:W-:Y:S05]  /*1d30*/  BSYNC.RECONVERGENT B0 ;  /* 0x0000000000007941 */ /* 0x000fea0003800200 */
.L_x_4264:
        /* <DEDUP_REMOVED lines=9> */
.L_x_4242:
        /* <DEDUP_REMOVED lines=34> */
.L_x_4270:
        /* <DEDUP_REMOVED lines=10> */
.L_x_4271:
[----:B------:R-:W-:Y:S05]  /*2090*/  BSYNC.RECONVERGENT B0 ;  /* 0x0000000000007941 */ /* 0x000fea0003800200 */
.L_x_4269:
        /* <DEDUP_REMOVED lines=36> */
.L_x_4273:
        /* <DEDUP_REMOVED lines=10> */
.L_x_4274:
[----:B------:R-:W-:Y:S05]  /*2380*/  BSYNC.RECONVERGENT B0 ;  /* 0x0000000000007941 */ /* 0x000fea0003800200 */
.L_x_4272:
        /* <DEDUP_REMOVED lines=36> */
.L_x_4276:
        /* <DEDUP_REMOVED lines=10> */
.L_x_4277:
[----:B------:R-:W-:Y:S05]  /*2670*/  BSYNC.RECONVERGENT B0 ;  /* 0x0000000000007941 */ /* 0x000fea0003800200 */
.L_x_4275:
        /* <DEDUP_REMOVED lines=35> */
.L_x_4279:
        /* <DEDUP_REMOVED lines=9> */
.L_x_4280:
[----:B------:R-:W-:Y:S05]  /*2940*/  BSYNC.RECONVERGENT B0 ;  /* 0x0000000000007941 */ /* 0x000fea0003800200 */
.L_x_4278:
[----:B------:R-:W-:Y:S01]  /*2950*/  UMOV UR7, 0x6c ;  /* 0x0000006c00077882 */ /* 0x000fe20000000000 */
[----:B------:R-:W0:Y:S01]  /*2960*/  LDCU UR9, c[0x0][UR9+0x4c4] ;  /* 0x00009880090977ac */ /* 0x000e220008000800 */
[----:B------:R-:W-:Y:S02]  /*2970*/  ULEA UR7, UR10, UR7, 0x2 ;  /* 0x000000070a077291 */ /* 0x000fe4000f8e10ff */
[----:B------:R-:W-:-:S10]  /*2980*/  UIADD3 UR5, UPT, UPT, UR5, -0x4, URZ ;  /* 0xfffffffc05057890 */ /* 0x000fd4000fffe0ff */
[----:B------:R-:W1:Y:S01]  /*2990*/  LDCU UR7, c[0x0][UR7+0x380] ;  /* 0x00007000070777ac */ /* 0x000e620008000800 */
[C---:B0-----:R-:W-:Y:S02]  /*29a0*/  IMAD R20, R17.reuse, UR9, R20 ;  /* 0x0000000911147c24 */ /* 0x041fe4000f8e0214 */
[----:B-1----:R-:W-:-:S07]  /*29b0*/  IMAD R22, R17, UR7, R22 ;  /* 0x0000000711167c24 */ /* 0x002fce000f8e0216 */
.L_x_4268:
        /* <DEDUP_REMOVED lines=33> */
.L_x_4283:
        /* <DEDUP_REMOVED lines=10> */
.L_x_4284:
[----:B------:R-:W-:Y:S05]  /*2c70*/  BSYNC.RECONVERGENT B0 ;  /* 0x0000000000007941 */ /* 0x000fea0003800200 */
.L_x_4282:
        /* <DEDUP_REMOVED lines=35> */
.L_x_4286:
        /* <DEDUP_REMOVED lines=9> */
.L_x_4287:
[----:B------:R-:W-:Y:S05]  /*2f40*/  BSYNC.RECONVERGENT B0 ;  /* 0x0000000000007941 */ /* 0x000fea0003800200 */
.L_x_4285:
[----:B------:R-:W-:Y:S01]  /*2f50*/  UMOV UR6, 0x6c ;  /* 0x0000006c00067882 */ /* 0x000fe20000000000 */
[----:B------:R-:W0:Y:S01]  /*2f60*/  LDCU UR8, c[0x0][UR8+0x4c4] ;  /* 0x00009880080877ac */ /* 0x000e220008000800 */
[----:B------:R-:W-:Y:S02]  /*2f70*/  ULEA UR6, UR9, UR6, 0x2 ;  /* 0x0000000609067291 */ /* 0x000fe4000f8e10ff */
[----:B------:R-:W-:-:S10]  /*2f80*/  UIADD3 UR5, UPT, UPT, UR5, -0x2, URZ ;  /* 0xfffffffe05057890 */ /* 0x000fd4000fffe0ff */
[----:B------:R-:W1:Y:S01]  /*2f90*/  LDCU UR6, c[0x0][UR6+0x380] ;  /* 0x00007000060677ac */ /* 0x000e620008000800 */
[C---:B0-----:R-:W-:Y:S02]  /*2fa0*/  IMAD R20, R17.reuse, UR8, R20 ;  /* 0x0000000811147c24 */ /* 0x041fe4000f8e0214 */
[----:B-1----:R-:W-:-:S07]  /*2fb0*/  IMAD R22, R17, UR6, R22 ;  /* 0x0000000611167c24 */ /* 0x002fce000f8e0216 */
.L_x_4281:
        /* <DEDUP_REMOVED lines=29> */
.L_x_4289:
[----:B------:R-:W-:-:S07]  /*3190*/  MOV R2, 0x31b0 ;  /* 0x000031b000027802 */ /* 0x000fce0000000f00 */
[----:B------:R-:W-:Y:S05]  /*31a0*/  CALL.REL.NOINC `($__internal_141_$__cuda_sm20_rem_s64) ;  /* 0x0000000400b87944 */ /* 0x000fea0003c00000 */
.L_x_4290:
[----:B------:R-:W-:Y:S05]  /*31b0*/  BSYNC.RECONVERGENT B0 ;  /* 0x0000000000007941 */ /* 0x000fea0003800200 */
.L_x_4288:
[----:B------:R-:W0:Y:S01]  /*31c0*/  LDCU UR6, c[0x0][UR5+0x4c4] ;  /* 0x00009880050677ac */ /* 0x000e220008000800 */
[----:B------:R-:W1:Y:S01]  /*31d0*/  LDCU UR5, c[0x0][UR5+0x3ec] ;  /* 0x00007d80050577ac */ /* 0x000e620008000800 */
[C---:B0-----:R-:W-:Y:S02]  /*31e0*/  IMAD R20, R12.reuse, UR6, R20 ;  /* 0x000000060c147c24 */ /* 0x041fe4000f8e0214 */
[----:B-1----:R-:W-:-:S07]  /*31f0*/  IMAD R22, R12, UR5, R22 ;  /* 0x000000050c167c24 */ /* 0x002fce000f8e0216 */
.L_x_4241:
[----:B------:R-:W0:Y:S01]  /*3200*/  LDCU.64 UR6, c[0x0][0x530] ;  /* 0x0000a600ff0677ac */ /* 0x000e220008000a00 */
[----:B------:R-:W-:Y:S01]  /*3210*/  IMAD.IADD R2, R0, 0x1, -R3 ;  /* 0x0000000100027824 */ /* 0x000fe200078e0a03 */
[----:B------:R-:W-:Y:S01]  /*3220*/  BSSY.RECONVERGENT B0, `(.L_x_4291) ;  /* 0x000000d000007945 */ /* 0x000fe20003800200 */
[----:B------:R-:W-:Y:S01]  /*3230*/  CS2R R4, SRZ ;  /* 0x0000000000047805 */ /* 0x000fe2000001ff00 */
[----:B------:R-:W1:Y:S02]  /*3240*/  LDCU UR4, c[0x0][UR4+0x45c] ;  /* 0x00008b80040477ac */ /* 0x000e640008000800 */
[----:B0-----:R-:W-:Y:S02]  /*3250*/  ISETP.GT.U32.AND P0, PT, R2, UR6, PT ;  /* 0x0000000602007c0c */ /* 0x001fe4000bf04070 */
[----:B------:R-:W-:Y:S02]  /*3260*/  SHF.R.S32.HI R2, RZ, 0x1f, R2 ;  /* 0x0000001fff027819 */ /* 0x000fe40000011402 */
[----:B-1----:R-:W-:-:S02]  /*3270*/  ISETP.LT.AND P1, PT, R0, UR4, PT ;  /* 0x0000000400007c0c */ /* 0x002fc4000bf21270 */
[----:B------:R-:W-:Y:S01]  /*3280*/  ISETP.GT.AND.EX P0, PT, R2, UR7, PT, P0 ;  /* 0x0000000702007c0c */ /* 0x000fe2000bf04300 */
[----:B------:R-:W0:Y:S03]  /*3290*/  LDCU.64 UR6, c[0x0][0x358] ;  /* 0x00006b00ff0677ac */ /* 0x000e260008000a00 */
[----:B------:R-:W-:-:S13]  /*32a0*/  ISETP.GE.OR P0, PT, R0, UR4, P0 ;  /* 0x0000000400007c0c */ /* 0x000fda0008706670 */
[----:B------:R-:W-:Y:S05]  /*32b0*/  @P0 BRA `(.L_x_4292) ;  /* 0x00000000000c0947 */ /* 0x000fea0003800000 */
[----:B------:R-:W1:Y:S02]  /*32c0*/  LDC.64 R2, c[0x0][0x458] ;  /* 0x00011600ff027b82 */ /* 0x000e640000000a00 */
[----:B-1----:R-:W-:-:S05]  /*32d0*/  IMAD.WIDE R20, R20, 0x8, R2 ;  /* 0x0000000814147825 */ /* 0x002fca00078e0202 */
[----:B0-----:R1:W5:Y:S02]  /*32e0*/  LDG.E.64 R4, desc[UR6][R20.64] ;  /* 0x0000000614047981 */ /* 0x001364000c1e1b00 */
.L_x_4292:
[----:B0-----:R-:W-:Y:S05]  /*32f0*/  BSYNC.RECONVERGENT B0 ;  /* 0x0000000000007941 */ /* 0x001fea0003800200 */
.L_x_4291:
[----:B------:R-:W-:Y:S05]  /*3300*/  @!P1 EXIT ;  /* 0x000000000000994d */ /* 0x000fea0003800000 */
[----:B------:R-:W0:Y:S02]  /*3310*/  LDC.64 R2, c[0x0][0x380] ;  /* 0x0000e000ff027b82 */ /* 0x000e240000000a00 */
[----:B0-----:R-:W-:-:S05]  /*3320*/  IMAD.WIDE R22, R22, 0x8, R2 ;  /* 0x0000000816167825 */ /* 0x001fca00078e0202 */
[----:B-----5:R-:W-:Y:S01]  /*3330*/  STG.E.64 desc[UR6][R22.64], R4 ;  /* 0x0000000416007986 */ /* 0x020fe2000c101b06 */
[----:B------:R-:W-:Y:S05]  /*3340*/  EXIT ;  /* 0x000000000000794d */ /* 0x000fea0003800000 */
        .weak           $__internal_140_$__cuda_sm20_div_s64
        .type           $__internal_140_$__cuda_sm20_div_s64,@function
        .size           $__internal_140_$__cuda_sm20_div_s64,($__internal_141_$__cuda_sm20_rem_s64 - $__internal_140_$__cuda_sm20_div_s64)
$__internal_140_$__cuda_sm20_div_s64:
        /* <DEDUP_REMOVED lines=83> */
[----:B------:R-:W-:Y:S06]  /*3880*/  RET.REL.NODEC R6 `(_ZN2at6native16triu_tril_kernelIN3c107complexIfEEiLb0ELi1ELb0EEEvNS_4cuda6detail10TensorInfoIT_T0_EENS7_IKS8_S9_EEllS9_) ;  /* 0xffffffc406dc7950 */ /* 0x000fec0003c3ffff */
        .weak           $__internal_141_$__cuda_sm20_rem_s64
        .type           $__internal_141_$__cuda_sm20_rem_s64,@function
        .size           $__internal_141_$__cuda_sm20_rem_s64,(.L_x_6431 - $__internal_141_$__cuda_sm20_rem_s64)
$__internal_141_$__cuda_sm20_rem_s64:
        /* <DEDUP_REMOVED lines=72> */
[----:B------:R-:W-:Y:S06]  /*3d10*/  RET.REL.NODEC R4 `(_ZN2at6native16triu_tril_kernelIN3c107complexIfEEiLb0ELi1ELb0EEEvNS_4cuda6detail10TensorInfoIT_T0_EENS7_IKS8_S9_EEllS9_) ;  /* 0xffffffc004b87950 */ /* 0x000fec0003c3ffff */
.L_x_4293:
        /* <DEDUP_REMOVED lines=14> */
.L_x_6431:


//--------------------- .text._ZN2at6native16triu_tril_kernelIN3c107complexIfEEiLb0ELi1ELb1EEEvNS_4cuda6detail10TensorInfoIT_T0_EENS7_IKS8_S9_EEllS9_ --------------------------
	.section	.text._ZN2at6native16triu_tril_kernelIN3c107complexIfEEiLb0ELi1ELb1EEEvNS_4cuda6detail10TensorInfoIT_T0_EENS7_IKS8_S9_EEllS9_,"ax",@progbits
	.align	128
        .global         _ZN2at6native16triu_tril_kernelIN3c107complexIfEEiLb0ELi1ELb1EEEvNS_4cuda6detail10TensorInfoIT_T0_EENS7_IKS8_S9_EEllS9_
        .type           _ZN2at6native16triu_tril_kernelIN3c107complexIfEEiLb0ELi1ELb1EEEvNS_4cuda6detail10TensorInfoIT_T0_EENS7_IKS8_S9_EEllS9_,@function
        .size           _ZN2at6native16triu_tril_kernelIN3c107complexIfEEiLb0ELi1ELb1EEEvNS_4cuda6detail10TensorInfoIT_T0_EENS7_IKS8_S9_EEllS9_,(.L_x_6433 - _ZN2at6native16triu_tril_kernelIN3c107complexIfEEiLb0ELi1ELb1EEEvNS_4cuda6detail10TensorInfoIT_T0_EENS7_IKS8_S9_EEllS9_)
        .other          _ZN2at6native16triu_tril_kernelIN3c107complexIfEEiLb0ELi1ELb1EEEvNS_4cuda6detail10TensorInfoIT_T0_EENS7_IKS8_S9_EEllS9_,@"STO_CUDA_ENTRY STV_DEFAULT"
_ZN2at6native16triu_tril_kernelIN3c107complexIfEEiLb0ELi1ELb1EEEvNS_4cuda6detail10TensorInfoIT_T0_EENS7_IKS8_S9_EEllS9_:
.text._ZN2at6native16triu_tril_kernelIN3c107complexIfEEiLb0ELi1ELb1EEEvNS_4cuda6detail10TensorInfoIT_T0_EENS7_IKS8_S9_EEllS9_:
        /* <DEDUP_REMOVED lines=24> */
[----:B------:R-:W-:-:S04]  /*0180*/  IMAD.HI.U32 R3, R3, R5, R2 ;  /* 0x0000000503037227 */ /* 0x000fc800078e0002 */
[----:B------:R-:W-:Y:S02]  /*0190*/  IMAD.MOV.U32 R5, RZ, RZ, RZ ;  /* 0x000000ffff057224 */ /* 0x000fe400078e00ff */
        /* <DEDUP_REMOVED lines=12> */
.L_x_4295:
[----:B------:R-:W0:Y:S01]  /*0260*/  LDCU UR6, c[0x0][0x540] ;  /* 0x0000a800ff0677ac */ /* 0x000e220008000800 */
[----:B------:R-:W-:Y:S01]  /*0270*/  IMAD.MOV.U32 R10, RZ, RZ, R14 ;  /* 0x000000ffff0a7224 */ /* 0x000fe200078e000e */
[----:B------:R-:W-:Y:S01]  /*0280*/  MOV R7, R15 ;  /* 0x0000000f00077202 */ /* 0x000fe20000000f00 */
[----:B------:R-:W-:Y:S01]  /*0290*/  IMAD.U32 R4, RZ, RZ, UR4 ;  /* 0x00000004ff047e24 */ /* 0x000fe2000f8e00ff */
[----:B------:R-:W-:Y:S01]  /*02a0*/  MOV R2, 0x2d0 ;  /* 0x000002d000027802 */ /* 0x000fe20000000f00 */
[----:B0-----:R-:W-:-:S07]  /*02b0*/  IMAD.U32 R5, RZ, RZ, UR6 ;  /* 0x00000006ff057e24 */ /* 0x001fce000f8e00ff */
[----:B------:R-:W-:Y:S05]  /*02c0*/  CALL.REL.NOINC `($__internal_142_$__cuda_sm20_div_s64) ;  /* 0x0000003000407944 */ /* 0x000fea0003c00000 */
[----:B------:R-:W0:Y:S01]  /*02d0*/  LDCU UR6, c[0x0][0x540] ;  /* 0x0000a800ff0677ac */ /* 0x000e220008000800 */
[----:B------:R-:W-:-:S05]  /*02e0*/  IADD3 R3, PT, PT, -R4, RZ, RZ ;  /* 0x000000ff04037210 */ /* 0x000fca0007ffe1ff */
[----:B0-----:R-:W-:-:S07]  /*02f0*/  IMAD R0, R3, UR6, R14 ;  /* 0x0000000603007c24 */ /* 0x001fce000f8e020e */
.L_x_4296:
[----:B------:R-:W-:Y:S05]  /*0300*/  BSYNC.RECONVERGENT B0 ;  /* 0x0000000000007941 */ /* 0x000fea0003800200 */
.L_x_4294:
        /* <DEDUP_REMOVED lines=26> */
.L_x_4298:
[----:B------:R-:W-:Y:S01]  /*04b0*/  IMAD.MOV.U32 R15, RZ, RZ, R4 ;  /* 0x000000ffff0f7224 */ /* 0x000fe200078e0004 */
[----:B------:R-:W-:Y:S01]  /*04c0*/  MOV R11, UR5 ;  /* 0x00000005000b7c02 */ /* 0x000fe20008000f00 */
[----:B------:R-:W-:Y:S01]  /*04d0*/  IMAD.MOV.U32 R14, RZ, RZ, R5 ;  /* 0x000000ffff0e7224 */ /* 0x000fe200078e0005 */
[----:B------:R-:W-:Y:S01]  /*04e0*/  MOV R2, 0x510 ;  /* 0x0000051000027802 */ /* 0x000fe20000000f00 */
[----:B------:R-:W-:-:S07]  /*04f0*/  IMAD.U32 R10, RZ, RZ, UR6 ;  /* 0x00000006ff0a7e24 */ /* 0x000fce000f8e00ff */
[----:B------:R-:W-:Y:S05]  /*0500*/  CALL.REL.NOINC `($__internal_143_$__cuda_sm20_rem_s64) ;  /* 0x0000003400007944 */ /* 0x000fea0003c00000 */
[----:B------:R-:W-:-:S07]  /*0510*/  IMAD.MOV.U32 R15, RZ, RZ, R14 ;  /* 0x000000ffff0f7224 */ /* 0x000fce00078e000e */
.L_x_4299:
[----:B------:R-:W-:Y:S05]  /*0520*/  BSYNC.RECONVERGENT B0 ;  /* 0x0000000000007941 */ /* 0x000fea0003800200 */
.L_x_4297:
[----:B------:R-:W0:Y:S01]  /*0530*/  LDCU.64 UR8, c[0x0][0x530] ;  /* 0x0000a600ff0877ac */ /* 0x000e220008000a00 */
[----:B------:R-:W-:-:S05]  /*0540*/  IADD3 R3, PT, PT, R0, -R15, RZ ;  /* 0x8000000f00037210 */ /* 0x000fca0007ffe0ff */
[----:B------:R-:W-:-:S05]  /*0550*/  VIADD R2, R3, 0x1 ;  /* 0x0000000103027836 */ /* 0x000fca0000000000 */
        /* <DEDUP_REMOVED lines=9> */
[----:B------:R-:W-:Y:S02]  /*05f0*/  IADD3 R5, PT, PT, RZ, -UR5, RZ ;  /* 0x80000005ff057c10 */ /* 0x000fe4000fffe0ff */
[----:B------:R-:W-:-:S05]  /*0600*/  ISETP.NE.U32.AND P2, PT, RZ, UR5, PT ;  /* 0x00000005ff007c0c */ /* 0x000fca000bf45070 */
[----:B-1----:R-:W1:Y:S02]  /*0610*/  MUFU.RCP R2, R2 ;  /* 0x0000000200027308 */ /* 0x002e640000001000 */
[----:B-1----:R-:W-:-:S06]  /*0620*/  VIADD R6, R2, 0xffffffe ;  /* 0x0ffffffe02067836 */ /* 0x002fcc0000000000 */
[----:B------:R1:W2:Y:S02]  /*0630*/  F2I.FTZ.U32.TRUNC.NTZ R7, R6 ;  /* 0x0000000600077305 */ /* 0x0002a4000021f000 */
[----:B-1----:R-:W-:Y:S02]  /*0640*/  IMAD.MOV.U32 R6, RZ, RZ, RZ ;  /* 0x000000ffff067224 */ /* 0x002fe400078e00ff */
        /* <DEDUP_REMOVED lines=9> */
[----:B------:R-:W-:-:S12]  /*06e0*/  HFMA2 R5, -RZ, RZ, 0, 0 ;  /* 0x00000000ff057431 */ /* 0x000fd800000001ff */
[----:B------:R-:W-:Y:S01]  /*06f0*/  @P1 VIADD R14, R14, 0x1 ;  /* 0x000000010e0e1836 */ /* 0x000fe20000000000 */
[----:B------:R-:W-:Y:S01]  /*0700*/  @!P2 LOP3.LUT R14, RZ, UR5, RZ, 0x33, !PT ;  /* 0x00000005ff0eac12 */ /* 0x000fe2000f8e33ff */
[----:B------:R-:W-:Y:S06]  /*0710*/  BRA `(.L_x_4302) ;  /* 0x00000000001c7947 */ /* 0x000fec0003800000 */
.L_x_4301:
[----:B------:R-:W-:Y:S01]  /*0720*/  IMAD.MOV.U32 R10, RZ, RZ, R4 ;  /* 0x000000ffff0a7224 */ /* 0x000fe200078e0004 */
[----:B------:R-:W-:Y:S01]  /*0730*/  MOV R2, 0x780 ;  /* 0x0000078000027802 */ /* 0x000fe20000000f00 */
[----:B------:R-:W-:Y:S01]  /*0740*/  IMAD.MOV.U32 R7, RZ, RZ, R5 ;  /* 0x000000ffff077224 */ /* 0x000fe200078e0005 */
[----:B------:R-:W-:Y:S01]  /*0750*/  MOV R5, UR5 ;  /* 0x0000000500057c02 */ /* 0x000fe20008000f00 */
[----:B------:R-:W-:-:S07]  /*0760*/  IMAD.U32 R4, RZ, RZ, UR6 ;  /* 0x00000006ff047e24 */ /* 0x000fce000f8e00ff */
[----:B0-----:R-:W-:Y:S05]  /*0770*/  CALL.REL.NOINC `($__internal_142_$__cuda_sm20_div_s64) ;  /* 0x0000002c00147944 */ /* 0x001fea0003c00000 */
[----:B------:R-:W-:-:S07]  /*0780*/  IMAD.MOV.U32 R14, RZ, RZ, R4 ;  /* 0x000000ffff0e7224 */ /* 0x000fce00078e0004 */
.L_x_4302:
[----:B0-----:R-:W-:Y:S05]  /*0790*/  BSYNC.RECONVERGENT B0 ;  /* 0x0000000000007941 */ /* 0x001fea0003800200 */
.L_x_4300:
        /* <DEDUP_REMOVED lines=14> */
.L_x_4329:
        /* <DEDUP_REMOVED lines=30> */
.L_x_4306:
[----:B------:R-:W-:Y:S01]  /*0a60*/  MOV R7, R5 ;  /* 0x0000000500077202 */ /* 0x000fe20000000f00 */
[----:B------:R-:W-:Y:S01]  /*0a70*/  IMAD.MOV.U32 R10, RZ, RZ, R14 ;  /* 0x000000ffff0a7224 */ /* 0x000fe200078e000e */
[----:B------:R-:W-:Y:S01]  /*0a80*/  MOV R4, UR9 ;  /* 0x0000000900047c02 */ /* 0x000fe20008000f00 */
[----:B------:R-:W-:Y:S01]  /*0a90*/  IMAD.U32 R5, RZ, RZ, UR7 ;  /* 0x00000007ff057e24 */ /* 0x000fe2000f8e00ff */
[----:B------:R-:W-:-:S07]  /*0aa0*/  MOV R2, 0xac0 ;  /* 0x00000ac000027802 */ /* 0x000fce0000000f00 */
[----:B------:R-:W-:Y:S05]  /*0ab0*/  CALL.REL.NOINC `($__internal_142_$__cuda_sm20_div_s64) ;  /* 0x0000002800447944 */ /* 0x000fea0003c00000 */
[--C-:B------:R-:W-:Y:S01]  /*0ac0*/  IMAD.MOV R7, RZ, RZ, -R4.reuse ;  /* 0x000000ffff077224 */ /* 0x100fe200078e0a04 */
[----:B------:R-:W-:Y:S01]  /*0ad0*/  MOV R17, R5 ;  /* 0x0000000500117202 */ /* 0x000fe20000000f00 */
[----:B------:R-:W-:Y:S02]  /*0ae0*/  IMAD.MOV.U32 R16, RZ, RZ, R4 ;  /* 0x000000ffff107224 */ /* 0x000fe400078e0004 */
[----:B------:R-:W-:-:S07]  /*0af0*/  IMAD R7, R7, UR7, R14 ;  /* 0x0000000707077c24 */ /* 0x000fce000f8e020e */
.L_x_4307:
[----:B------:R-:W-:Y:S05]  /*0b00*/  BSYNC.RECONVERGENT B0 ;  /* 0x0000000000007941 */ /* 0x000fea0003800200 */
.L_x_4305:
        /* <DEDUP_REMOVED lines=34> */
.L_x_4309:
[----:B------:R-:W-:Y:S01]  /*0d30*/  IMAD.MOV.U32 R10, RZ, RZ, R16 ;  /* 0x000000ffff0a7224 */ /* 0x000fe200078e0010 */
[----:B------:R-:W-:Y:S01]  /*0d40*/  MOV R5, UR10 ;  /* 0x0000000a00057c02 */ /* 0x000fe20008000f00 */
[----:B------:R-:W-:Y:S01]  /*0d50*/  IMAD.MOV.U32 R7, RZ, RZ, R17 ;  /* 0x000000ffff077224 */ /* 0x000fe200078e0011 */
[----:B------:R-:W-:Y:S01]  /*0d60*/  MOV R2, 0xd90 ;  /* 0x00000d9000027802 */ /* 0x000fe20000000f00 */
[----:B------:R-:W-:-:S07]  /*0d70*/  IMAD.U32 R4, RZ, RZ, UR8 ;  /* 0x00000008ff047e24 */ /* 0x000fce000f8e00ff */
[----:B------:R-:W-:Y:S05]  /*0d80*/  CALL.REL.NOINC `($__internal_142_$__cuda_sm20_div_s64) ;  /* 0x0000002400907944 */ /* 0x000fea0003c00000 */
[----:B------:R-:W-:Y:S01]  /*0d90*/  IMAD.MOV R17, RZ, RZ, -R4 ;  /* 0x000000ffff117224 */ /* 0x000fe200078e0a04 */
[----:B------:R-:W-:Y:S01]  /*0da0*/  MOV R14, R4 ;  /* 0x00000004000e7202 */ /* 0x000fe20000000f00 */
[----:B------:R-:W-:Y:S02]  /*0db0*/  IMAD.MOV.U32 R15, RZ, RZ, R5 ;  /* 0x000000ffff0f7224 */ /* 0x000fe400078e0005 */
[----:B------:R-:W-:-:S07]  /*0dc0*/  IMAD R17, R17, UR10, R16 ;  /* 0x0000000a11117c24 */ /* 0x000fce000f8e0210 */
.L_x_4310:
[----:B------:R-:W-:Y:S05]  /*0dd0*/  BSYNC.RECONVERGENT B0 ;  /* 0x0000000000007941 */ /* 0x000fea0003800200 */
.L_x_4308:
        /* <DEDUP_REMOVED lines=34> */
.L_x_4312:
[----:B------:R-:W-:Y:S01]  /*1000*/  IMAD.MOV.U32 R10, RZ, RZ, R14 ;  /* 0x000000ffff0a7224 */ /* 0x000fe200078e000e */
[----:B------:R-:W-:Y:S01]  /*1010*/  MOV R7, R15 ;  /* 0x0000000f00077202 */ /* 0x000fe20000000f00 */
[----:B------:R-:W-:Y:S01]  /*1020*/  IMAD.U32 R5, RZ, RZ, UR10 ;  /* 0x0000000aff057e24 */ /* 0x000fe2000f8e00ff */
[----:B------:R-:W-:Y:S01]  /*1030*/  MOV R2, 0x1060 ;  /* 0x0000106000027802 */ /* 0x000fe20000000f00 */
[----:B------:R-:W-:-:S07]  /*1040*/  IMAD.U32 R4, RZ, RZ, UR9 ;  /* 0x00000009ff047e24 */ /* 0x000fce000f8e00ff */
[----:B------:R-:W-:Y:S05]  /*1050*/  CALL.REL.NOINC `($__internal_142_$__cuda_sm20_div_s64) ;  /* 0x0000002000dc7944 */ /* 0x000fea0003c00000 */
[----:B------:R-:W-:Y:S01]  /*1060*/  IADD3 R15, PT, PT, -R4, RZ, RZ ;  /* 0x000000ff040f7210 */ /* 0x000fe20007ffe1ff */
[----:B------:R-:W-:Y:S01]  /*1070*/  IMAD.MOV.U32 R16, RZ, RZ, R4 ;  /* 0x000000ffff107224 */ /* 0x000fe200078e0004 */
[----:B------:R-:W-:-:S03]  /*1080*/  MOV R17, R5 ;  /* 0x0000000500117202 */ /* 0x000fc60000000f00 */
[----:B------:R-:W-:-:S07]  /*1090*/  IMAD R15, R15, UR10, R14 ;  /* 0x0000000a0f0f7c24 */ /* 0x000fce000f8e020e */
.L_x_4313:
[----:B------:R-:W-:Y:S05]  /*10a0*/  BSYNC.RECONVERGENT B0 ;  /* 0x0000000000007941 */ /* 0x000fea0003800200 */
.L_x_4311:
        /* <DEDUP_REMOVED lines=34> */
.L_x_4315:
[----:B------:R-:W-:Y:S01]  /*12d0*/  MOV R10, R16 ;  /* 0x00000010000a7202 */ /* 0x000fe20000000f00 */
[----:B------:R-:W-:Y:S01]  /*12e0*/  IMAD.MOV.U32 R7, RZ, RZ, R17 ;  /* 0x000000ffff077224 */ /* 0x000fe200078e0011 */
[----:B------:R-:W-:Y:S01]  /*12f0*/  MOV R5, UR10 ;  /* 0x0000000a00057c02 */ /* 0x000fe20008000f00 */
[----:B------:R-:W-:Y:S01]  /*1300*/  IMAD.U32 R4, RZ, RZ, UR11 ;  /* 0x0000000bff047e24 */ /* 0x000fe2000f8e00ff */
[----:B------:R-:W-:-:S07]  /*1310*/  MOV R2, 0x1330 ;  /* 0x0000133000027802 */ /* 0x000fce0000000f00 */
[----:B------:R-:W-:Y:S05]  /*1320*/  CALL.REL.NOINC `($__internal_142_$__cuda_sm20_div_s64) ;  /* 0x0000002000287944 */ /* 0x000fea0003c00000 */
[----:B------:R-:W-:Y:S01]  /*1330*/  IADD3 R17, PT, PT, -R4, RZ, RZ ;  /* 0x000000ff04117210 */ /* 0x000fe20007ffe1ff */
[----:B------:R-:W-:Y:S01]  /*1340*/  IMAD.MOV.U32 R14, RZ, RZ, R4 ;  /* 0x000000ffff0e7224 */ /* 0x000fe200078e0004 */
[----:B------:R-:W-:-:S03]  /*1350*/  MOV R15, R5 ;  /* 0x00000005000f7202 */ /* 0x000fc60000000f00 */
[----:B------:R-:W-:-:S07]  /*1360*/  IMAD R17, R17, UR10, R16 ;  /* 0x0000000a11117c24 */ /* 0x000fce000f8e0210 */
.L_x_4316:
[----:B------:R-:W-:Y:S05]  /*1370*/  BSYNC.RECONVERGENT B0 ;  /* 0x0000000000007941 */ /* 0x000fea0003800200 */
.L_x_4314:
        /* <DEDUP_REMOVED lines=34> */
.L_x_4318:
        /* <DEDUP_REMOVED lines=10> */
.L_x_4319:
[----:B------:R-:W-:Y:S05]  /*1640*/  BSYNC.RECONVERGENT B0 ;  /* 0x0000000000007941 */ /* 0x000fea0003800200 */
.L_x_4317:
        /* <DEDUP_REMOVED lines=34> */
.L_x_4321:
        /* <DEDUP_REMOVED lines=10> */
.L_x_4322:
[----:B------:R-:W-:Y:S05]  /*1910*/  BSYNC.RECONVERGENT B0 ;  /* 0x0000000000007941 */ /* 0x000fea0003800200 */
.L_x_4320:
        /* <DEDUP_REMOVED lines=34> */
.L_x_4324:
        /* <DEDUP_REMOVED lines=10> */
.L_x_4325:
[----:B------:R-:W-:Y:S05]  /*1be0*/  BSYNC.RECONVERGENT B0 ;  /* 0x0000000000007941 */ /* 0x000fea0003800200 */
.L_x_4323:
        /* <DEDUP_REMOVED lines=33> */
.L_x_4327:
[----:B------:R-:W-:Y:S01]  /*1e00*/  MOV R10, R16 ;  /* 0x00000010000a7202 */ /* 0x000fe20000000f00 */
[----:B------:R-:W-:Y:S01]  /*1e10*/  IMAD.MOV.U32 R7, RZ, RZ, R17 ;  /* 0x000000ffff077224 */ /* 0x000fe200078e0011 */
[----:B------:R-:W-:Y:S01]  /*1e20*/  MOV R5, UR9 ;  /* 0x0000000900057c02 */ /* 0x000fe20008000f00 */
[----:B------:R-:W-:Y:S01]  /*1e30*/  IMAD.U32 R4, RZ, RZ, UR10 ;  /* 0x0000000aff047e24 */ /* 0x000fe2000f8e00ff */
[----:B------:R-:W-:-:S07]  /*1e40*/  MOV R2, 0x1e60 ;  /* 0x00001e6000027802 */ /* 0x000fce0000000f00 */
[----:B------:R-:W-:Y:S05]  /*1e50*/  CALL.REL.NOINC `($__internal_142_$__cuda_sm20_div_s64) ;  /* 0x00000014005c7944 */ /* 0x000fea0003c00000 */
[----:B------:R-:W-:Y:S01]  /*1e60*/  IADD3 R17, PT, PT, -R4, RZ, RZ ;  /* 0x000000ff04117210 */ /* 0x000fe20007ffe1ff */
[----:B------:R-:W-:-:S04]  /*1e70*/  IMAD.MOV.U32 R14, RZ, RZ, R4 ;  /* 0x000000ffff0e7224 */ /* 0x000fc800078e0004 */
[----:B------:R-:W-:-:S07]  /*1e80*/  IMAD R17, R17, UR9, R16 ;  /* 0x0000000911117c24 */ /* 0x000fce000f8e0210 */
.L_x_4328:
[----:B------:R-:W-:Y:S05]  /*1e90*/  BSYNC.RECONVERGENT B0 ;  /* 0x0000000000007941 */ /* 0x000fea0003800200 */
.L_x_4326:
        /* <DEDUP_REMOVED lines=9> */
.L_x_4304:
        /* <DEDUP_REMOVED lines=34> */
.L_x_4332:
[----:B------:R-:W-:Y:S01]  /*2150*/  IMAD.MOV.U32 R7, RZ, RZ, R5 ;  /* 0x000000ffff077224 */ /* 0x000fe200078e0005 */
[----:B------:R-:W-:Y:S01]  /*2160*/  MOV R10, R14 ;  /* 0x0000000e000a7202 */ /* 0x000fe20000000f00 */
[----:B------:R-:W-:Y:S01]  /*2170*/  IMAD.U32 R5, RZ, RZ, UR6 ;  /* 0x00000006ff057e24 */ /* 0x000fe2000f8e00ff */
[----:B------:R-:W-:Y:S02]  /*2180*/  MOV R4, UR7 ;  /* 0x0000000700047c02 */ /* 0x000fe40008000f00 */
[----:B------:R-:W-:-:S07]  /*2190*/  MOV R2, 0x21b0 ;  /* 0x000021b000027802 */ /* 0x000fce0000000f00 */
[----:B------:R-:W-:Y:S05]  /*21a0*/  CALL.REL.NOINC `($__internal_142_$__cuda_sm20_div_s64) ;  /* 0x0000001000887944 */ /* 0x000fea0003c00000 */
[----:B------:R-:W-:Y:S01]  /*21b0*/  IMAD.MOV R7, RZ, RZ, -R4 ;  /* 0x000000ffff077224 */ /* 0x000fe200078e0a04 */
[----:B------:R-:W-:Y:S01]  /*21c0*/  MOV R16, R4 ;  /* 0x0000000400107202 */ /* 0x000fe20000000f00 */
[----:B------:R-:W-:Y:S02]  /*21d0*/  IMAD.MOV.U32 R17, RZ, RZ, R5 ;  /* 0x000000ffff117224 */ /* 0x000fe400078e0005 */
[----:B------:R-:W-:-:S07]  /*21e0*/  IMAD R7, R7, UR6, R14 ;  /* 0x0000000607077c24 */ /* 0x000fce000f8e020e */
.L_x_4333:
[----:B------:R-:W-:Y:S05]  /*21f0*/  BSYNC.RECONVERGENT B0 ;  /* 0x0000000000007941 */ /* 0x000fea0003800200 */
.L_x_4331:
        /* <DEDUP_REMOVED lines=34> */
.L_x_4335:
        /* <DEDUP_REMOVED lines=10> */
.L_x_4336:
[----:B------:R-:W-:Y:S05]  /*24c0*/  BSYNC.RECONVERGENT B0 ;  /* 0x0000000000007941 */ /* 0x000fea0003800200 */
.L_x_4334:
        /* <DEDUP_REMOVED lines=34> */
.L_x_4338:
        /* <DEDUP_REMOVED lines=10> */
.L_x_4339:
[----:B------:R-:W-:Y:S05]  /*2790*/  BSYNC.RECONVERGENT B0 ;  /* 0x0000000000007941 */ /* 0x000fea0003800200 */
.L_x_4337:
        /* <DEDUP_REMOVED lines=34> */
.L_x_4341:
[----:B------:R-:W-:Y:S01]  /*29c0*/  IMAD.MOV.U32 R10, RZ, RZ, R16 ;  /* 0x000000ffff0a7224 */ /* 0x000fe200078e0010 */
[----:B------:R-:W-:Y:S01]  /*29d0*/  MOV R7, R17 ;  /* 0x0000001100077202 */ /* 0x000fe20000000f00 */
[----:B------:R-:W-:Y:S01]  /*29e0*/  IMAD.U32 R5, RZ, RZ, UR9 ;  /* 0x00000009ff057e24 */ /* 0x000fe2000f8e00ff */
[----:B------:R-:W-:Y:S02]  /*29f0*/  MOV R4, UR8 ;  /* 0x0000000800047c02 */ /* 0x000fe40008000f00 */
[----:B------:R-:W-:-:S07]  /*2a00*/  MOV R2, 0x2a20 ;  /* 0x00002a2000027802 */ /* 0x000fce0000000f00 */
[----:B------:R-:W-:Y:S05]  /*2a10*/  CALL.REL.NOINC `($__internal_142_$__cuda_sm20_div_s64) ;  /* 0x00000008006c7944 */ /* 0x000fea0003c00000 */
[----:B------:R-:W-:Y:S01]  /*2a20*/  IMAD.MOV R17, RZ, RZ, -R4 ;  /* 0x000000ffff117224 */ /* 0x000fe200078e0a04 */
[----:B------:R-:W-:-:S03]  /*2a30*/  MOV R14, R4 ;  /* 0x00000004000e7202 */ /* 0x000fc60000000f00 */
[----:B------:R-:W-:-:S07]  /*2a40*/  IMAD R17, R17, UR9, R16 ;  /* 0x0000000911117c24 */ /* 0x000fce000f8e0210 */
.L_x_4342:
[----:B------:R-:W-:Y:S05]  /*2a50*/  BSYNC.RECONVERGENT B0 ;  /* 0x0000000000007941 */ /* 0x000fea0003800200 */
.L_x_4340:
[----:B------:R-:W-:Y:S01]  /*2a60*/  UMOV UR6, 0x6c ;  /* 0x0000006c00067882 */ /* 0x000fe20000000000 */
[----:B------:R-:W-:Y:S02]  /*2a70*/  UIADD3 UR5, UPT, UPT, UR5, -0x4, URZ ;  /* 0xfffffffc05057890 */ /* 0x000fe4000fffe0ff */
[----:B------:R-:W-:-:S12]  /*2a80*/  ULEA UR6, UR7, UR6, 0x2 ;  /* 0x0000000607067291 */ /* 0x000fd8000f8e10ff */
[----:B------:R-:W0:Y:S02]  /*2a90*/  LDCU UR6, c[0x0][UR6+0x380] ;  /* 0x00007000060677ac */ /* 0x000e240008000800 */
[----:B0-----:R-:W-:-:S07]  /*2aa0*/  IMAD R20, R17, UR6, R20 ;  /* 0x0000000611147c24 */ /* 0x001fce000f8e0214 */
.L_x_4330:
        /* <DEDUP_REMOVED lines=33> */
.L_x_4345:
        /* <DEDUP_REMOVED lines=10> */
.L_x_4346:
[----:B------:R-:W-:Y:S05]  /*2d60*/  BSYNC.RECONVERGENT B0 ;  /* 0x0000000000007941 */ /* 0x000fea0003800200 */
.L_x_4344:
        /* <DEDUP_REMOVED lines=34> */
.L_x_4348:
        /* <DEDUP_REMOVED lines=9> */
.L_x_4349:
[----:B------:R-:W-:Y:S05]  /*3020*/  BSYNC.RECONVERGENT B0 ;  /* 0x0000000000007941 */ /* 0x000fea0003800200 */
.L_x_4347:
[----:B------:R-:W-:Y:S01]  /*3030*/  UMOV UR6, 0x6c ;  /* 0x0000006c00067882 */ /* 0x000fe20000000000 */
[----:B------:R-:W-:Y:S02]  /*3040*/  UIADD3 UR5, UPT, UPT, UR5, -0x2, URZ ;  /* 0xfffffffe05057890 */ /* 0x000fe4000fffe0ff */
[----:B------:R-:W-:-:S12]  /*3050*/  ULEA UR6, UR8, UR6, 0x2 ;  /* 0x0000000608067291 */ /* 0x000fd8000f8e10ff */
[----:B------:R-:W0:Y:S02]  /*3060*/  LDCU UR6, c[0x0][UR6+0x380] ;  /* 0x00007000060677ac */ /* 0x000e240008000800 */
[----:B0-----:R-:W-:-:S07]  /*3070*/  IMAD R20, R17, UR6, R20 ;  /* 0x0000000611147c24 */ /* 0x001fce000f8e0214 */
.L_x_4343:
        /* <DEDUP_REMOVED lines=29> */
.L_x_4351:
[----:B------:R-:W-:Y:S01]  /*3250*/  MOV R15, R14 ;  /* 0x0000000e000f7202 */ /* 0x000fe20000000f00 */
[----:B------:R-:W-:Y:S01]  /*3260*/  IMAD.MOV.U32 R14, RZ, RZ, R5 ;  /* 0x000000ffff0e7224 */ /* 0x000fe200078e0005 */
[----:B------:R-:W-:Y:S01]  /*3270*/  MOV R11, UR6 ;  /* 0x00000006000b7c02 */ /* 0x000fe20008000f00 */
[----:B------:R-:W-:Y:S01]  /*3280*/  IMAD.U32 R10, RZ, RZ, UR7 ;  /* 0x00000007ff0a7e24 */ /* 0x000fe2000f8e00ff */
[----:B------:R-:W-:-:S07]  /*3290*/  MOV R2, 0x32b0 ;  /* 0x000032b000027802 */ /* 0x000fce0000000f00 */
[----:B------:R-:W-:Y:S05]  /*32a0*/  CALL.REL.NOINC `($__internal_143_$__cuda_sm20_rem_s64) ;  /* 0x0000000400987944 */ /* 0x000fea0003c00000 */
.L_x_4352:
[----:B------:R-:W-:Y:S05]  /*32b0*/  BSYNC.RECONVERGENT B0 ;  /* 0x0000000000007941 */ /* 0x000fea0003800200 */
.L_x_4350:
[----:B------:R-:W-:Y:S02]  /*32c0*/  UMOV UR6, 0x6c ;  /* 0x0000006c00067882 */ /* 0x000fe40000000000 */
[----:B------:R-:W-:-:S12]  /*32d0*/  ULEA UR6, UR5, UR6, 0x2 ;  /* 0x0000000605067291 */ /* 0x000fd8000f8e10ff */
[----:B------:R-:W0:Y:S02]  /*32e0*/  LDCU UR6, c[0x0][UR6+0x380] ;  /* 0x00007000060677ac */ /* 0x000e240008000800 */
[----:B0-----:R-:W-:-:S07]  /*32f0*/  IMAD R20, R14, UR6, R20 ;  /* 0x000000060e147c24 */ /* 0x001fce000f8e0214 */
.L_x_4303:
[----:B------:R-:W0:Y:S02]  /*3300*/  LDCU UR6, c[0x0][UR4+0x45c] ;  /* 0x00008b80040677ac */ /* 0x000e240008000800 */
[----:B0-----:R-:W-:-:S13]  /*3310*/  ISETP.LT.AND P0, PT, R0, UR6, PT ;  /* 0x0000000600007c0c */ /* 0x001fda000bf01270 */
[----:B------:R-:W-:Y:S05]  /*3320*/  @!P0 EXIT ;  /* 0x000000000000894d */ /* 0x000fea0003800000 */
[----:B------:R-:W0:Y:S01]  /*3330*/  LDCU.64 UR4, c[0x0][0x530] ;  /* 0x0000a600ff0477ac */ /* 0x000e220008000a00 */
[----:B------:R-:W-:Y:S02]  /*3340*/  SHF.R.S32.HI R0, RZ, 0x1f, R3 ;  /* 0x0000001fff007819 */ /* 0x000fe40000011403 */
[----:B0-----:R-:W-:-:S04]  /*3350*/  ISETP.GT.U32.AND P0, PT, R3, UR4, PT ;  /* 0x0000000403007c0c */ /* 0x001fc8000bf04070 */
[----:B------:R-:W-:-:S13]  /*3360*/  ISETP.GT.AND.EX P0, PT, R0, UR5, PT, P0 ;  /* 0x0000000500007c0c */ /* 0x000fda000bf04300 */
[----:B------:R-:W-:Y:S05]  /*3370*/  @!P0 EXIT ;  /* 0x000000000000894d */ /* 0x000fea0003800000 */
[----:B------:R-:W0:Y:S01]  /*3380*/  LDC.64 R2, c[0x0][0x380] ;  /* 0x0000e000ff027b82 */ /* 0x000e220000000a00 */
[----:B------:R-:W1:Y:S01]  /*3390*/  LDCU.64 UR4, c[0x0][0x358] ;  /* 0x00006b00ff0477ac */ /* 0x000e620008000a00 */
[----:B0-----:R-:W-:-:S05]  /*33a0*/  IMAD.WIDE R20, R20, 0x8, R2 ;  /* 0x0000000814147825 */ /* 0x001fca00078e0202 */
[----:B-1----:R-:W-:Y:S01]  /*33b0*/  STG.E.64 desc[UR4][R20.64], RZ ;  /* 0x000000ff14007986 */ /* 0x002fe2000c101b04 */
[----:B------:R-:W-:Y:S05]  /*33c0*/  EXIT ;  /* 0x000000000000794d */ /* 0x000fea0003800000 */
        .weak           $__internal_142_$__cuda_sm20_div_s64
        .type           $__internal_142_$__cuda_sm20_div_s64,@function
        .size           $__internal_142_$__cuda_sm20_div_s64,($__internal_143_$__cuda_sm20_rem_s64 - $__internal_142_$__cuda_sm20_div_s64)
$__internal_142_$__cuda_sm20_div_s64:
        /* <DEDUP_REMOVED lines=83> */
[----:B------:R-:W-:Y:S06]  /*3900*/  RET.REL.NODEC R6 `(_ZN2at6native16triu_tril_kernelIN3c107complexIfEEiLb0ELi1ELb1EEEvNS_4cuda6detail10TensorInfoIT_T0_EENS7_IKS8_S9_EEllS9_) ;  /* 0xffffffc406bc7950 */ /* 0x000fec0003c3ffff */
        .weak           $__internal_143_$__cuda_sm20_rem_s64
        .type           $__internal_143_$__cuda_sm20_rem_s64,@function
        .size           $__internal_143_$__cuda_sm20_rem_s64,(.L_x_6433 - $__internal_143_$__cuda_sm20_rem_s64)
$__internal_143_$__cuda_sm20_rem_s64:
        /* <DEDUP_REMOVED lines=72> */
[----:B------:R-:W-:Y:S05]  /*3d90*/  RET.REL.NODEC R6 `(_ZN2at6native16triu_tril_kernelIN3c107complexIfEEiLb0ELi1ELb1EEEvNS_4cuda6detail10TensorInfoIT_T0_EENS7_IKS8_S9_EEllS9_) ;  /* 0xffffffc006987950 */ /* 0x000fea0003c3ffff */
.L_x_4353:
        /* <DEDUP_REMOVED lines=14> */
.L_x_6433:


//--------------------- .text._ZN2at6native16triu_tril_kernelIN3c107complexIdEElLb0ELi1ELb0EEEvNS_4cuda6detail10TensorInfoIT_T0_EENS7_IKS8_S9_EEllS9_ --------------------------
	.section	.text._ZN2at6native16triu_tril_kernelIN3c107complexIdEElLb0ELi1ELb0EEEvNS_4cuda6detail10TensorInfoIT_T0_EENS7_IKS8_S9_EEllS9_,"ax",@progbits
	.align	128
        .global         _ZN2at6native16triu_tril_kernelIN3c107complexIdEElLb0ELi1ELb0EEEvNS_4cuda6detail10TensorInfoIT_T0_EENS7_IKS8_S9_EEllS9_
        .type           _ZN2at6native16triu_tril_kernelIN3c107complexIdEElLb0ELi1ELb0EEEvNS_4cuda6detail10TensorInfoIT_T0_EENS7_IKS8_S9_EEllS9_,@function
        .size           _ZN2at6native16triu_tril_kernelIN3c107complexIdEElLb0ELi1ELb0EEEvNS_4cuda6detail10TensorInfoIT_T0_EENS7_IKS8_S9_EEllS9_,(.L_x_6435 - _ZN2at6native16triu_tril_kernelIN3c107complexIdEElLb0ELi1ELb0EEEvNS_4cuda6detail10TensorInfoIT_T0_EENS7_IKS8_S9_EEllS9_)
        .other          _ZN2at6native16triu_tril_kernelIN3c107complexIdEElLb0ELi1ELb0EEEvNS_4cuda6detail10TensorInfoIT_T0_EENS7_IKS8_S9_EEllS9_,@"STO_CUDA_ENTRY STV_DEFAULT"
_ZN2at6native16triu_tril_kernelIN3c107complexIdEElLb0ELi1ELb0EEEvNS_4cuda6detail10TensorInfoIT_T0_EENS7_IKS8_S9_EEllS9_:
.text._ZN2at6native16triu_tril_kernelIN3c107complexIdEElLb0ELi1ELb0EEEvNS_4cuda6detail10TensorInfoIT_T0_EENS7_IKS8_S9_EEllS9_:
        /* <DEDUP_REMOVED lines=39> */
.L_x_4355:
[----:B------:R-:W0:Y:S01]  /*0270*/  LDCU.64 UR4, c[0x0][0x6d0] ;  /* 0x0000da00ff0477ac */ /* 0x000e220008000a00 */
[----:B------:R-:W-:Y:S01]  /*0280*/  IMAD.MOV.U32 R22, RZ, RZ, R2 ;  /* 0x000000ffff167224 */ /* 0x000fe200078e0002 */
[----:B------:R-:W-:Y:S02]  /*0290*/  MOV R29, R3 ;  /* 0x00000003001d7202 */ /* 0x000fe40000000f00 */
[----:B------:R-:W-:Y:S02]  /*02a0*/  MOV R4, 0x2e0 ;  /* 0x000002e000047802 */ /* 0x000fe40000000f00 */
[----:B0-----:R-:W-:Y:S01]  /*02b0*/  MOV R6, UR4 ;  /* 0x0000000400067c02 */ /* 0x001fe20008000f00 */
[----:B------:R-:W-:-:S07]  /*02c0*/  IMAD.U32 R7, RZ, RZ, UR5 ;  /* 0x00000005ff077e24 */ /* 0x000fce000f8e00ff */
[----:B------:R-:W-:Y:S05]  /*02d0*/  CALL.REL.NOINC `($__internal_144_$__cuda_sm20_div_s64) ;  /* 0x0000004000347944 */ /* 0x000fea0003c00000 */
        /* <DEDUP_REMOVED lines=9> */
.L_x_4356:
[----:B------:R-:W-:Y:S05]  /*0370*/  BSYNC.RECONVERGENT B0 ;  /* 0x0000000000007941 */ /* 0x000fea0003800200 */
.L_x_4354:
        /* <DEDUP_REMOVED lines=31> */
.L_x_4358:
        /* <DEDUP_REMOVED lines=8> */
[----:B------:R-:W-:Y:S05]  /*05f0*/  CALL.REL.NOINC `($__internal_144_$__cuda_sm20_div_s64) ;  /* 0x0000003c006c7944 */ /* 0x000fea0003c00000 */
        /* <DEDUP_REMOVED lines=11> */
.L_x_4359:
[----:B------:R-:W-:Y:S05]  /*06b0*/  BSYNC.RECONVERGENT B0 ;  /* 0x0000000000007941 */ /* 0x000fea0003800200 */
.L_x_4357:
        /* <DEDUP_REMOVED lines=34> */
.L_x_4386:
        /* <DEDUP_REMOVED lines=29> */
.L_x_4363:
        /* <DEDUP_REMOVED lines=8> */
[----:B------:R-:W-:Y:S05]  /*0b30*/  CALL.REL.NOINC `($__internal_144_$__cuda_sm20_div_s64) ;  /* 0x00000038001c7944 */ /* 0x000fea0003c00000 */
        /* <DEDUP_REMOVED lines=8> */
.L_x_4364:
[----:B------:R-:W-:Y:S05]  /*0bc0*/  BSYNC.RECONVERGENT B0 ;  /* 0x0000000000007941 */ /* 0x000fea0003800200 */
.L_x_4362:
        /* <DEDUP_REMOVED lines=39> */
.L_x_4366:
        /* <DEDUP_REMOVED lines=19> */
.L_x_4367:
[----:B------:R-:W-:Y:S05]  /*0f70*/  BSYNC.RECONVERGENT B0 ;  /* 0x0000000000007941 */ /* 0x000fea0003800200 */
.L_x_4365:
        /* <DEDUP_REMOVED lines=41> */
.L_x_4369:
        /* <DEDUP_REMOVED lines=19> */
.L_x_4370:
[----:B------:R-:W-:Y:S05]  /*1340*/  BSYNC.RECONVERGENT B0 ;  /* 0x0000000000007941 */ /* 0x000fea0003800200 */
.L_x_4368:
        /* <DEDUP_REMOVED lines=41> */
.L_x_4372:
        /* <DEDUP_REMOVED lines=19> */
.L_x_4373:
[----:B------:R-:W-:Y:S05]  /*1710*/  BSYNC.RECONVERGENT B0 ;  /* 0x0000000000007941 */ /* 0x000fea0003800200 */
.L_x_4371:
        /* <DEDUP_REMOVED lines=41> */
.L_x_4375:
        /* <DEDUP_REMOVED lines=19> */
.L_x_4376:
[----:B------:R-:W-:Y:S05]  /*1ae0*/  BSYNC.RECONVERGENT B0 ;  /* 0x0000000000007941 */ /* 0x000fea0003800200 */
.L_x_4374:
        /* <DEDUP_REMOVED lines=41> */
.L_x_4378:
        /* <DEDUP_REMOVED lines=19> */
.L_x_4379:
[----:B------:R-:W-:Y:S05]  /*1eb0*/  BSYNC.RECONVERGENT B0 ;  /* 0x0000000000007941 */ /* 0x000fea0003800200 */
.L_x_4377:
        /* <DEDUP_REMOVED lines=41> */
.L_x_4381:
        /* <DEDUP_REMOVED lines=19> */
.L_x_4382:
[----:B------:R-:W-:Y:S05]  /*2280*/  BSYNC.RECONVERGENT B0 ;  /* 0x0000000000007941 */ /* 0x000fea0003800200 */
.L_x_4380:
        /* <DEDUP_REMOVED lines=41> */
.L_x_4384:
        /* <DEDUP_REMOVED lines=19> */
.L_x_4385:
[----:B------:R-:W-:Y:S05]  /*2650*/  BSYNC.RECONVERGENT B0 ;  /* 0x0000000000007941 */ /* 0x000fea0003800200 */
.L_x_4383:
        /* <DEDUP_REMOVED lines=20> */
.L_x_4361:
        /* <DEDUP_REMOVED lines=38> */
.L_x_4389:
        /* <DEDUP_REMOVED lines=8> */
[----:B------:R-:W-:Y:S05]  /*2a80*/  CALL.REL.NOINC `($__internal_144_$__cuda_sm20_div_s64) ;  /* 0x0000001800487944 */ /* 0x000fea0003c00000 */
        /* <DEDUP_REMOVED lines=8> */
.L_x_4390:
[----:B------:R-:W-:Y:S05]  /*2b10*/  BSYNC.RECONVERGENT B0 ;  /* 0x0000000000007941 */ /* 0x000fea0003800200 */
.L_x_4388:
        /* <DEDUP_REMOVED lines=40> */
.L_x_4392:
        /* <DEDUP_REMOVED lines=19> */
.L_x_4393:
[----:B------:R-:W-:Y:S05]  /*2ed0*/  BSYNC.RECONVERGENT B0 ;  /* 0x0000000000007941 */ /* 0x000fea0003800200 */
.L_x_4391:
        /* <DEDUP_REMOVED lines=41> */
.L_x_4395:
        /* <DEDUP_REMOVED lines=8> */
[----:B------:R-:W-:Y:S05]  /*31f0*/  CALL.REL.NOINC `($__internal_144_$__cuda_sm20_div_s64) ;  /* 0x00000010006c7944 */ /* 0x000fea0003c00000 */
        /* <DEDUP_REMOVED lines=10> */
.L_x_4396:
[----:B------:R-:W-:Y:S05]  /*32a0*/  BSYNC.RECONVERGENT B0 ;  /* 0x0000000000007941 */ /* 0x000fea0003800200 */
.L_x_4394:
        /* <DEDUP_REMOVED lines=41> */
.L_x_4398:
        /* <DEDUP_REMOVED lines=19> */
.L_x_4399:
[----:B------:R-:W-:Y:S05]  /*3670*/  BSYNC.RECONVERGENT B0 ;  /* 0x0000000000007941 */ /* 0x000fea0003800200 */
.L_x_4397:
        /* <DEDUP_REMOVED lines=13> */
.L_x_4387:
        /* <DEDUP_REMOVED lines=38> */
.L_x_4402:
        /* <DEDUP_REMOVED lines=17> */
.L_x_4403:
[----:B------:R-:W-:Y:S05]  /*3ac0*/  BSYNC.RECONVERGENT B0 ;  /* 0x0000000000007941 */ /* 0x000fea0003800200 */
.L_x_4401:
        /* <DEDUP_REMOVED lines=39> */
.L_x_4405:
        /* <DEDUP_REMOVED lines=19> */
.L_x_4406:
[----:B------:R-:W-:Y:S05]  /*3e70*/  BSYNC.RECONVERGENT B0 ;  /* 0x0000000000007941 */ /* 0x000fea0003800200 */
.L_x_4404:
        /* <DEDUP_REMOVED lines=13> */
.L_x_4400:
        /* <DEDUP_REMOVED lines=30> */
.L_x_4408:
[----:B------:R-:W-:-:S07]  /*4130*/  MOV R4, 0x4150 ;  /* 0x0000415000047802 */ /* 0x000fce0000000f00 */
[----:B------:R-:W-:Y:S05]  /*4140*/  CALL.REL.NOINC `($__internal_145_$__cuda_sm20_rem_s64) ;  /* 0x0000000400e87944 */ /* 0x000fea0003c00000 */
[----:B------:R-:W-:Y:S01]  /*4150*/  MOV R6, R8 ;  /* 0x0000000800067202 */ /* 0x000fe20000000f00 */
[----:B------:R-:W-:-:S07]  /*4160*/  IMAD.MOV.U32 R7, RZ, RZ, R9 ;  /* 0x000000ffff077224 */ /* 0x000fce00078e0009 */
.L_x_4409:
[----:B------:R-:W-:Y:S05]  /*4170*/  BSYNC.RECONVERGENT B0 ;  /* 0x0000000000007941 */ /* 0x000fea0003800200 */
.L_x_4407:
        /* <DEDUP_REMOVED lines=10> */
.L_x_4360:
[----:B------:R-:W0:Y:S01]  /*4220*/  LDCU.64 UR6, c[0x0][0x6c0] ;  /* 0x0000d800ff0677ac */ /* 0x000e220008000a00 */
[----:B------:R-:W-:Y:S01]  /*4230*/  IADD3 R5, P1, PT, R2, -R5, RZ ;  /* 0x8000000502057210 */ /* 0x000fe20007f3e0ff */
[----:B------:R-:W-:Y:S01]  /*4240*/  BSSY.RECONVERGENT B0, `(.L_x_4410) ;  /* 0x0000010000007945 */ /* 0x000fe20003800200 */
[----:B------:R-:W-:Y:S01]  /*4250*/  CS2R R6, SRZ ;  /* 0x0000000000067805 */ /* 0x000fe2000001ff00 */
[----:B------:R-:W1:Y:S02]  /*4260*/  LDCU.64 UR4, c[0x0][UR5+0x520] ;  /* 0x0000a400050477ac */ /* 0x000e640008000a00 */
        /* <DEDUP_REMOVED lines=11> */
[----:B------:R-:W-:-:S06]  /*4320*/  LEA.HI.X R5, R12, UR7, R13, 0x4, P0 ;  /* 0x000000070c057c11 */ /* 0x000fcc00080f240d */
[----:B0-----:R-:W5:Y:S03]  /*4330*/  LDG.E.128 R4, desc[UR4][R4.64] ;  /* 0x0000000404047981 */ /* 0x001f66000c1e1d00 */
.L_x_4411:
[----:B0-----:R-:W-:Y:S05]  /*4340*/  BSYNC.RECONVERGENT B0 ;  /* 0x0000000000007941 */ /* 0x001fea0003800200 */
.L_x_4410:
[----:B------:R-:W-:Y:S05]  /*4350*/  @P1 EXIT ;  /* 0x000000000000194d */ /* 0x000fea0003800000 */
[----:B------:R-:W0:Y:S02]  /*4360*/  LDCU.64 UR6, c[0x0][0x380] ;  /* 0x00007000ff0677ac */ /* 0x000e240008000a00 */
[----:B0-----:R-:W-:-:S04]  /*4370*/  LEA R2, P0, R14, UR6, 0x4 ;  /* 0x000000060e027c11 */ /* 0x001fc8000f8020ff */
[----:B------:R-:W-:-:S05]  /*4380*/  LEA.HI.X R3, R14, UR7, R15, 0x4, P0 ;  /* 0x000000070e037c11 */ /* 0x000fca00080f240f */
[----:B-----5:R-:W-:Y:S01]  /*4390*/  STG.E.128 desc[UR4][R2.64], R4 ;  /* 0x0000000402007986 */ /* 0x020fe2000c101d04 */
[----:B------:R-:W-:Y:S05]  /*43a0*/  EXIT ;  /* 0x000000000000794d */ /* 0x000fea0003800000 */
        .weak           $__internal_144_$__cuda_sm20_div_s64
        .type           $__internal_144_$__cuda_sm20_div_s64,@function
        .size           $__internal_144_$__cuda_sm20_div_s64,($__internal_145_$__cuda_sm20_rem_s64 - $__internal_144_$__cuda_sm20_div_s64)
$__internal_144_$__cuda_sm20_div_s64:
        /* <DEDUP_REMOVED lines=83> */
[----:B------:R-:W-:Y:S05]  /*48e0*/  RET.REL.NODEC R8 `(_ZN2at6native16triu_tril_kernelIN3c107complexIdEElLb0ELi1ELb0EEEvNS_4cuda6detail10TensorInfoIT_T0_EENS7_IKS8_S9_EEllS9_) ;  /* 0xffffffb408c47950 */ /* 0x000fea0003c3ffff */
        .weak           $__internal_145_$__cuda_sm20_rem_s64
        .type           $__internal_145_$__cuda_sm20_rem_s64,@function
        .size           $__internal_145_$__cuda_sm20_rem_s64,(.L_x_6435 - $__internal_145_$__cuda_sm20_rem_s64)
$__internal_145_$__cuda_sm20_rem_s64:
        /* <DEDUP_REMOVED lines=77> */
[----:B------:R-:W-:Y:S06]  /*4dc0*/  RET.REL.NODEC R6 `(_ZN2at6native16triu_tril_kernelIN3c107complexIdEElLb0ELi1ELb0EEEvNS_4cuda6detail10TensorInfoIT_T0_EENS7_IKS8_S9_EEllS9_) ;  /* 0xffffffb0068c7950 */ /* 0x000fec0003c3ffff */
.L_x_4412:
        /* <DEDUP_REMOVED lines=11> */
.L_x_6435:


//--------------------- .text._ZN2at6native16triu_tril_kernelIN3c107complexIdEElLb0ELi1ELb1EEEvNS_4cuda6detail10TensorInfoIT_T0_EENS7_IKS8_S9_EEllS9_ --------------------------
	.section	.text._ZN2at6native16triu_tril_kernelIN3c107complexIdEElLb0ELi1ELb1EEEvNS_4cuda6detail10TensorInfoIT_T0_EENS7_IKS8_S9_EEllS9_,"ax",@progbits
	.align	128
        .global         _ZN2at6native16triu_tril_kernelIN3c107complexIdEElLb0ELi1ELb1EEEvNS_4cuda6detail10TensorInfoIT_T0_EENS7_IKS8_S9_EEllS9_
        .type           _ZN2at6native16triu_tril_kernelIN3c107complexIdEElLb0ELi1ELb1EEEvNS_4cuda6detail10TensorInfoIT_T0_EENS7_IKS8_S9_EEllS9_,@function
        .size           _ZN2at6native16triu_tril_kernelIN3c107complexIdEElLb0ELi1ELb1EEEvNS_4cuda6detail10TensorInfoIT_T0_EENS7_IKS8_S9_EEllS9_,(.L_x_6437 - _ZN2at6native16triu_tril_kernelIN3c107complexIdEElLb0ELi1ELb1EEEvNS_4cuda6detail10TensorInfoIT_T0_EENS7_IKS8_S9_EEllS9_)
        .other          _ZN2at6native16triu_tril_kernelIN3c107complexIdEElLb0ELi1ELb1EEEvNS_4cuda6detail10TensorInfoIT_T0_EENS7_IKS8_S9_EEllS9_,@"STO_CUDA_ENTRY STV_DEFAULT"
_ZN2at6native16triu_tril_kernelIN3c107complexIdEElLb0ELi1ELb1EEEvNS_4cuda6detail10TensorInfoIT_T0_EENS7_IKS8_S9_EEllS9_:
.text._ZN2at6native16triu_tril_kernelIN3c107complexIdEElLb0ELi1ELb1EEEvNS_4cuda6detail10TensorInfoIT_T0_EENS7_IKS8_S9_EEllS9_:
        /* <DEDUP_REMOVED lines=39> */
.L_x_4414:
[----:B------:R-:W0:Y:S01]  /*0270*/  LDCU.64 UR4, c[0x0][0x6d0] ;  /* 0x0000da00ff0477ac */ /* 0x000e220008000a00 */
[----:B------:R-:W-:Y:S01]  /*0280*/  IMAD.MOV.U32 R6, RZ, RZ, R12 ;  /* 0x000000ffff067224 */ /* 0x000fe200078e000c */
[----:B------:R-:W-:Y:S02]  /*0290*/  MOV R9, R13 ;  /* 0x0000000d00097202 */ /* 0x000fe40000000f00 */
[----:B------:R-:W-:Y:S02]  /*02a0*/  MOV R4, 0x2e0 ;  /* 0x000002e000047802 */ /* 0x000fe40000000f00 */
[----:B0-----:R-:W-:Y:S01]  /*02b0*/  MOV R8, UR4 ;  /* 0x0000000400087c02 */ /* 0x001fe20008000f00 */
[----:B------:R-:W-:-:S07]  /*02c0*/  IMAD.U32 R3, RZ, RZ, UR5 ;  /* 0x00000005ff037e24 */ /* 0x000fce000f8e00ff */
[----:B------:R-:W-:Y:S05]  /*02d0*/  CALL.REL.NOINC `($__internal_146_$__cuda_sm20_div_s64) ;  /* 0x0000003800f47944 */ /* 0x000fea0003c00000 */
        /* <DEDUP_REMOVED lines=8> */
.L_x_4415:
[----:B------:R-:W-:Y:S05]  /*0360*/  BSYNC.RECONVERGENT B0 ;  /* 0x0000000000007941 */ /* 0x000fea0003800200 */
.L_x_4413:
        /* <DEDUP_REMOVED lines=26> */
.L_x_4417:
        /* <DEDUP_REMOVED lines=8> */
[----:B------:R-:W-:Y:S05]  /*0590*/  CALL.REL.NOINC `($__internal_147_$__cuda_sm20_rem_s64) ;  /* 0x0000003c00907944 */ /* 0x000fea0003c00000 */
[----:B------:R-:W-:Y:S01]  /*05a0*/  MOV R12, R4 ;  /* 0x00000004000c7202 */ /* 0x000fe20000000f00 */
[----:B------:R-:W-:-:S07]  /*05b0*/  IMAD.MOV.U32 R13, RZ, RZ, R5 ;  /* 0x000000ffff0d7224 */ /* 0x000fce00078e0005 */
.L_x_4418:
[----:B------:R-:W-:Y:S05]  /*05c0*/  BSYNC.RECONVERGENT B0 ;  /* 0x0000000000007941 */ /* 0x000fea0003800200 */
.L_x_4416:
        /* <DEDUP_REMOVED lines=30> */
.L_x_4420:
        /* <DEDUP_REMOVED lines=8> */
[----:B0-----:R-:W-:Y:S05]  /*0830*/  CALL.REL.NOINC `($__internal_146_$__cuda_sm20_div_s64) ;  /* 0x00000034009c7944 */ /* 0x001fea0003c00000 */
[----:B------:R-:W-:Y:S01]  /*0840*/  IMAD.MOV.U32 R6, RZ, RZ, R8 ;  /* 0x000000ffff067224 */ /* 0x000fe200078e0008 */
[----:B------:R-:W-:-:S07]  /*0850*/  MOV R9, R7 ;  /* 0x0000000700097202 */ /* 0x000fce0000000f00 */
.L_x_4421:
[----:B0-----:R-:W-:Y:S05]  /*0860*/  BSYNC.RECONVERGENT B0 ;  /* 0x0000000000007941 */ /* 0x001fea0003800200 */
.L_x_4419:
        /* <DEDUP_REMOVED lines=23> */
.L_x_4448:
        /* <DEDUP_REMOVED lines=28> */
.L_x_4425:
[----:B------:R-:W-:Y:S01]  /*0ba0*/  IMAD.U32 R4, RZ, RZ, UR12 ;  /* 0x0000000cff047e24 */ /* 0x000fe2000f8e00ff */
[----:B------:R-:W-:Y:S01]  /*0bb0*/  MOV R11, UR13 ;  /* 0x0000000d000b7c02 */ /* 0x000fe20008000f00 */
[----:B------:R-:W-:Y:S01]  /*0bc0*/  IMAD.U32 R10, RZ, RZ, UR12 ;  /* 0x0000000cff0a7e24 */ /* 0x000fe2000f8e00ff */
[----:B------:R-:W-:Y:S01]  /*0bd0*/  MOV R5, UR13 ;  /* 0x0000000d00057c02 */ /* 0x000fe20008000f00 */
[----:B------:R-:W-:Y:S01]  /*0be0*/  IMAD.MOV.U32 R8, RZ, RZ, R4 ;  /* 0x000000ffff087224 */ /* 0x000fe200078e0004 */
[----:B------:R-:W-:Y:S02]  /*0bf0*/  MOV R3, R11 ;  /* 0x0000000b00037202 */ /* 0x000fe40000000f00 */
[----:B------:R-:W-:-:S07]  /*0c00*/  MOV R4, 0xc20 ;  /* 0x00000c2000047802 */ /* 0x000fce0000000f00 */
[----:B------:R-:W-:Y:S05]  /*0c10*/  CALL.REL.NOINC `($__internal_146_$__cuda_sm20_div_s64) ;  /* 0x0000003000a47944 */ /* 0x000fea0003c00000 */
        /* <DEDUP_REMOVED lines=10> */
.L_x_4426:
[----:B------:R-:W-:Y:S05]  /*0cc0*/  BSYNC.RECONVERGENT B0 ;  /* 0x0000000000007941 */ /* 0x000fea0003800200 */
.L_x_4424:
        /* <DEDUP_REMOVED lines=34> */
.L_x_4428:
        /* <DEDUP_REMOVED lines=8> */
[----:B------:R-:W-:Y:S05]  /*0f70*/  CALL.REL.NOINC `($__internal_146_$__cuda_sm20_div_s64) ;  /* 0x0000002c00cc7944 */ /* 0x000fea0003c00000 */
        /* <DEDUP_REMOVED lines=10> */
.L_x_4429:
[----:B------:R-:W-:Y:S05]  /*1020*/  BSYNC.RECONVERGENT B0 ;  /* 0x0000000000007941 */ /* 0x000fea0003800200 */
.L_x_4427:
        /* <DEDUP_REMOVED lines=35> */
.L_x_4431:
        /* <DEDUP_REMOVED lines=19> */
.L_x_4432:
[----:B------:R-:W-:Y:S05]  /*1390*/  BSYNC.RECONVERGENT B0 ;  /* 0x0000000000007941 */ /* 0x000fea0003800200 */
.L_x_4430:
        /* <DEDUP_REMOVED lines=35> */
.L_x_4434:
        /* <DEDUP_REMOVED lines=19> */
.L_x_4435:
[----:B------:R-:W-:Y:S05]  /*1700*/  BSYNC.RECONVERGENT B0 ;  /* 0x0000000000007941 */ /* 0x000fea0003800200 */
.L_x_4433:
        /* <DEDUP_REMOVED lines=35> */
.L_x_4437:
        /* <DEDUP_REMOVED lines=19> */
.L_x_4438:
[----:B------:R-:W-:Y:S05]  /*1a70*/  BSYNC.RECONVERGENT B0 ;  /* 0x0000000000007941 */ /* 0x000fea0003800200 */
.L_x_4436:
        /* <DEDUP_REMOVED lines=35> */
.L_x_4440:
        /* <DEDUP_REMOVED lines=19> */
.L_x_4441:
[----:B------:R-:W-:Y:S05]  /*1de0*/  BSYNC.RECONVERGENT B0 ;  /* 0x0000000000007941 */ /* 0x000fea0003800200 */
.L_x_4439:
        /* <DEDUP_REMOVED lines=35> */
.L_x_4443:
        /* <DEDUP_REMOVED lines=19> */
.L_x_4444:
[----:B------:R-:W-:Y:S05]  /*2150*/  BSYNC.RECONVERGENT B0 ;  /* 0x0000000000007941 */ /* 0x000fea0003800200 */
.L_x_4442:
        /* <DEDUP_REMOVED lines=34> */
.L_x_4446:
        /* <DEDUP_REMOVED lines=8> */
[----:B------:R-:W-:Y:S05]  /*2400*/  CALL.REL.NOINC `($__internal_146_$__cuda_sm20_div_s64) ;  /* 0x0000001800a87944 */ /* 0x000fea0003c00000 */
        /* <DEDUP_REMOVED lines=10> */
.L_x_4447:
[----:B------:R-:W-:Y:S05]  /*24b0*/  BSYNC.RECONVERGENT B0 ;  /* 0x0000000000007941 */ /* 0x000fea0003800200 */
.L_x_4445:
        /* <DEDUP_REMOVED lines=14> */
.L_x_4423:
        /* <DEDUP_REMOVED lines=37> */
.L_x_4451:
        /* <DEDUP_REMOVED lines=18> */
.L_x_4452:
[----:B------:R-:W-:Y:S05]  /*2910*/  BSYNC.RECONVERGENT B0 ;  /* 0x0000000000007941 */ /* 0x000fea0003800200 */
.L_x_4450:
        /* <DEDUP_REMOVED lines=34> */
.L_x_4454:
        /* <DEDUP_REMOVED lines=19> */
.L_x_4455:
[----:B------:R-:W-:Y:S05]  /*2c70*/  BSYNC.RECONVERGENT B0 ;  /* 0x0000000000007941 */ /* 0x000fea0003800200 */
.L_x_4453:
        /* <DEDUP_REMOVED lines=34> */
.L_x_4457:
        /* <DEDUP_REMOVED lines=19> */
.L_x_4458:
[----:B------:R-:W-:Y:S05]  /*2fd0*/  BSYNC.RECONVERGENT B0 ;  /* 0x0000000000007941 */ /* 0x000fea0003800200 */
.L_x_4456:
        /* <DEDUP_REMOVED lines=34> */
.L_x_4460:
        /* <DEDUP_REMOVED lines=19> */
.L_x_4461:
[----:B------:R-:W-:Y:S05]  /*3330*/  BSYNC.RECONVERGENT B0 ;  /* 0x0000000000007941 */ /* 0x000fea0003800200 */
.L_x_4459:
[----:B------:R-:W0:Y:S01]  /*3340*/  LDCU.64 UR8, c[0x0][UR10+0x438] ;  /* 0x000087000a0877ac */ /* 0x000e220008000a00 */
[----:B------:R-:W-:Y:S01]  /*3350*/  IMAD.MOV.U32 R16, RZ, RZ, R14 ;  /* 0x000000ffff107224 */ /* 0x000fe200078e000e */
[----:B------:R-:W-:Y:S01]  /*3360*/  UIADD3 UR6, UPT, UPT, UR6, -0x4, URZ ;  /* 0xfffffffc06067890 */ /* 0x000fe2000fffe0ff */
[C---:B0-----:R-:W-:Y:S02]  /*3370*/  IMAD R8, R4.reuse, UR9, RZ ;  /* 0x0000000904087c24 */ /* 0x041fe4000f8e02ff */
[----:B------:R-:W-:-:S04]  /*3380*/  IMAD.WIDE.U32 R16, R4, UR8, R16 ;  /* 0x0000000804107c25 */ /* 0x000fc8000f8e0010 */
[----:B------:R-:W-:-:S05]  /*3390*/  IMAD R3, R3, UR8, R8 ;  /* 0x0000000803037c24 */ /* 0x000fca000f8e0208 */
[----:B------:R-:W-:-:S07]  /*33a0*/  IADD3 R17, PT, PT, R17, R3, RZ ;  /* 0x0000000311117210 */ /* 0x000fce0007ffe0ff */
.L_x_4449:
        /* <DEDUP_REMOVED lines=37> */
.L_x_4464:
        /* <DEDUP_REMOVED lines=18> */
.L_x_4465:
[----:B------:R-:W-:Y:S05]  /*3720*/  BSYNC.RECONVERGENT B0 ;  /* 0x0000000000007941 */ /* 0x000fea0003800200 */
.L_x_4463:
        /* <DEDUP_REMOVED lines=33> */
.L_x_4467:
        /* <DEDUP_REMOVED lines=19> */
.L_x_4468:
[----:B------:R-:W-:Y:S05]  /*3a70*/  BSYNC.RECONVERGENT B0 ;  /* 0x0000000000007941 */ /* 0x000fea0003800200 */
.L_x_4466:
[----:B------:R-:W0:Y:S01]  /*3a80*/  LDCU.64 UR8, c[0x0][UR4+0x448] ;  /* 0x00008900040877ac */ /* 0x000e220008000a00 */
[----:B------:R-:W-:Y:S01]  /*3a90*/  IMAD.MOV.U32 R18, RZ, RZ, R16 ;  /* 0x000000ffff127224 */ /* 0x000fe200078e0010 */
[----:B------:R-:W-:Y:S01]  /*3aa0*/  UIADD3 UR6, UPT, UPT, UR6, -0x2, URZ ;  /* 0xfffffffe06067890 */ /* 0x000fe2000fffe0ff */
[C---:B0-----:R-:W-:Y:S02]  /*3ab0*/  IMAD R8, R4.reuse, UR9, RZ ;  /* 0x0000000904087c24 */ /* 0x041fe4000f8e02ff */
[----:B------:R-:W-:-:S04]  /*3ac0*/  IMAD.WIDE.U32 R16, R4, UR8, R18 ;  /* 0x0000000804107c25 */ /* 0x000fc8000f8e0012 */
[----:B------:R-:W-:-:S05]  /*3ad0*/  IMAD R3, R3, UR8, R8 ;  /* 0x0000000803037c24 */ /* 0x000fca000f8e0208 */
[----:B------:R-:W-:-:S07]  /*3ae0*/  IADD3 R17, PT, PT, R17, R3, RZ ;  /* 0x0000000311117210 */ /* 0x000fce0007ffe0ff */
.L_x_4462:
        /* <DEDUP_REMOVED lines=30> */
.L_x_4470:
        /* <DEDUP_REMOVED lines=9> */
.L_x_4471:
[----:B------:R-:W-:Y:S05]  /*3d60*/  BSYNC.RECONVERGENT B0 ;  /* 0x0000000000007941 */ /* 0x000fea0003800200 */
.L_x_4469:
[----:B------:R-:W0:Y:S02]  /*3d70*/  LDCU.64 UR8, c[0x0][UR8+0x450] ;  /* 0x00008a00080877ac */ /* 0x000e240008000a00 */
[C---:B0-----:R-:W-:Y:S02]  /*3d80*/  IMAD R3, R4.reuse, UR9, RZ ;  /* 0x0000000904037c24 */ /* 0x041fe4000f8e02ff */
[----:B------:R-:W-:-:S04]  /*3d90*/  IMAD.WIDE.U32 R16, R4, UR8, R16 ;  /* 0x0000000804107c25 */ /* 0x000fc8000f8e0010 */
[----:B------:R-:W-:-:S05]  /*3da0*/  IMAD R3, R5, UR8, R3 ;  /* 0x0000000805037c24 */ /* 0x000fca000f8e0203 */
[----:B------:R-:W-:-:S07]  /*3db0*/  IADD3 R17, PT, PT, R17, R3, RZ ;  /* 0x0000000311117210 */ /* 0x000fce0007ffe0ff */
.L_x_4422:
        /* <DEDUP_REMOVED lines=13> */
[----:B-1----:R-:W-:Y:S01]  /*3e90*/  STG.E.128 desc[UR4][R2.64], RZ ;  /* 0x000000ff02007986 */ /* 0x002fe2000c101d04 */
[----:B------:R-:W-:Y:S05]  /*3ea0*/  EXIT ;  /* 0x000000000000794d */ /* 0x000fea0003800000 */
        .weak           $__internal_146_$__cuda_sm20_div_s64
        .type           $__internal_146_$__cuda_sm20_div_s64,@function
        .size           $__internal_146_$__cuda_sm20_div_s64,($__internal_147_$__cuda_sm20_rem_s64 - $__internal_146_$__cuda_sm20_div_s64)
$__internal_146_$__cuda_sm20_div_s64:
        /* <DEDUP_REMOVED lines=82> */
[----:B------:R-:W-:Y:S05]  /*43d0*/  RET.REL.NODEC R4 `(_ZN2at6native16triu_tril_kernelIN3c107complexIdEElLb0ELi1ELb1EEEvNS_4cuda6detail10TensorInfoIT_T0_EENS7_IKS8_S9_EEllS9_) ;  /* 0xffffffbc04087950 */ /* 0x000fea0003c3ffff */
        .weak           $__internal_147_$__cuda_sm20_rem_s64
        .type           $__internal_147_$__cuda_sm20_rem_s64,@function
        .size           $__internal_147_$__cuda_sm20_rem_s64,(.L_x_6437 - $__internal_147_$__cuda_sm20_rem_s64)
$__internal_147_$__cuda_sm20_rem_s64:
        /* <DEDUP_REMOVED lines=76> */
[----:B------:R-:W-:Y:S06]  /*48a0*/  RET.REL.NODEC R18 `(_ZN2at6native16triu_tril_kernelIN3c107complexIdEElLb0ELi1ELb1EEEvNS_4cuda6detail10TensorInfoIT_T0_EENS7_IKS8_S9_EEllS9_) ;  /* 0xffffffb412d47950 */ /* 0x000fec0003c3ffff */
.L_x_4472:
        /* <DEDUP_REMOVED lines=13> */
.L_x_6437:


//--------------------- .text._ZN2at6native16triu_tril_kernelIN3c107complexIdEEiLb0ELi1ELb0EEEvNS_4cuda6detail10TensorInfoIT_T0_EENS7_IKS8_S9_EEllS9_ --------------------------
	.section	.text._ZN2at6native16triu_tril_kernelIN3c107complexIdEEiLb0ELi1ELb0EEEvNS_4cuda6detail10TensorInfoIT_T0_EENS7_IKS8_S9_EEllS9_,"ax",@progbits
	.align	128
        .global         _ZN2at6native16triu_tril_kernelIN3c107complexIdEEiLb0ELi1ELb0EEEvNS_4cuda6detail10TensorInfoIT_T0_EENS7_IKS8_S9_EEllS9_
        .type           _ZN2at6native16triu_tril_kernelIN3c107complexIdEEiLb0ELi1ELb0EEEvNS_4cuda6detail10TensorInfoIT_T0_EENS7_IKS8_S9_EEllS9_,@function
        .size           _ZN2at6native16triu_tril_kernelIN3c107complexIdEEiLb0ELi1ELb0EEEvNS_4cuda6detail10TensorInfoIT_T0_EENS7_IKS8_S9_EEllS9_,(.L_x_6439 - _ZN2at6native16triu_tril_kernelIN3c107complexIdEEiLb0ELi1ELb0EEEvNS_4cuda6detail10TensorInfoIT_T0_EENS7_IKS8_S9_EEllS9_)
        .other          _ZN2at6native16triu_tril_kernelIN3c107complexIdEEiLb0ELi1ELb0EEEvNS_4cuda6detail10TensorInfoIT_T0_EENS7_IKS8_S9_EEllS9_,@"STO_CUDA_ENTRY STV_DEFAULT"
_ZN2at6native16triu_tril_kernelIN3c107complexIdEEiLb0ELi1ELb0EEEvNS_4cuda6detail10TensorInfoIT_T0_EENS7_IKS8_S9_EEllS9_:
.text._ZN2at6native16triu_tril_kernelIN3c107complexIdEEiLb0ELi1ELb0EEEvNS_4cuda6detail10TensorInfoIT_T0_EENS7_IKS8_S9_EEllS9_:
        /* <DEDUP_REMOVED lines=38> */
.L_x_4474:
[----:B------:R-:W0:Y:S01]  /*0260*/  LDCU UR6, c[0x0][0x540] ;  /* 0x0000a800ff0677ac */ /* 0x000e220008000800 */
[----:B------:R-:W-:Y:S01]  /*0270*/  IMAD.MOV.U32 R10, RZ, RZ, R12 ;  /* 0x000000ffff0a7224 */ /* 0x000fe200078e000c */
[----:B------:R-:W-:Y:S01]  /*0280*/  MOV R7, R13 ;  /* 0x0000000d00077202 */ /* 0x000fe20000000f00 */
[----:B------:R-:W-:Y:S01]  /*0290*/  IMAD.U32 R4, RZ, RZ, UR4 ;  /* 0x00000004ff047e24 */ /* 0x000fe2000f8e00ff */
[----:B------:R-:W-:Y:S02]  /*02a0*/  MOV R2, 0x2d0 ;  /* 0x000002d000027802 */ /* 0x000fe40000000f00 */
[----:B0-----:R-:W-:-:S07]  /*02b0*/  MOV R5, UR6 ;  /* 0x0000000600057c02 */ /* 0x001fce0008000f00 */
[----:B------:R-:W-:Y:S05]  /*02c0*/  CALL.REL.NOINC `($__internal_148_$__cuda_sm20_div_s64) ;  /* 0x0000003000247944 */ /* 0x000fea0003c00000 */
[----:B------:R-:W0:Y:S01]  /*02d0*/  LDCU UR6, c[0x0][0x540] ;  /* 0x0000a800ff0677ac */ /* 0x000e220008000800 */
[----:B------:R-:W-:Y:S01]  /*02e0*/  IMAD.MOV R3, RZ, RZ, -R9 ;  /* 0x000000ffff037224 */ /* 0x000fe200078e0a09 */
[----:B------:R-:W-:Y:S01]  /*02f0*/  MOV R16, R9 ;  /* 0x0000000900107202 */ /* 0x000fe20000000f00 */
[----:B------:R-:W-:Y:S02]  /*0300*/  IMAD.MOV.U32 R17, RZ, RZ, R4 ;  /* 0x000000ffff117224 */ /* 0x000fe400078e0004 */
[----:B0-----:R-:W-:-:S07]  /*0310*/  IMAD R0, R3, UR6, R12 ;  /* 0x0000000603007c24 */ /* 0x001fce000f8e020c */
.L_x_4475:
[----:B------:R-:W-:Y:S05]  /*0320*/  BSYNC.RECONVERGENT B0 ;  /* 0x0000000000007941 */ /* 0x000fea0003800200 */
.L_x_4473:
        /* <DEDUP_REMOVED lines=30> */
.L_x_4477:
[----:B------:R-:W-:Y:S01]  /*0510*/  IMAD.MOV.U32 R10, RZ, RZ, R16 ;  /* 0x000000ffff0a7224 */ /* 0x000fe200078e0010 */
[----:B------:R-:W-:Y:S01]  /*0520*/  MOV R7, R17 ;  /* 0x0000001100077202 */ /* 0x000fe20000000f00 */
[----:B------:R-:W-:Y:S01]  /*0530*/  IMAD.U32 R5, RZ, RZ, UR5 ;  /* 0x00000005ff057e24 */ /* 0x000fe2000f8e00ff */
[----:B------:R-:W-:Y:S02]  /*0540*/  MOV R4, UR6 ;  /* 0x0000000600047c02 */ /* 0x000fe40008000f00 */
[----:B------:R-:W-:-:S07]  /*0550*/  MOV R2, 0x570 ;  /* 0x0000057000027802 */ /* 0x000fce0000000f00 */
[----:B------:R-:W-:Y:S05]  /*0560*/  CALL.REL.NOINC `($__internal_148_$__cuda_sm20_div_s64) ;  /* 0x0000002c007c7944 */ /* 0x000fea0003c00000 */
[----:B------:R-:W-:Y:S01]  /*0570*/  IMAD.MOV R3, RZ, RZ, -R9 ;  /* 0x000000ffff037224 */ /* 0x000fe200078e0a09 */
[----:B------:R-:W-:-:S03]  /*0580*/  MOV R12, R9 ;  /* 0x00000009000c7202 */ /* 0x000fc60000000f00 */
[----:B------:R-:W-:-:S07]  /*0590*/  IMAD R3, R3, UR5, R16 ;  /* 0x0000000503037c24 */ /* 0x000fce000f8e0210 */
.L_x_4478:
[----:B------:R-:W-:Y:S05]  /*05a0*/  BSYNC.RECONVERGENT B0 ;  /* 0x0000000000007941 */ /* 0x000fea0003800200 */
.L_x_4476:
        /* <DEDUP_REMOVED lines=19> */
.L_x_4505:
        /* <DEDUP_REMOVED lines=30> */
.L_x_4482:
[----:B------:R-:W-:Y:S01]  /*08c0*/  MOV R7, R4 ;  /* 0x0000000400077202 */ /* 0x000fe20000000f00 */
[----:B------:R-:W-:Y:S01]  /*08d0*/  IMAD.MOV.U32 R10, RZ, RZ, R12 ;  /* 0x000000ffff0a7224 */ /* 0x000fe200078e000c */
[----:B------:R-:W-:Y:S01]  /*08e0*/  MOV R5, UR8 ;  /* 0x0000000800057c02 */ /* 0x000fe20008000f00 */
[----:B------:R-:W-:Y:S01]  /*08f0*/  IMAD.U32 R4, RZ, RZ, UR10 ;  /* 0x0000000aff047e24 */ /* 0x000fe2000f8e00ff */
[----:B------:R-:W-:-:S07]  /*0900*/  MOV R2, 0x920 ;  /* 0x0000092000027802 */ /* 0x000fce0000000f00 */
[----:B------:R-:W-:Y:S05]  /*0910*/  CALL.REL.NOINC `($__internal_148_$__cuda_sm20_div_s64) ;  /* 0x0000002800907944 */ /* 0x000fea0003c00000 */
[----:B------:R-:W-:Y:S01]  /*0920*/  IADD3 R5, PT, PT, -R9, RZ, RZ ;  /* 0x000000ff09057210 */ /* 0x000fe20007ffe1ff */
[----:B------:R-:W-:Y:S01]  /*0930*/  IMAD.MOV.U32 R16, RZ, RZ, R9 ;  /* 0x000000ffff107224 */ /* 0x000fe200078e0009 */
[----:B------:R-:W-:-:S03]  /*0940*/  MOV R17, R4 ;  /* 0x0000000400117202 */ /* 0x000fc60000000f00 */
[----:B------:R-:W-:-:S07]  /*0950*/  IMAD R5, R5, UR8, R12 ;  /* 0x0000000805057c24 */ /* 0x000fce000f8e020c */
.L_x_4483:
[----:B------:R-:W-:Y:S05]  /*0960*/  BSYNC.RECONVERGENT B0 ;  /* 0x0000000000007941 */ /* 0x000fea0003800200 */
.L_x_4481:
        /* <DEDUP_REMOVED lines=34> */
.L_x_4485:
        /* <DEDUP_REMOVED lines=10> */
.L_x_4486:
[----:B------:R-:W-:Y:S05]  /*0c30*/  BSYNC.RECONVERGENT B0 ;  /* 0x0000000000007941 */ /* 0x000fea0003800200 */
.L_x_4484:
        /* <DEDUP_REMOVED lines=35> */
.L_x_4488:
        /* <DEDUP_REMOVED lines=10> */
.L_x_4489:
[----:B------:R-:W-:Y:S05]  /*0f10*/  BSYNC.RECONVERGENT B0 ;  /* 0x0000000000007941 */ /* 0x000fea0003800200 */
.L_x_4487:
        /* <DEDUP_REMOVED lines=35> */
.L_x_4491:
        /* <DEDUP_REMOVED lines=10> */
.L_x_4492:
[----:B------:R-:W-:Y:S05]  /*11f0*/  BSYNC.RECONVERGENT B0 ;  /* 0x0000000000007941 */ /* 0x000fea0003800200 */
.L_x_4490:
        /* <DEDUP_REMOVED lines=35> */
.L_x_4494:
        /* <DEDUP_REMOVED lines=10> */
.L_x_4495:
[----:B------:R-:W-:Y:S05]  /*14d0*/  BSYNC.RECONVERGENT B0 ;  /* 0x0000000000007941 */ /* 0x000fea0003800200 */
.L_x_4493:
        /* <DEDUP_REMOVED lines=35> */
.L_x_4497:
        /* <DEDUP_REMOVED lines=10> */
.L_x_4498:
[----:B------:R-:W-:Y:S05]  /*17b0*/  BSYNC.RECONVERGENT B0 ;  /* 0x0000000000007941 */ /* 0x000fea0003800200 */
.L_x_4496:
        /* <DEDUP_REMOVED lines=35> */
.L_x_4500:
        /* <DEDUP_REMOVED lines=10> */
.L_x_4501:
[----:B------:R-:W-:Y:S05]  /*1a90*/  BSYNC.RECONVERGENT B0 ;  /* 0x0000000000007941 */ /* 0x000fea0003800200 */
.L_x_4499:
        /* <DEDUP_REMOVED lines=32> */
.L_x_4503:
        /* <DEDUP_REMOVED lines=9> */
.L_x_4504:
[----:B------:R-:W-:Y:S05]  /*1d30*/  BSYNC.RECONVERGENT B0 ;  /* 0x0000000000007941 */ /* 0x000fea0003800200 */
.L_x_4502:
        /* <DEDUP_REMOVED lines=9> */
.L_x_4480:
        /* <DEDUP_REMOVED lines=34> */
.L_x_4508:
        /* <DEDUP_REMOVED lines=10> */
.L_x_4509:
[----:B------:R-:W-:Y:S05]  /*2090*/  BSYNC.RECONVERGENT B0 ;  /* 0x0000000000007941 */ /* 0x000fea0003800200 */
.L_x_4507:
        /* <DEDUP_REMOVED lines=36> */
.L_x_4511:
        /* <DEDUP_REMOVED lines=10> */
.L_x_4512:
[----:B------:R-:W-:Y:S05]  /*2380*/  BSYNC.RECONVERGENT B0 ;  /* 0x0000000000007941 */ /* 0x000fea0003800200 */
.L_x_4510:
        /* <DEDUP_REMOVED lines=36> */
.L_x_4514:
        /* <DEDUP_REMOVED lines=10> */
.L_x_4515:
[----:B------:R-:W-:Y:S05]  /*2670*/  BSYNC.RECONVERGENT B0 ;  /* 0x0000000000007941 */ /* 0x000fea0003800200 */
.L_x_4513:
        /* <DEDUP_REMOVED lines=35> */
.L_x_4517:
        /* <DEDUP_REMOVED lines=9> */
.L_x_4518:
[----:B------:R-:W-:Y:S05]  /*2940*/  BSYNC.RECONVERGENT B0 ;  /* 0x0000000000007941 */ /* 0x000fea0003800200 */
.L_x_4516:
[----:B------:R-:W-:Y:S01]  /*2950*/  UMOV UR7, 0x6c ;  /* 0x0000006c00077882 */ /* 0x000fe20000000000 */
[----:B------:R-:W0:Y:S01]  /*2960*/  LDCU UR9, c[0x0][UR9+0x4c4] ;  /* 0x00009880090977ac */ /* 0x000e220008000800 */
[----:B------:R-:W-:Y:S02]  /*2970*/  ULEA UR7, UR10, UR7, 0x2 ;  /* 0x000000070a077291 */ /* 0x000fe4000f8e10ff */
[----:B------:R-:W-:-:S10]  /*2980*/  UIADD3 UR5, UPT, UPT, UR5, -0x4, URZ ;  /* 0xfffffffc05057890 */ /* 0x000fd4000fffe0ff */
[----:B------:R-:W1:Y:S01]  /*2990*/  LDCU UR7, c[0x0][UR7+0x380] ;  /* 0x00007000070777ac */ /* 0x000e620008000800 */
[C---:B0-----:R-:W-:Y:S02]  /*29a0*/  IMAD R20, R17.reuse, UR9, R20 ;  /* 0x0000000911147c24 */ /* 0x041fe4000f8e0214 */
[----:B-1----:R-:W-:-:S07]  /*29b0*/  IMAD R22, R17, UR7, R22 ;  /* 0x0000000711167c24 */ /* 0x002fce000f8e0216 */
.L_x_4506:
        /* <DEDUP_REMOVED lines=33> */
.L_x_4521:
        /* <DEDUP_REMOVED lines=10> */
.L_x_4522:
[----:B------:R-:W-:Y:S05]  /*2c70*/  BSYNC.RECONVERGENT B0 ;  /* 0x0000000000007941 */ /* 0x000fea0003800200 */
.L_x_4520:
        /* <DEDUP_REMOVED lines=35> */
.L_x_4524:
        /* <DEDUP_REMOVED lines=9> */
.L_x_4525:
[----:B------:R-:W-:Y:S05]  /*2f40*/  BSYNC.RECONVERGENT B0 ;  /* 0x0000000000007941 */ /* 0x000fea0003800200 */
.L_x_4523:
[----:B------:R-:W-:Y:S01]  /*2f50*/  UMOV UR6, 0x6c ;  /* 0x0000006c00067882 */ /* 0x000fe20000000000 */
[----:B------:R-:W0:Y:S01]  /*2f60*/  LDCU UR8, c[0x0][UR8+0x4c4] ;  /* 0x00009880080877ac */ /* 0x000e220008000800 */
[----:B------:R-:W-:Y:S02]  /*2f70*/  ULEA UR6, UR9, UR6, 0x2 ;  /* 0x0000000609067291 */ /* 0x000fe4000f8e10ff */
[----:B------:R-:W-:-:S10]  /*2f80*/  UIADD3 UR5, UPT, UPT, UR5, -0x2, URZ ;  /* 0xfffffffe05057890 */ /* 0x000fd4000fffe0ff */
[----:B------:R-:W1:Y:S01]  /*2f90*/  LDCU UR6, c[0x0][UR6+0x380] ;  /* 0x00007000060677ac */ /* 0x000e620008000800 */
[C---:B0-----:R-:W-:Y:S02]  /*2fa0*/  IMAD R20, R17.reuse, UR8, R20 ;  /* 0x0000000811147c24 */ /* 0x041fe4000f8e0214 */
[----:B-1----:R-:W-:-:S07]  /*2fb0*/  IMAD R22, R17, UR6, R22 ;  /* 0x0000000611167c24 */ /* 0x002fce000f8e0216 */
.L_x_4519:
        /* <DEDUP_REMOVED lines=29> */
.L_x_4527:
[----:B------:R-:W-:-:S07]  /*3190*/  MOV R2, 0x31b0 ;  /* 0x000031b000027802 */ /* 0x000fce0000000f00 */
[----:B------:R-:W-:Y:S05]  /*31a0*/  CALL.REL.NOINC `($__internal_149_$__cuda_sm20_rem_s64) ;  /* 0x0000000400bc7944 */ /* 0x000fea0003c00000 */
.L_x_4528:
[----:B------:R-:W-:Y:S05]  /*31b0*/  BSYNC.RECONVERGENT B0 ;  /* 0x0000000000007941 */ /* 0x000fea0003800200 */
.L_x_4526:
[----:B------:R-:W0:Y:S01]  /*31c0*/  LDCU UR6, c[0x0][UR5+0x4c4] ;  /* 0x00009880050677ac */ /* 0x000e220008000800 */
[----:B------:R-:W1:Y:S01]  /*31d0*/  LDCU UR5, c[0x0][UR5+0x3ec] ;  /* 0x00007d80050577ac */ /* 0x000e620008000800 */
[C---:B0-----:R-:W-:Y:S02]  /*31e0*/  IMAD R20, R12.reuse, UR6, R20 ;  /* 0x000000060c147c24 */ /* 0x041fe4000f8e0214 */
[----:B-1----:R-:W-:-:S07]  /*31f0*/  IMAD R22, R12, UR5, R22 ;  /* 0x000000050c167c24 */ /* 0x002fce000f8e0216 */
.L_x_4479:
[----:B------:R-:W0:Y:S01]  /*3200*/  LDCU.64 UR6, c[0x0][0x530] ;  /* 0x0000a600ff0677ac */ /* 0x000e220008000a00 */
[----:B------:R-:W-:Y:S01]  /*3210*/  IMAD.IADD R2, R0, 0x1, -R3 ;  /* 0x0000000100027824 */ /* 0x000fe200078e0a03 */
[----:B------:R-:W-:Y:S01]  /*3220*/  BSSY.RECONVERGENT B0, `(.L_x_4529) ;  /* 0x000000e000007945 */ /* 0x000fe20003800200 */
[----:B------:R-:W-:Y:S01]  /*3230*/  CS2R R6, SRZ ;  /* 0x0000000000067805 */ /* 0x000fe2000001ff00 */
[----:B------:R-:W1:Y:S01]  /*3240*/  LDCU UR4, c[0x0][UR4+0x45c] ;  /* 0x00008b80040477ac */ /* 0x000e620008000800 */
[----:B------:R-:W-:Y:S02]  /*3250*/  CS2R R4, SRZ ;  /* 0x0000000000047805 */ /* 0x000fe4000001ff00 */
        /* <DEDUP_REMOVED lines=8> */
[----:B-1----:R-:W-:-:S06]  /*32e0*/  IMAD.WIDE R4, R20, 0x10, R4 ;  /* 0x0000001014047825 */ /* 0x002fcc00078e0204 */
[----:B0-----:R-:W5:Y:S02]  /*32f0*/  LDG.E.128 R4, desc[UR6][R4.64] ;  /* 0x0000000604047981 */ /* 0x001f64000c1e1d00 */
.L_x_4530:
[----:B0-----:R-:W-:Y:S05]  /*3300*/  BSYNC.RECONVERGENT B0 ;  /* 0x0000000000007941 */ /* 0x001fea0003800200 */
.L_x_4529:
[----:B------:R-:W-:Y:S05]  /*3310*/  @!P1 EXIT ;  /* 0x000000000000994d */ /* 0x000fea0003800000 */
[----:B------:R-:W0:Y:S02]  /*3320*/  LDC.64 R2, c[0x0][0x380] ;  /* 0x0000e000ff027b82 */ /* 0x000e240000000a00 */
[----:B0-----:R-:W-:-:S05]  /*3330*/  IMAD.WIDE R22, R22, 0x10, R2 ;  /* 0x0000001016167825 */ /* 0x001fca00078e0202 */
[----:B-----5:R-:W-:Y:S01]  /*3340*/  STG.E.128 desc[UR6][R22.64], R4 ;  /* 0x0000000416007986 */ /* 0x020fe2000c101d06 */
[----:B------:R-:W-:Y:S05]  /*3350*/  EXIT ;  /* 0x000000000000794d */ /* 0x000fea0003800000 */
        .weak           $__internal_148_$__cuda_sm20_div_s64
        .type           $__internal_148_$__cuda_sm20_div_s64,@function
        .size           $__internal_148_$__cuda_sm20_div_s64,($__internal_149_$__cuda_sm20_rem_s64 - $__internal_148_$__cuda_sm20_div_s64)
$__internal_148_$__cuda_sm20_div_s64:
        /* <DEDUP_REMOVED lines=83> */
[----:B------:R-:W-:Y:S06]  /*3890*/  RET.REL.NODEC R6 `(_ZN2at6native16triu_tril_kernelIN3c107complexIdEEiLb0ELi1ELb0EEEvNS_4cuda6detail10TensorInfoIT_T0_EENS7_IKS8_S9_EEllS9_) ;  /* 0xffffffc406d87950 */ /* 0x000fec0003c3ffff */
        .weak           $__internal_149_$__cuda_sm20_rem_s64
        .type           $__internal_149_$__cuda_sm20_rem_s64,@function
        .size           $__internal_149_$__cuda_sm20_rem_s64,(.L_x_6439 - $__internal_149_$__cuda_sm20_rem_s64)
$__internal_149_$__cuda_sm20_rem_s64:
        /* <DEDUP_REMOVED lines=72> */
[----:B------:R-:W-:Y:S06]  /*3d20*/  RET.REL.NODEC R4 `(_ZN2at6native16triu_tril_kernelIN3c107complexIdEEiLb0ELi1ELb0EEEvNS_4cuda6detail10TensorInfoIT_T0_EENS7_IKS8_S9_EEllS9_) ;  /* 0xffffffc004b47950 */ /* 0x000fec0003c3ffff */
.L_x_4531:
        /* <DEDUP_REMOVED lines=13> */
.L_x_6439:


//--------------------- .text._ZN2at6native16triu_tril_kernelIN3c107complexIdEEiLb0ELi1ELb1EEEvNS_4cuda6detail10TensorInfoIT_T0_EENS7_IKS8_S9_EEllS9_ --------------------------
	.section	.text._ZN2at6native16triu_tril_kernelIN3c107complexIdEEiLb0ELi1ELb1EEEvNS_4cuda6detail10TensorInfoIT_T0_EENS7_IKS8_S9_EEllS9_,"ax",@progbits
	.align	128
        .global         _ZN2at6native16triu_tril_kernelIN3c107complexIdEEiLb0ELi1ELb1EEEvNS_4cuda6detail10TensorInfoIT_T0_EENS7_IKS8_S9_EEllS9_
        .type           _ZN2at6native16triu_tril_kernelIN3c107complexIdEEiLb0ELi1ELb1EEEvNS_4cuda6detail10TensorInfoIT_T0_EENS7_IKS8_S9_EEllS9_,@function
        .size           _ZN2at6native16triu_tril_kernelIN3c107complexIdEEiLb0ELi1ELb1EEEvNS_4cuda6detail10TensorInfoIT_T0_EENS7_IKS8_S9_EEllS9_,(.L_x_6441 - _ZN2at6native16triu_tril_kernelIN3c107complexIdEEiLb0ELi1ELb1EEEvNS_4cuda6detail10TensorInfoIT_T0_EENS7_IKS8_S9_EEllS9_)
        .other          _ZN2at6native16triu_tril_kernelIN3c107complexIdEEiLb0ELi1ELb1EEEvNS_4cuda6detail10TensorInfoIT_T0_EENS7_IKS8_S9_EEllS9_,@"STO_CUDA_ENTRY STV_DEFAULT"
_ZN2at6native16triu_tril_kernelIN3c107complexIdEEiLb0ELi1ELb1EEEvNS_4cuda6detail10TensorInfoIT_T0_EENS7_IKS8_S9_EEllS9_:
.text._ZN2at6native16triu_tril_kernelIN3c107complexIdEEiLb0ELi1ELb1EEEvNS_4cuda6detail10TensorInfoIT_T0_EENS7_IKS8_S9_EEllS9_:
        /* <DEDUP_REMOVED lines=38> */
.L_x_4533:
[----:B------:R-:W0:Y:S01]  /*0260*/  LDCU UR6, c[0x0][0x540] ;  /* 0x0000a800ff0677ac */ /* 0x000e220008000800 */
[----:B------:R-:W-:Y:S01]  /*0270*/  IMAD.MOV.U32 R10, RZ, RZ, R14 ;  /* 0x000000ffff0a7224 */ /* 0x000fe200078e000e */
[----:B------:R-:W-:Y:S01]  /*0280*/  MOV R7, R15 ;  /* 0x0000000f00077202 */ /* 0x000fe20000000f00 */
[----:B------:R-:W-:Y:S01]  /*0290*/  IMAD.U32 R4, RZ, RZ, UR4 ;  /* 0x00000004ff047e24 */ /* 0x000fe2000f8e00ff */
[----:B------:R-:W-:Y:S01]  /*02a0*/  MOV R2, 0x2d0 ;  /* 0x000002d000027802 */ /* 0x000fe20000000f00 */
[----:B0-----:R-:W-:-:S07]  /*02b0*/  IMAD.U32 R5, RZ, RZ, UR6 ;  /* 0x00000006ff057e24 */ /* 0x001fce000f8e00ff */
[----:B------:R-:W-:Y:S05]  /*02c0*/  CALL.REL.NOINC `($__internal_150_$__cuda_sm20_div_s64) ;  /* 0x0000003000407944 */ /* 0x000fea0003c00000 */
[----:B------:R-:W0:Y:S01]  /*02d0*/  LDCU UR6, c[0x0][0x540] ;  /* 0x0000a800ff0677ac */ /* 0x000e220008000800 */
[----:B------:R-:W-:-:S05]  /*02e0*/  IADD3 R3, PT, PT, -R4, RZ, RZ ;  /* 0x000000ff04037210 */ /* 0x000fca0007ffe1ff */
[----:B0-----:R-:W-:-:S07]  /*02f0*/  IMAD R0, R3, UR6, R14 ;  /* 0x0000000603007c24 */ /* 0x001fce000f8e020e */
.L_x_4534:
[----:B------:R-:W-:Y:S05]  /*0300*/  BSYNC.RECONVERGENT B0 ;  /* 0x0000000000007941 */ /* 0x000fea0003800200 */
.L_x_4532:
        /* <DEDUP_REMOVED lines=26> */
.L_x_4536:
[----:B------:R-:W-:Y:S01]  /*04b0*/  IMAD.MOV.U32 R15, RZ, RZ, R4 ;  /* 0x000000ffff0f7224 */ /* 0x000fe200078e0004 */
[----:B------:R-:W-:Y:S01]  /*04c0*/  MOV R11, UR5 ;  /* 0x00000005000b7c02 */ /* 0x000fe20008000f00 */
[----:B------:R-:W-:Y:S01]  /*04d0*/  IMAD.MOV.U32 R14, RZ, RZ, R5 ;  /* 0x000000ffff0e7224 */ /* 0x000fe200078e0005 */
[----:B------:R-:W-:Y:S01]  /*04e0*/  MOV R2, 0x510 ;  /* 0x0000051000027802 */ /* 0x000fe20000000f00 */
[----:B------:R-:W-:-:S07]  /*04f0*/  IMAD.U32 R10, RZ, RZ, UR6 ;  /* 0x00000006ff0a7e24 */ /* 0x000fce000f8e00ff */
[----:B------:R-:W-:Y:S05]  /*0500*/  CALL.REL.NOINC `($__internal_151_$__cuda_sm20_rem_s64) ;  /* 0x0000003400007944 */ /* 0x000fea0003c00000 */
[----:B------:R-:W-:-:S07]  /*0510*/  IMAD.MOV.U32 R15, RZ, RZ, R14 ;  /* 0x000000ffff0f7224 */ /* 0x000fce00078e000e */
.L_x_4537:
[----:B------:R-:W-:Y:S05]  /*0520*/  BSYNC.RECONVERGENT B0 ;  /* 0x0000000000007941 */ /* 0x000fea0003800200 */
.L_x_4535:
        /* <DEDUP_REMOVED lines=31> */
.L_x_4539:
[----:B------:R-:W-:Y:S01]  /*0720*/  IMAD.MOV.U32 R10, RZ, RZ, R4 ;  /* 0x000000ffff0a7224 */ /* 0x000fe200078e0004 */
[----:B------:R-:W-:Y:S01]  /*0730*/  MOV R2, 0x780 ;  /* 0x0000078000027802 */ /* 0x000fe20000000f00 */
[----:B------:R-:W-:Y:S01]  /*0740*/  IMAD.MOV.U32 R7, RZ, RZ, R5 ;  /* 0x000000ffff077224 */ /* 0x000fe200078e0005 */
[----:B------:R-:W-:Y:S01]  /*0750*/  MOV R5, UR5 ;  /* 0x0000000500057c02 */ /* 0x000fe20008000f00 */
[----:B------:R-:W-:-:S07]  /*0760*/  IMAD.U32 R4, RZ, RZ, UR6 ;  /* 0x00000006ff047e24 */ /* 0x000fce000f8e00ff */
[----:B0-----:R-:W-:Y:S05]  /*0770*/  CALL.REL.NOINC `($__internal_150_$__cuda_sm20_div_s64) ;  /* 0x0000002c00147944 */ /* 0x001fea0003c00000 */
[----:B------:R-:W-:-:S07]  /*0780*/  IMAD.MOV.U32 R14, RZ, RZ, R4 ;  /* 0x000000ffff0e7224 */ /* 0x000fce00078e0004 */
.L_x_4540:
[----:B0-----:R-:W-:Y:S05]  /*0790*/  BSYNC.RECONVERGENT B0 ;  /* 0x0000000000007941 */ /* 0x001fea0003800200 */
.L_x_4538:
        /* <DEDUP_REMOVED lines=14> */
.L_x_4567:
        /* <DEDUP_REMOVED lines=30> */
.L_x_4544:
[----:B------:R-:W-:Y:S01]  /*0a60*/  MOV R7, R5 ;  /* 0x0000000500077202 */ /* 0x000fe20000000f00 */
[----:B------:R-:W-:Y:S01]  /*0a70*/  IMAD.MOV.U32 R10, RZ, RZ, R14 ;  /* 0x000000ffff0a7224 */ /* 0x000fe200078e000e */
[----:B------:R-:W-:Y:S01]  /*0a80*/  MOV R4, UR9 ;  /* 0x0000000900047c02 */ /* 0x000fe20008000f00 */
[----:B------:R-:W-:Y:S01]  /*0a90*/  IMAD.U32 R5, RZ, RZ, UR7 ;  /* 0x00000007ff057e24 */ /* 0x000fe2000f8e00ff */
[----:B------:R-:W-:-:S07]  /*0aa0*/  MOV R2, 0xac0 ;  /* 0x00000ac000027802 */ /* 0x000fce0000000f00 */
[----:B------:R-:W-:Y:S05]  /*0ab0*/  CALL.REL.NOINC `($__internal_150_$__cuda_sm20_div_s64) ;  /* 0x0000002800447944 */ /* 0x000fea0003c00000 */
[--C-:B------:R-:W-:Y:S01]  /*0ac0*/  IMAD.MOV R7, RZ, RZ, -R4.reuse ;  /* 0x000000ffff077224 */ /* 0x100fe200078e0a04 */
[----:B------:R-:W-:Y:S01]  /*0ad0*/  MOV R17, R5 ;  /* 0x0000000500117202 */ /* 0x000fe20000000f00 */
[----:B------:R-:W-:Y:S02]  /*0ae0*/  IMAD.MOV.U32 R16, RZ, RZ, R4 ;  /* 0x000000ffff107224 */ /* 0x000fe400078e0004 */
[----:B------:R-:W-:-:S07]  /*0af0*/  IMAD R7, R7, UR7, R14 ;  /* 0x0000000707077c24 */ /* 0x000fce000f8e020e */
.L_x_4545:
[----:B------:R-:W-:Y:S05]  /*0b00*/  BSYNC.RECONVERGENT B0 ;  /* 0x0000000000007941 */ /* 0x000fea0003800200 */
.L_x_4543:
        /* <DEDUP_REMOVED lines=34> */
.L_x_4547:
[----:B------:R-:W-:Y:S01]  /*0d30*/  IMAD.MOV.U32 R10, RZ, RZ, R16 ;  /* 0x000000ffff0a7224 */ /* 0x000fe200078e0010 */
[----:B------:R-:W-:Y:S01]  /*0d40*/  MOV R5, UR10 ;  /* 0x0000000a00057c02 */ /* 0x000fe20008000f00 */
[----:B------:R-:W-:Y:S01]  /*0d50*/  IMAD.MOV.U32 R7, RZ, RZ, R17 ;  /* 0x000000ffff077224 */ /* 0x000fe200078e0011 */
[----:B------:R-:W-:Y:S01]  /*0d60*/  MOV R2, 0xd90 ;  /* 0x00000d9000027802 */ /* 0x000fe20000000f00 */
[----:B------:R-:W-:-:S07]  /*0d70*/  IMAD.U32 R4, RZ, RZ, UR8 ;  /* 0x00000008ff047e24 */ /* 0x000fce000f8e00ff */
[----:B------:R-:W-:Y:S05]  /*0d80*/  CALL.REL.NOINC `($__internal_150_$__cuda_sm20_div_s64) ;  /* 0x0000002400907944 */ /* 0x000fea0003c00000 */
[----:B------:R-:W-:Y:S01]  /*0d90*/  IMAD.MOV R17, RZ, RZ, -R4 ;  /* 0x000000ffff117224 */ /* 0x000fe200078e0a04 */
[----:B------:R-:W-:Y:S01]  /*0da0*/  MOV R14, R4 ;  /* 0x00000004000e7202 */ /* 0x000fe20000000f00 */
[----:B------:R-:W-:Y:S02]  /*0db0*/  IMAD.MOV.U32 R15, RZ, RZ, R5 ;  /* 0x000000ffff0f7224 */ /* 0x000fe400078e0005 */
[----:B------:R-:W-:-:S07]  /*0dc0*/  IMAD R17, R17, UR10, R16 ;  /* 0x0000000a11117c24 */ /* 0x000fce000f8e0210 */
.L_x_4548:
[----:B------:R-:W-:Y:S05]  /*0dd0*/  BSYNC.RECONVERGENT B0 ;  /* 0x0000000000007941 */ /* 0x000fea0003800200 */
.L_x_4546:
        /* <DEDUP_REMOVED lines=34> */
.L_x_4550:
[----:B------:R-:W-:Y:S01]  /*1000*/  IMAD.MOV.U32 R10, RZ, RZ, R14 ;  /* 0x000000ffff0a7224 */ /* 0x000fe200078e000e */
[----:B------:R-:W-:Y:S01]  /*1010*/  MOV R7, R15 ;  /* 0x0000000f00077202 */ /* 0x000fe20000000f00 */
[----:B------:R-:W-:Y:S01]  /*1020*/  IMAD.U32 R5, RZ, RZ, UR10 ;  /* 0x0000000aff057e24 */ /* 0x000fe2000f8e00ff */
[----:B------:R-:W-:Y:S01]  /*1030*/  MOV R2, 0x1060 ;  /* 0x0000106000027802 */ /* 0x000fe20000000f00 */
[----:B------:R-:W-:-:S07]  /*1040*/  IMAD.U32 R4, RZ, RZ, UR9 ;  /* 0x00000009ff047e24 */ /* 0x000fce000f8e00ff */
[----:B------:R-:W-:Y:S05]  /*1050*/  CALL.REL.NOINC `($__internal_150_$__cuda_sm20_div_s64) ;  /* 0x0000002000dc7944 */ /* 0x000fea0003c00000 */
[----:B------:R-:W-:Y:S01]  /*1060*/  IADD3 R15, PT, PT, -R4, RZ, RZ ;  /* 0x000000ff040f7210 */ /* 0x000fe20007ffe1ff */
[----:B------:R-:W-:Y:S01]  /*1070*/  IMAD.MOV.U32 R16, RZ, RZ, R4 ;  /* 0x000000ffff107224 */ /* 0x000fe200078e0004 */
[----:B------:R-:W-:-:S03]  /*1080*/  MOV R17, R5 ;  /* 0x0000000500117202 */ /* 0x000fc60000000f00 */
[----:B------:R-:W-:-:S07]  /*1090*/  IMAD R15, R15, UR10, R14 ;  /* 0x0000000a0f0f7c24 */ /* 0x000fce000f8e020e */
.L_x_4551:
[----:B------:R-:W-:Y:S05]  /*10a0*/  BSYNC.RECONVERGENT B0 ;  /* 0x0000000000007941 */ /* 0x000fea0003800200 */
.L_x_4549:
        /* <DEDUP_REMOVED lines=34> */
.L_x_4553:
[----:B------:R-:W-:Y:S01]  /*12d0*/  MOV R10, R16 ;  /* 0x00000010000a7202 */ /* 0x000fe20000000f00 */
[----:B------:R-:W-:Y:S01]  /*12e0*/  IMAD.MOV.U32 R7, RZ, RZ, R17 ;  /* 0x000000ffff077224 */ /* 0x000fe200078e0011 */
[----:B------:R-:W-:Y:S01]  /*12f0*/  MOV R5, UR10 ;  /* 0x0000000a00057c02 */ /* 0x000fe20008000f00 */
[----:B------:R-:W-:Y:S01]  /*1300*/  IMAD.U32 R4, RZ, RZ, UR11 ;  /* 0x0000000bff047e24 */ /* 0x000fe2000f8e00ff */
[----:B------:R-:W-:-:S07]  /*1310*/  MOV R2, 0x1330 ;  /* 0x0000133000027802 */ /* 0x000fce0000000f00 */
[----:B------:R-:W-:Y:S05]  /*1320*/  CALL.REL.NOINC `($__internal_150_$__cuda_sm20_div_s64) ;  /* 0x0000002000287944 */ /* 0x000fea0003c00000 */
[----:B------:R-:W-:Y:S01]  /*1330*/  IADD3 R17, PT, PT, -R4, RZ, RZ ;  /* 0x000000ff04117210 */ /* 0x000fe20007ffe1ff */
[----:B------:R-:W-:Y:S01]  /*1340*/  IMAD.MOV.U32 R14, RZ, RZ, R4 ;  /* 0x000000ffff0e7224 */ /* 0x000fe200078e0004 */
[----:B------:R-:W-:-:S03]  /*1350*/  MOV R15, R5 ;  /* 0x00000005000f7202 */ /* 0x000fc60000000f00 */
[----:B------:R-:W-:-:S07]  /*1360*/  IMAD R17, R17, UR10, R16 ;  /* 0x0000000a11117c24 */ /* 0x000fce000f8e0210 */
.L_x_4554:
[----:B------:R-:W-:Y:S05]  /*1370*/  BSYNC.RECONVERGENT B0 ;  /* 0x0000000000007941 */ /* 0x000fea0003800200 */
.L_x_4552:
        /* <DEDUP_REMOVED lines=34> */
.L_x_4556:
        /* <DEDUP_REMOVED lines=10> */
.L_x_4557:
[----:B------:R-:W-:Y:S05]  /*1640*/  BSYNC.RECONVERGENT B0 ;  /* 0x0000000000007941 */ /* 0x000fea0003800200 */
.L_x_4555:
        /* <DEDUP_REMOVED lines=34> */
.L_x_4559:
        /* <DEDUP_REMOVED lines=10> */
.L_x_4560:
[----:B------:R-:W-:Y:S05]  /*1910*/  BSYNC.RECONVERGENT B0 ;  /* 0x0000000000007941 */ /* 0x000fea0003800200 */
.L_x_4558:
        /* <DEDUP_REMOVED lines=34> */
.L_x_4562:
        /* <DEDUP_REMOVED lines=10> */
.L_x_4563:
[----:B------:R-:W-:Y:S05]  /*1be0*/  BSYNC.RECONVERGENT B0 ;  /* 0x0000000000007941 */ /* 0x000fea0003800200 */
.L_x_4561:
        /* <DEDUP_REMOVED lines=33> */
.L_x_4565:
[----:B------:R-:W-:Y:S01]  /*1e00*/  MOV R10, R16 ;  /* 0x00000010000a7202 */ /* 0x000fe20000000f00 */
[----:B------:R-:W-:Y:S01]  /*1e10*/  IMAD.MOV.U32 R7, RZ, RZ, R17 ;  /* 0x000000ffff077224 */ /* 0x000fe200078e0011 */
[----:B------:R-:W-:Y:S01]  /*1e20*/  MOV R5, UR9 ;  /* 0x0000000900057c02 */ /* 0x000fe20008000f00 */
[----:B------:R-:W-:Y:S01]  /*1e30*/  IMAD.U32 R4, RZ, RZ, UR10 ;  /* 0x0000000aff047e24 */ /* 0x000fe2000f8e00ff */
[----:B------:R-:W-:-:S07]  /*1e40*/  MOV R2, 0x1e60 ;  /* 0x00001e6000027802 */ /* 0x000fce0000000f00 */
[----:B------:R-:W-:Y:S05]  /*1e50*/  CALL.REL.NOINC `($__internal_150_$__cuda_sm20_div_s64) ;  /* 0x00000014005c7944 */ /* 0x000fea0003c00000 */
[----:B------:R-:W-:Y:S01]  /*1e60*/  IADD3 R17, PT, PT, -R4, RZ, RZ ;  /* 0x000000ff04117210 */ /* 0x000fe20007ffe1ff */
[----:B------:R-:W-:-:S04]  /*1e70*/  IMAD.MOV.U32 R14, RZ, RZ, R4 ;  /* 0x000000ffff0e7224 */ /* 0x000fc800078e0004 */
[----:B------:R-:W-:-:S07]  /*1e80*/  IMAD R17, R17, UR9, R16 ;  /* 0x0000000911117c24 */ /* 0x000fce000f8e0210 */
.L_x_4566:
[----:B------:R-:W-:Y:S05]  /*1e90*/  BSYNC.RECONVERGENT B0 ;  /* 0x0000000000007941 */ /* 0x000fea0003800200 */
.L_x_4564:
        /* <DEDUP_REMOVED lines=9> */
.L_x_4542:
        /* <DEDUP_REMOVED lines=34> */
.L_x_4570:
[----:B------:R-:W-:Y:S01]  /*2150*/  IMAD.MOV.U32 R7, RZ, RZ, R5 ;  /* 0x000000ffff077224 */ /* 0x000fe200078e0005 */
[----:B------:R-:W-:Y:S01]  /*2160*/  MOV R10, R14 ;  /* 0x0000000e000a7202 */ /* 0x000fe20000000f00 */
[----:B------:R-:W-:Y:S01]  /*2170*/  IMAD.U32 R5, RZ, RZ, UR6 ;  /* 0x00000006ff057e24 */ /* 0x000fe2000f8e00ff */
[----:B------:R-:W-:Y:S02]  /*2180*/  MOV R4, UR7 ;  /* 0x0000000700047c02 */ /* 0x000fe40008000f00 */
[----:B------:R-:W-:-:S07]  /*2190*/  MOV R2, 0x21b0 ;  /* 0x000021b000027802 */ /* 0x000fce0000000f00 */
[----:B------:R-:W-:Y:S05]  /*21a0*/  CALL.REL.NOINC `($__internal_150_$__cuda_sm20_div_s64) ;  /* 0x0000001000887944 */ /* 0x000fea0003c00000 */
[----:B------:R-:W-:Y:S01]  /*21b0*/  IMAD.MOV R7, RZ, RZ, -R4 ;  /* 0x000000ffff077224 */ /* 0x000fe200078e0a04 */
[----:B------:R-:W-:Y:S01]  /*21c0*/  MOV R16, R4 ;  /* 0x0000000400107202 */ /* 0x000fe20000000f00 */
[----:B------:R-:W-:Y:S02]  /*21d0*/  IMAD.MOV.U32 R17, RZ, RZ, R5 ;  /* 0x000000ffff117224 */ /* 0x000fe400078e0005 */
[----:B------:R-:W-:-:S07]  /*21e0*/  IMAD R7, R7, UR6, R14 ;  /* 0x0000000607077c24 */ /* 0x000fce000f8e020e */
.L_x_4571:
[----:B------:R-:W-:Y:S05]  /*21f0*/  BSYNC.RECONVERGENT B0 ;  /* 0x0000000000007941 */ /* 0x000fea0003800200 */
.L_x_4569:
        /* <DEDUP_REMOVED lines=34> */
.L_x_4573:
        /* <DEDUP_REMOVED lines=10> */
.L_x_4574:
[----:B------:R-:W-:Y:S05]  /*24c0*/  BSYNC.RECONVERGENT B0 ;  /* 0x0000000000007941 */ /* 0x000fea0003800200 */
.L_x_4572:
        /* <DEDUP_REMOVED lines=34> */
.L_x_4576:
        /* <DEDUP_REMOVED lines=10> */
.L_x_4577:
[----:B------:R-:W-:Y:S05]  /*2790*/  BSYNC.RECONVERGENT B0 ;  /* 0x0000000000007941 */ /* 0x000fea0003800200 */
.L_x_4575:
        /* <DEDUP_REMOVED lines=34> */
.L_x_4579:
[----:B------:R-:W-:Y:S01]  /*29c0*/  IMAD.MOV.U32 R10, RZ, RZ, R16 ;  /* 0x000000ffff0a7224 */ /* 0x000fe200078e0010 */
[----:B------:R-:W-:Y:S01]  /*29d0*/  MOV R7, R17 ;  /* 0x0000001100077202 */ /* 0x000fe20000000f00 */
[----:B------:R-:W-:Y:S01]  /*29e0*/  IMAD.U32 R5, RZ, RZ, UR9 ;  /* 0x00000009ff057e24 */ /* 0x000fe2000f8e00ff */
[----:B------:R-:W-:Y:S02]  /*29f0*/  MOV R4, UR8 ;  /* 0x0000000800047c02 */ /* 0x000fe40008000f00 */
[----:B------:R-:W-:-:S07]  /*2a00*/  MOV R2, 0x2a20 ;  /* 0x00002a2000027802 */ /* 0x000fce0000000f00 */
[----:B------:R-:W-:Y:S05]  /*2a10*/  CALL.REL.NOINC `($__internal_150_$__cuda_sm20_div_s64) ;  /* 0x00000008006c7944 */ /* 0x000fea0003c00000 */
[----:B------:R-:W-:Y:S01]  /*2a20*/  IMAD.MOV R17, RZ, RZ, -R4 ;  /* 0x000000ffff117224 */ /* 0x000fe200078e0a04 */
[----:B------:R-:W-:-:S03]  /*2a30*/  MOV R14, R4 ;  /* 0x00000004000e7202 */ /* 0x000fc60000000f00 */
[----:B------:R-:W-:-:S07]  /*2a40*/  IMAD R17, R17, UR9, R16 ;  /* 0x0000000911117c24 */ /* 0x000fce000f8e0210 */
.L_x_4580:
[----:B------:R-:W-:Y:S05]  /*2a50*/  BSYNC.RECONVERGENT B0 ;  /* 0x0000000000007941 */ /* 0x000fea0003800200 */
.L_x_4578:
[----:B------:R-:W-:Y:S01]  /*2a60*/  UMOV UR6, 0x6c ;  /* 0x0000006c00067882 */ /* 0x000fe20000000000 */
[----:B------:R-:W-:Y:S02]  /*2a70*/  UIADD3 UR5, UPT, UPT, UR5, -0x4, URZ ;  /* 0xfffffffc05057890 */ /* 0x000fe4000fffe0ff */
[----:B------:R-:W-:-:S12]  /*2a80*/  ULEA UR6, UR7, UR6, 0x2 ;  /* 0x0000000607067291 */ /* 0x000fd8000f8e10ff */
[----:B------:R-:W0:Y:S02]  /*2a90*/  LDCU UR6, c[0x0][UR6+0x380] ;  /* 0x00007000060677ac */ /* 0x000e240008000800 */
[----:B0-----:R-:W-:-:S07]  /*2aa0*/  IMAD R20, R17, UR6, R20 ;  /* 0x0000000611147c24 */ /* 0x001fce000f8e0214 */
.L_x_4568:
        /* <DEDUP_REMOVED lines=33> */
.L_x_4583:
        /* <DEDUP_REMOVED lines=10> */
.L_x_4584:
[----:B------:R-:W-:Y:S05]  /*2d60*/  BSYNC.RECONVERGENT B0 ;  /* 0x0000000000007941 */ /* 0x000fea0003800200 */
.L_x_4582:
        /* <DEDUP_REMOVED lines=34> */
.L_x_4586:
        /* <DEDUP_REMOVED lines=9> */
.L_x_4587:
[----:B------:R-:W-:Y:S05]  /*3020*/  BSYNC.RECONVERGENT B0 ;  /* 0x0000000000007941 */ /* 0x000fea0003800200 */
.L_x_4585:
[----:B------:R-:W-:Y:S01]  /*3030*/  UMOV UR6, 0x6c ;  /* 0x0000006c00067882 */ /* 0x000fe20000000000 */
[----:B------:R-:W-:Y:S02]  /*3040*/  UIADD3 UR5, UPT, UPT, UR5, -0x2, URZ ;  /* 0xfffffffe05057890 */ /* 0x000fe4000fffe0ff */
[----:B------:R-:W-:-:S12]  /*3050*/  ULEA UR6, UR8, UR6, 0x2 ;  /* 0x0000000608067291 */ /* 0x000fd8000f8e10ff */
[----:B------:R-:W0:Y:S02]  /*3060*/  LDCU UR6, c[0x0][UR6+0x380] ;  /* 0x00007000060677ac */ /* 0x000e240008000800 */
[----:B0-----:R-:W-:-:S07]  /*3070*/  IMAD R20, R17, UR6, R20 ;  /* 0x0000000611147c24 */ /* 0x001fce000f8e0214 */
.L_x_4581:
        /* <DEDUP_REMOVED lines=29> */
.L_x_4589:
[----:B------:R-:W-:Y:S01]  /*3250*/  MOV R15, R14 ;  /* 0x0000000e000f7202 */ /* 0x000fe20000000f00 */
[----:B------:R-:W-:Y:S01]  /*3260*/  IMAD.MOV.U32 R14, RZ, RZ, R5 ;  /* 0x000000ffff0e7224 */ /* 0x000fe200078e0005 */
[----:B------:R-:W-:Y:S01]  /*3270*/  MOV R11, UR6 ;  /* 0x00000006000b7c02 */ /* 0x000fe20008000f00 */
[----:B------:R-:W-:Y:S01]  /*3280*/  IMAD.U32 R10, RZ, RZ, UR7 ;  /* 0x00000007ff0a7e24 */ /* 0x000fe2000f8e00ff */
[----:B------:R-:W-:-:S07]  /*3290*/  MOV R2, 0x32b0 ;  /* 0x000032b000027802 */ /* 0x000fce0000000f00 */
[----:B------:R-:W-:Y:S05]  /*32a0*/  CALL.REL.NOINC `($__internal_151_$__cuda_sm20_rem_s64) ;  /* 0x0000000400987944 */ /* 0x000fea0003c00000 */
.L_x_4590:
[----:B------:R-:W-:Y:S05]  /*32b0*/  BSYNC.RECONVERGENT B0 ;  /* 0x0000000000007941 */ /* 0x000fea0003800200 */
.L_x_4588:
[----:B------:R-:W-:Y:S02]  /*32c0*/  UMOV UR6, 0x6c ;  /* 0x0000006c00067882 */ /* 0x000fe40000000000 */
[----:B------:R-:W-:-:S12]  /*32d0*/  ULEA UR6, UR5, UR6, 0x2 ;  /* 0x0000000605067291 */ /* 0x000fd8000f8e10ff */
[----:B------:R-:W0:Y:S02]  /*32e0*/  LDCU UR6, c[0x0][UR6+0x380] ;  /* 0x00007000060677ac */ /* 0x000e240008000800 */
[----:B0-----:R-:W-:-:S07]  /*32f0*/  IMAD R20, R14, UR6, R20 ;  /* 0x000000060e147c24 */ /* 0x001fce000f8e0214 */
.L_x_4541:
        /* <DEDUP_REMOVED lines=11> */
[----:B-1----:R-:W-:Y:S01]  /*33b0*/  STG.E.128 desc[UR4][R20.64], RZ ;  /* 0x000000ff14007986 */ /* 0x002fe2000c101d04 */
[----:B------:R-:W-:Y:S05]  /*33c0*/  EXIT ;  /* 0x000000000000794d */ /* 0x000fea0003800000 */
        .weak           $__internal_150_$__cuda_sm20_div_s64
        .type           $__internal_150_$__cuda_sm20_div_s64,@function
        .size           $__internal_150_$__cuda_sm20_div_s64,($__internal_151_$__cuda_sm20_rem_s64 - $__internal_150_$__cuda_sm20_div_s64)
$__internal_150_$__cuda_sm20_div_s64:
        /* <DEDUP_REMOVED lines=83> */
[----:B------:R-:W-:Y:S06]  /*3900*/  RET.REL.NODEC R6 `(_ZN2at6native16triu_tril_kernelIN3c107complexIdEEiLb0ELi1ELb1EEEvNS_4cuda6detail10TensorInfoIT_T0_EENS7_IKS8_S9_EEllS9_) ;  /* 0xffffffc406bc7950 */ /* 0x000fec0003c3ffff */
        .weak           $__internal_151_$__cuda_sm20_rem_s64
        .type           $__internal_151_$__cuda_sm20_rem_s64,@function
        .size           $__internal_151_$__cuda_sm20_rem_s64,(.L_x_6441 - $__internal_151_$__cuda_sm20_rem_s64)
$__internal_151_$__cuda_sm20_rem_s64:
        /* <DEDUP_REMOVED lines=72> */
[----:B------:R-:W-:Y:S05]  /*3d90*/  RET.REL.NODEC R6 `(_ZN2at6native16triu_tril_kernelIN3c107complexIdEEiLb0ELi1ELb1EEEvNS_4cuda6detail10TensorInfoIT_T0_EENS7_IKS8_S9_EEllS9_) ;  /* 0xffffffc006987950 */ /* 0x000fea0003c3ffff */
.L_x_4591:
        /* <DEDUP_REMOVED lines=14> */
.L_x_6441:


//--------------------- .text._ZN2at6native16triu_tril_kernelIflLb0ELi2ELb0EEEvNS_4cuda6detail10TensorInfoIT_T0_EENS4_IKS5_S6_EEllS6_ --------------------------
	.section	.text._ZN2at6native16triu_tril_kernelIflLb0ELi2ELb0EEEvNS_4cuda6detail10TensorInfoIT_T0_EENS4_IKS5_S6_EEllS6_,"ax",@progbits
	.align	128
        .global         _ZN2at6native16triu_tril_kernelIflLb0ELi2ELb0EEEvNS_4cuda6detail10TensorInfoIT_T0_EENS4_IKS5_S6_EEllS6_
        .type           _ZN2at6native16triu_tril_kernelIflLb0ELi2ELb0EEEvNS_4cuda6detail10TensorInfoIT_T0_EENS4_IKS5_S6_EEllS6_,@function
        .size           _ZN2at6native16triu_tril_kernelIflLb0ELi2ELb0EEEvNS_4cuda6detail10TensorInfoIT_T0_EENS4_IKS5_S6_EEllS6_,(.L_x_6443 - _ZN2at6native16triu_tril_kernelIflLb0ELi2ELb0EEEvNS_4cuda6detail10TensorInfoIT_T0_EENS4_IKS5_S6_EEllS6_)
        .other          _ZN2at6native16triu_tril_kernelIflLb0ELi2ELb0EEEvNS_4cuda6detail10TensorInfoIT_T0_EENS4_IKS5_S6_EEllS6_,@"STO_CUDA_ENTRY STV_DEFAULT"
_ZN2at6native16triu_tril_kernelIflLb0ELi2ELb0EEEvNS_4cuda6detail10TensorInfoIT_T0_EENS4_IKS5_S6_EEllS6_:
.text._ZN2at6native16triu_tril_kernelIflLb0ELi2ELb0EEEvNS_4cuda6detail10TensorInfoIT_T0_EENS4_IKS5_S6_EEllS6_:
        /* <DEDUP_REMOVED lines=41> */
.L_x_4593:
[----:B------:R-:W0:Y:S01]  /*0290*/  LDCU.64 UR4, c[0x0][0x6d0] ;  /* 0x0000da00ff0477ac */ /* 0x000e220008000a00 */
[----:B------:R-:W-:Y:S01]  /*02a0*/  MOV R21, R6 ;  /* 0x0000000600157202 */ /* 0x000fe20000000f00 */
[----:B------:R-:W-:Y:S01]  /*02b0*/  IMAD.MOV.U32 R24, RZ, RZ, R7 ;  /* 0x000000ffff187224 */ /* 0x000fe200078e0007 */
[----:B------:R-:W-:Y:S01]  /*02c0*/  MOV R8, 0x300 ;  /* 0x0000030000087802 */ /* 0x000fe20000000f00 */
[----:B0-----:R-:W-:Y:S01]  /*02d0*/  IMAD.U32 R5, RZ, RZ, UR4 ;  /* 0x00000004ff057e24 */ /* 0x001fe2000f8e00ff */
[----:B------:R-:W-:-:S07]  /*02e0*/  MOV R4, UR5 ;  /* 0x0000000500047c02 */ /* 0x000fce0008000f00 */
[----:B------:R-:W-:Y:S05]  /*02f0*/  CALL.REL.NOINC `($__internal_152_$__cuda_sm20_div_s64) ;  /* 0x0000004400487944 */ /* 0x000fea0003c00000 */
        /* <DEDUP_REMOVED lines=9> */
.L_x_4594:
[----:B------:R-:W-:Y:S05]  /*0390*/  BSYNC.RECONVERGENT B0 ;  /* 0x0000000000007941 */ /* 0x000fea0003800200 */
.L_x_4592:
        /* <DEDUP_REMOVED lines=31> */
.L_x_4596:
[----:B------:R-:W-:Y:S01]  /*0590*/  MOV R21, R14 ;  /* 0x0000000e00157202 */ /* 0x000fe20000000f00 */
[----:B------:R-:W-:Y:S01]  /*05a0*/  IMAD.MOV.U32 R24, RZ, RZ, R15 ;  /* 0x000000ffff187224 */ /* 0x000fe200078e000f */
[----:B------:R-:W-:Y:S01]  /*05b0*/  MOV R5, R12 ;  /* 0x0000000c00057202 */ /* 0x000fe20000000f00 */
[----:B------:R-:W-:Y:S01]  /*05c0*/  IMAD.MOV.U32 R4, RZ, RZ, R13 ;  /* 0x000000ffff047224 */ /* 0x000fe200078e000d */
[----:B------:R-:W-:-:S07]  /*05d0*/  MOV R8, 0x5f0 ;  /* 0x000005f000087802 */ /* 0x000fce0000000f00 */
[----:B------:R-:W-:Y:S05]  /*05e0*/  CALL.REL.NOINC `($__internal_152_$__cuda_sm20_div_s64) ;  /* 0x00000040008c7944 */ /* 0x000fea0003c00000 */
        /* <DEDUP_REMOVED lines=11> */
.L_x_4597:
[----:B------:R-:W-:Y:S05]  /*06a0*/  BSYNC.RECONVERGENT B0 ;  /* 0x0000000000007941 */ /* 0x000fea0003800200 */
.L_x_4595:
        /* <DEDUP_REMOVED lines=36> */
.L_x_4624:
        /* <DEDUP_REMOVED lines=28> */
.L_x_4601:
        /* <DEDUP_REMOVED lines=9> */
[----:B------:R-:W-:Y:S05]  /*0b40*/  CALL.REL.NOINC `($__internal_152_$__cuda_sm20_div_s64) ;  /* 0x0000003c00347944 */ /* 0x000fea0003c00000 */
        /* <DEDUP_REMOVED lines=9> */
.L_x_4602:
[----:B------:R-:W-:Y:S05]  /*0be0*/  BSYNC.RECONVERGENT B0 ;  /* 0x0000000000007941 */ /* 0x000fea0003800200 */
.L_x_4600:
        /* <DEDUP_REMOVED lines=43> */
.L_x_4604:
        /* <DEDUP_REMOVED lines=21> */
.L_x_4605:
[----:B------:R-:W-:Y:S05]  /*0ff0*/  BSYNC.RECONVERGENT B0 ;  /* 0x0000000000007941 */ /* 0x000fea0003800200 */
.L_x_4603:
        /* <DEDUP_REMOVED lines=40> */
.L_x_4607:
        /* <DEDUP_REMOVED lines=21> */
.L_x_4608:
[----:B------:R-:W-:Y:S05]  /*13d0*/  BSYNC.RECONVERGENT B0 ;  /* 0x0000000000007941 */ /* 0x000fea0003800200 */
.L_x_4606:
        /* <DEDUP_REMOVED lines=40> */
.L_x_4610:
        /* <DEDUP_REMOVED lines=21> */
.L_x_4611:
[----:B------:R-:W-:Y:S05]  /*17b0*/  BSYNC.RECONVERGENT B0 ;  /* 0x0000000000007941 */ /* 0x000fea0003800200 */
.L_x_4609:
        /* <DEDUP_REMOVED lines=40> */
.L_x_4613:
        /* <DEDUP_REMOVED lines=21> */
.L_x_4614:
[----:B------:R-:W-:Y:S05]  /*1b90*/  BSYNC.RECONVERGENT B0 ;  /* 0x0000000000007941 */ /* 0x000fea0003800200 */
.L_x_4612:
        /* <DEDUP_REMOVED lines=40> */
.L_x_4616:
        /* <DEDUP_REMOVED lines=21> */
.L_x_4617:
[----:B------:R-:W-:Y:S05]  /*1f70*/  BSYNC.RECONVERGENT B0 ;  /* 0x0000000000007941 */ /* 0x000fea0003800200 */
.L_x_4615:
        /* <DEDUP_REMOVED lines=40> */
.L_x_4619:
        /* <DEDUP_REMOVED lines=21> */
.L_x_4620:
[----:B------:R-:W-:Y:S05]  /*2350*/  BSYNC.RECONVERGENT B0 ;  /* 0x0000000000007941 */ /* 0x000fea0003800200 */
.L_x_4618:
        /* <DEDUP_REMOVED lines=41> */
.L_x_4622:
        /* <DEDUP_REMOVED lines=21> */
.L_x_4623:
[----:B------:R-:W-:Y:S05]  /*2740*/  BSYNC.RECONVERGENT B0 ;  /* 0x0000000000007941 */ /* 0x000fea0003800200 */
.L_x_4621:
        /* <DEDUP_REMOVED lines=24> */
.L_x_4599:
        /* <DEDUP_REMOVED lines=37> */
.L_x_4627:
        /* <DEDUP_REMOVED lines=19> */
.L_x_4628:
[----:B------:R-:W-:Y:S05]  /*2c50*/  BSYNC.RECONVERGENT B0 ;  /* 0x0000000000007941 */ /* 0x000fea0003800200 */
.L_x_4626:
        /* <DEDUP_REMOVED lines=43> */
.L_x_4630:
        /* <DEDUP_REMOVED lines=21> */
.L_x_4631:
[----:B------:R-:W-:Y:S05]  /*3060*/  BSYNC.RECONVERGENT B0 ;  /* 0x0000000000007941 */ /* 0x000fea0003800200 */
.L_x_4629:
        /* <DEDUP_REMOVED lines=40> */
.L_x_4633:
        /* <DEDUP_REMOVED lines=21> */
.L_x_4634:
[----:B------:R-:W-:Y:S05]  /*3440*/  BSYNC.RECONVERGENT B0 ;  /* 0x0000000000007941 */ /* 0x000fea0003800200 */
.L_x_4632:
        /* <DEDUP_REMOVED lines=41> */
.L_x_4636:
[----:B------:R-:W-:Y:S01]  /*36e0*/  MOV R4, UR14 ;  /* 0x0000000e00047c02 */ /* 0x000fe20008000f00 */
[----:B------:R-:W-:Y:S01]  /*36f0*/  IMAD.U32 R9, RZ, RZ, UR15 ;  /* 0x0000000fff097e24 */ /* 0x000fe2000f8e00ff */
[----:B------:R-:W-:Y:S01]  /*3700*/  MOV R8, UR14 ;  /* 0x0000000e00087c02 */ /* 0x000fe20008000f00 */
[----:B------:R-:W-:Y:S01]  /*3710*/  IMAD.U32 R5, RZ, RZ, UR15 ;  /* 0x0000000fff057e24 */ /* 0x000fe2000f8e00ff */
[----:B------:R-:W-:Y:S01]  /*3720*/  MOV R5, R4 ;  /* 0x0000000400057202 */ /* 0x000fe20000000f00 */
[----:B------:R-:W-:Y:S01]  /*3730*/  IMAD.MOV.U32 R4, RZ, RZ, R9 ;  /* 0x000000ffff047224 */ /* 0x000fe200078e0009 */
[----:B------:R-:W-:Y:S02]  /*3740*/  MOV R21, R12 ;  /* 0x0000000c00157202 */ /* 0x000fe40000000f00 */
[----:B------:R-:W-:Y:S02]  /*3750*/  MOV R24, R13 ;  /* 0x0000000d00187202 */ /* 0x000fe40000000f00 */
[----:B------:R-:W-:-:S07]  /*3760*/  MOV R8, 0x3780 ;  /* 0x0000378000087802 */ /* 0x000fce0000000f00 */
[----:B------:R-:W-:Y:S05]  /*3770*/  CALL.REL.NOINC `($__internal_152_$__cuda_sm20_div_s64) ;  /* 0x0000001000287944 */ /* 0x000fea0003c00000 */
        /* <DEDUP_REMOVED lines=10> */
.L_x_4637:
[----:B------:R-:W-:Y:S05]  /*3820*/  BSYNC.RECONVERGENT B0 ;  /* 0x0000000000007941 */ /* 0x000fea0003800200 */
.L_x_4635:
        /* <DEDUP_REMOVED lines=15> */
.L_x_4625:
        /* <DEDUP_REMOVED lines=37> */
.L_x_4640:
        /* <DEDUP_REMOVED lines=9> */
[----:B------:R-:W-:Y:S05]  /*3c00*/  CALL.REL.NOINC `($__internal_152_$__cuda_sm20_div_s64) ;  /* 0x0000000c00047944 */ /* 0x000fea0003c00000 */
[----:B------:R-:W-:-:S04]  /*3c10*/  IADD3 R9, P0, PT, RZ, -R10, RZ ;  /* 0x8000000aff097210 */ /* 0x000fc80007f1e0ff */
[----:B------:R-:W-:Y:S01]  /*3c20*/  IADD3.X R8, PT, PT, RZ, ~R11, RZ, P0, !PT ;  /* 0x8000000bff087210 */ /* 0x000fe200007fe4ff */
[----:B------:R-:W-:Y:S01]  /*3c30*/  IMAD.WIDE.U32 R4, R9, UR8, R12 ;  /* 0x0000000809047c25 */ /* 0x000fe2000f8e000c */
[----:B------:R-:W-:-:S03]  /*3c40*/  MOV R12, R10 ;  /* 0x0000000a000c7202 */ /* 0x000fc60000000f00 */
[----:B------:R-:W-:-:S04]  /*3c50*/  IMAD R8, R8, UR8, RZ ;  /* 0x0000000808087c24 */ /* 0x000fc8000f8e02ff */
[----:B------:R-:W-:Y:S02]  /*3c60*/  IMAD R13, R9, UR9, R8 ;  /* 0x00000009090d7c24 */ /* 0x000fe4000f8e0208 */
[----:B------:R-:W-:-:S03]  /*3c70*/  IMAD.MOV.U32 R9, RZ, RZ, R4 ;  /* 0x000000ffff097224 */ /* 0x000fc600078e0004 */
[----:B------:R-:W-:Y:S01]  /*3c80*/  IADD3 R4, PT, PT, R5, R13, RZ ;  /* 0x0000000d05047210 */ /* 0x000fe20007ffe0ff */
[----:B------:R-:W-:-:S07]  /*3c90*/  IMAD.MOV.U32 R13, RZ, RZ, R11 ;  /* 0x000000ffff0d7224 */ /* 0x000fce00078e000b */
.L_x_4641:
[----:B------:R-:W-:Y:S05]  /*3ca0*/  BSYNC.RECONVERGENT B0 ;  /* 0x0000000000007941 */ /* 0x000fea0003800200 */
.L_x_4639:
        /* <DEDUP_REMOVED lines=46> */
.L_x_4643:
[----:B------:R-:W-:Y:S01]  /*3f90*/  MOV R4, UR14 ;  /* 0x0000000e00047c02 */ /* 0x000fe20008000f00 */
[----:B------:R-:W-:Y:S01]  /*3fa0*/  IMAD.U32 R5, RZ, RZ, UR15 ;  /* 0x0000000fff057e24 */ /* 0x000fe2000f8e00ff */
[----:B------:R-:W-:Y:S01]  /*3fb0*/  MOV R9, UR15 ;  /* 0x0000000f00097c02 */ /* 0x000fe20008000f00 */
[----:B------:R-:W-:Y:S01]  /*3fc0*/  IMAD.MOV.U32 R21, RZ, RZ, R12 ;  /* 0x000000ffff157224 */ /* 0x000fe200078e000c */
[----:B------:R-:W-:Y:S01]  /*3fd0*/  MOV R8, UR14 ;  /* 0x0000000e00087c02 */ /* 0x000fe20008000f00 */
[----:B------:R-:W-:Y:S01]  /*3fe0*/  IMAD.MOV.U32 R24, RZ, RZ, R13 ;  /* 0x000000ffff187224 */ /* 0x000fe200078e000d */
[----:B------:R-:W-:Y:S02]  /*3ff0*/  MOV R5, R4 ;  /* 0x0000000400057202 */ /* 0x000fe40000000f00 */
[----:B------:R-:W-:Y:S02]  /*4000*/  MOV R4, R9 ;  /* 0x0000000900047202 */ /* 0x000fe40000000f00 */
[----:B------:R-:W-:-:S07]  /*4010*/  MOV R8, 0x4030 ;  /* 0x0000403000087802 */ /* 0x000fce0000000f00 */
[----:B------:R-:W-:Y:S05]  /*4020*/  CALL.REL.NOINC `($__internal_152_$__cuda_sm20_div_s64) ;  /* 0x0000000400fc7944 */ /* 0x000fea0003c00000 */
        /* <DEDUP_REMOVED lines=10> */
.L_x_4644:
[----:B------:R-:W-:Y:S05]  /*40d0*/  BSYNC.RECONVERGENT B0 ;  /* 0x0000000000007941 */ /* 0x000fea0003800200 */
.L_x_4642:
        /* <DEDUP_REMOVED lines=9> */
[C---:B------:R-:W-:Y:S01]  /*4170*/  IMAD R5, R8.reuse, UR8, R5 ;  /* 0x0000000808057c24 */ /* 0x040fe2000f8e0205 */
[----:B------:R-:W-:Y:S01]  /*4180*/  MOV R17, R26 ;  /* 0x0000001a00117202 */ /* 0x000fe20000000f00 */
[----:B------:R-:W-:Y:S02]  /*4190*/  IMAD R9, R8, UR10, R9 ;  /* 0x0000000a08097c24 */ /* 0x000fe4000f8e0209 */
[----:B------:R-:W-:Y:S01]  /*41a0*/  IMAD.MOV.U32 R15, RZ, RZ, R28 ;  /* 0x000000ffff0f7224 */ /* 0x000fe200078e001c */
[----:B------:R-:W-:Y:S01]  /*41b0*/  IADD3 R14, PT, PT, R29, R5, RZ ;  /* 0x000000051d0e7210 */ /* 0x000fe20007ffe0ff */
[----:B------:R-:W-:-:S07]  /*41c0*/  IMAD.IADD R16, R27, 0x1, R9 ;  /* 0x000000011b107824 */ /* 0x000fce00078e0209 */
.L_x_4638:
        /* <DEDUP_REMOVED lines=24> */
[----:B------:R-:W-:-:S04]  /*4350*/  @P0 IADD3 R12, PT, PT, R12, -UR8, RZ ;  /* 0x800000080c0c0c10 */ /* 0x000fc8000fffe0ff */
[----:B------:R-:W-:-:S13]  /*4360*/  ISETP.GE.U32.AND P0, PT, R12, UR8, PT ;  /* 0x000000080c007c0c */ /* 0x000fda000bf06070 */
[----:B------:R-:W-:Y:S01]  /*4370*/  @P0 VIADD R12, R12, -UR8 ;  /* 0x800000080c0c0c36 */ /* 0x000fe20008000000 */
[----:B------:R-:W-:-:S04]  /*4380*/  @!P1 LOP3.LUT R12, RZ, UR8, RZ, 0x33, !PT ;  /* 0x00000008ff0c9c12 */ /* 0x000fc8000f8e33ff */
[----:B------:R-:W-:Y:S01]  /*4390*/  MOV R4, R12 ;  /* 0x0000000c00047202 */ /* 0x000fe20000000f00 */
[----:B------:R-:W-:Y:S06]  /*43a0*/  BRA `(.L_x_4647) ;  /* 0x0000000000087947 */ /* 0x000fec0003800000 */
.L_x_4646:
[----:B------:R-:W-:-:S07]  /*43b0*/  MOV R10, 0x43d0 ;  /* 0x000043d0000a7802 */ /* 0x000fce0000000f00 */
[----:B------:R-:W-:Y:S05]  /*43c0*/  CALL.REL.NOINC `($__internal_153_$__cuda_sm20_rem_s64) ;  /* 0x0000000800607944 */ /* 0x000fea0003c00000 */
.L_x_4647:
[----:B------:R-:W-:Y:S05]  /*43d0*/  BSYNC.RECONVERGENT B0 ;  /* 0x0000000000007941 */ /* 0x000fea0003800200 */
.L_x_4645:
[----:B------:R-:W0:Y:S01]  /*43e0*/  LDCU.64 UR8, c[0x0][UR6+0x5f0] ;  /* 0x0000be00060877ac */ /* 0x000e220008000a00 */
[----:B------:R-:W-:Y:S01]  /*43f0*/  IMAD.MOV.U32 R8, RZ, RZ, R15 ;  /* 0x000000ffff087224 */ /* 0x000fe200078e000f */
[----:B------:R-:W-:Y:S01]  /*4400*/  MOV R9, R14 ;  /* 0x0000000e00097202 */ /* 0x000fe20000000f00 */
[----:B------:R-:W-:Y:S01]  /*4410*/  IMAD.MOV.U32 R11, RZ, RZ, R16 ;  /* 0x000000ffff0b7224 */ /* 0x000fe200078e0010 */
        /* <DEDUP_REMOVED lines=10> */
[----:B------:R-:W-:-:S03]  /*44c0*/  IMAD.MOV.U32 R17, RZ, RZ, R10 ;  /* 0x000000ffff117224 */ /* 0x000fc600078e000a */
[----:B------:R-:W-:-:S07]  /*44d0*/  IADD3 R16, PT, PT, R11, R5, RZ ;  /* 0x000000050b107210 */ /* 0x000fce0007ffe0ff */
.L_x_4598:
[----:B------:R-:W0:Y:S01]  /*44e0*/  LDCU.64 UR6, c[0x0][0x6c0] ;  /* 0x0000d800ff0677ac */ /* 0x000e220008000a00 */
[----:B------:R-:W-:Y:S01]  /*44f0*/  IADD3 R0, P0, PT, R6, -R0, RZ ;  /* 0x8000000006007210 */ /* 0x000fe20007f1e0ff */
[----:B------:R-:W-:Y:S01]  /*4500*/  BSSY.RECONVERGENT B0, `(.L_x_4648) ;  /* 0x000001f000007945 */ /* 0x000fe20003800200 */
[----:B------:R-:W-:Y:S01]  /*4510*/  HFMA2 R11, -RZ, RZ, 0, 0 ;  /* 0x00000000ff0b7431 */ /* 0x000fe200000001ff */
[----:B------:R-:W1:Y:S01]  /*4520*/  LDCU.64 UR4, c[0x0][0x358] ;  /* 0x00006b00ff0477ac */ /* 0x000e620008000a00 */
[----:B------:R-:W-:Y:S01]  /*4530*/  IADD3.X R2, PT, PT, R7, ~R2, RZ, P0, !PT ;  /* 0x8000000207027210 */ /* 0x000fe200007fe4ff */
[----:B------:R-:W-:Y:S01]  /*4540*/  IMAD.MOV.U32 R9, RZ, RZ, RZ ;  /* 0x000000ffff097224 */ /* 0x000fe200078e00ff */
[----:B0-----:R-:W-:-:S04]  /*4550*/  ISETP.GT.U32.AND P0, PT, R0, UR6, PT ;  /* 0x0000000600007c0c */ /* 0x001fc8000bf04070 */
[----:B------:R-:W-:-:S13]  /*4560*/  ISETP.GT.AND.EX P0, PT, R2, UR7, PT, P0 ;  /* 0x0000000702007c0c */ /* 0x000fda000bf04300 */
[----:B-1----:R-:W-:Y:S05]  /*4570*/  @P0 BRA `(.L_x_4649) ;  /* 0x00000000005c0947 */ /* 0x002fea0003800000 */
[----:B------:R-:W0:Y:S01]  /*4580*/  LDC.64 R4, c[0x0][R3+0x520] ;  /* 0x0001480003047b82 */ /* 0x000e220000000a00 */
[----:B------:R-:W-:Y:S01]  /*4590*/  ISETP.GE.U32.AND P0, PT, R0, UR6, PT ;  /* 0x0000000600007c0c */ /* 0x000fe2000bf06070 */
[----:B------:R-:W-:Y:S01]  /*45a0*/  BSSY.RECONVERGENT B1, `(.L_x_4650) ;  /* 0x0000013000017945 */ /* 0x000fe20003800200 */
[----:B------:R-:W-:Y:S01]  /*45b0*/  MOV R0, RZ ;  /* 0x000000ff00007202 */ /* 0x000fe20000000f00 */
[----:B------:R-:W-:Y:S01]  /*45c0*/  IMAD.MOV.U32 R11, RZ, RZ, RZ ;  /* 0x000000ffff0b7224 */ /* 0x000fe200078e00ff */
        /* <DEDUP_REMOVED lines=16> */
.L_x_4651:
[----:B------:R-:W-:Y:S05]  /*46d0*/  BSYNC.RECONVERGENT B1 ;  /* 0x0000000000017941 */ /* 0x000fea0003800200 */
.L_x_4650:
[----:B0----5:R-:W-:-:S07]  /*46e0*/  FSEL R9, R0, RZ, !P0 ;  /* 0x000000ff00097208 */ /* 0x021fce0004000000 */
.L_x_4649:
[----:B------:R-:W-:Y:S05]  /*46f0*/  BSYNC.RECONVERGENT B0 ;  /* 0x0000000000007941 */ /* 0x000fea0003800200 */
.L_x_4648:
        /* <DEDUP_REMOVED lines=18> */
        .weak           $__internal_152_$__cuda_sm20_div_s64
        .type           $__internal_152_$__cuda_sm20_div_s64,@function
        .size           $__internal_152_$__cuda_sm20_div_s64,($__internal_153_$__cuda_sm20_rem_s64 - $__internal_152_$__cuda_sm20_div_s64)
$__internal_152_$__cuda_sm20_div_s64:
        /* <DEDUP_REMOVED lines=82> */
[----:B------:R-:W-:Y:S06]  /*4d40*/  RET.REL.NODEC R8 `(_ZN2at6native16triu_tril_kernelIflLb0ELi2ELb0EEEvNS_4cuda6detail10TensorInfoIT_T0_EENS4_IKS5_S6_EEllS6_) ;  /* 0xffffffb008ac7950 */ /* 0x000fec0003c3ffff */
        .weak           $__internal_153_$__cuda_sm20_rem_s64
        .type           $__internal_153_$__cuda_sm20_rem_s64,@function
        .size           $__internal_153_$__cuda_sm20_rem_s64,(.L_x_6443 - $__internal_153_$__cuda_sm20_rem_s64)
$__internal_153_$__cuda_sm20_rem_s64:
        /* <DEDUP_REMOVED lines=76> */
[----:B------:R-:W-:Y:S06]  /*5210*/  RET.REL.NODEC R10 `(_ZN2at6native16triu_tril_kernelIflLb0ELi2ELb0EEEvNS_4cuda6detail10TensorInfoIT_T0_EENS4_IKS5_S6_EEllS6_) ;  /* 0xffffffac0a787950 */ /* 0x000fec0003c3ffff */
.L_x_4652:
        /* <DEDUP_REMOVED lines=14> */
.L_x_6443:


//--------------------- .text._ZN2at6native16triu_tril_kernelIflLb0ELi2ELb1EEEvNS_4cuda6detail10TensorInfoIT_T0_EENS4_IKS5_S6_EEllS6_ --------------------------
	.section	.text._ZN2at6native16triu_tril_kernelIflLb0ELi2ELb1EEEvNS_4cuda6detail10TensorInfoIT_T0_EENS4_IKS5_S6_EEllS6_,"ax",@progbits
	.align	128
        .global         _ZN2at6native16triu_tril_kernelIflLb0ELi2ELb1EEEvNS_4cuda6detail10TensorInfoIT_T0_EENS4_IKS5_S6_EEllS6_
        .type           _ZN2at6native16triu_tril_kernelIflLb0ELi2ELb1EEEvNS_4cuda6detail10TensorInfoIT_T0_EENS4_IKS5_S6_EEllS6_,@function
        .size           _ZN2at6native16triu_tril_kernelIflLb0ELi2ELb1EEEvNS_4cuda6detail10TensorInfoIT_T0_EENS4_IKS5_S6_EEllS6_,(.L_x_6445 - _ZN2at6native16triu_tril_kernelIflLb0ELi2ELb1EEEvNS_4cuda6detail10TensorInfoIT_T0_EENS4_IKS5_S6_EEllS6_)
        .other          _ZN2at6native16triu_tril_kernelIflLb0ELi2ELb1EEEvNS_4cuda6detail10TensorInfoIT_T0_EENS4_IKS5_S6_EEllS6_,@"STO_CUDA_ENTRY STV_DEFAULT"
_ZN2at6native16triu_tril_kernelIflLb0ELi2ELb1EEEvNS_4cuda6detail10TensorInfoIT_T0_EENS4_IKS5_S6_EEllS6_:
.text._ZN2at6native16triu_tril_kernelIflLb0ELi2ELb1EEEvNS_4cuda6detail10TensorInfoIT_T0_EENS4_IKS5_S6_EEllS6_:
        /* <DEDUP_REMOVED lines=41> */
.L_x_4654:
[----:B------:R-:W0:Y:S01]  /*0290*/  LDCU.64 UR4, c[0x0][0x6d0] ;  /* 0x0000da00ff0477ac */ /* 0x000e220008000a00 */
[----:B------:R-:W-:Y:S01]  /*02a0*/  MOV R6, R12 ;  /* 0x0000000c00067202 */ /* 0x000fe20000000f00 */
[----:B------:R-:W-:Y:S01]  /*02b0*/  IMAD.MOV.U32 R9, RZ, RZ, R13 ;  /* 0x000000ffff097224 */ /* 0x000fe200078e000d */
[----:B------:R-:W-:Y:S01]  /*02c0*/  MOV R4, 0x300 ;  /* 0x0000030000047802 */ /* 0x000fe20000000f00 */
[----:B0-----:R-:W-:Y:S01]  /*02d0*/  IMAD.U32 R8, RZ, RZ, UR4 ;  /* 0x00000004ff087e24 */ /* 0x001fe2000f8e00ff */
[----:B------:R-:W-:-:S07]  /*02e0*/  MOV R3, UR5 ;  /* 0x0000000500037c02 */ /* 0x000fce0008000f00 */
[----:B------:R-:W-:Y:S05]  /*02f0*/  CALL.REL.NOINC `($__internal_154_$__cuda_sm20_div_s64) ;  /* 0x0000003c00387944 */ /* 0x000fea0003c00000 */
        /* <DEDUP_REMOVED lines=8> */
.L_x_4655:
[----:B------:R-:W-:Y:S05]  /*0380*/  BSYNC.RECONVERGENT B0 ;  /* 0x0000000000007941 */ /* 0x000fea0003800200 */
.L_x_4653:
        /* <DEDUP_REMOVED lines=26> */
.L_x_4657:
        /* <DEDUP_REMOVED lines=8> */
[----:B------:R-:W-:Y:S05]  /*05b0*/  CALL.REL.NOINC `($__internal_155_$__cuda_sm20_rem_s64) ;  /* 0x0000003c00d47944 */ /* 0x000fea0003c00000 */
[----:B------:R-:W-:Y:S01]  /*05c0*/  IMAD.MOV.U32 R12, RZ, RZ, R4 ;  /* 0x000000ffff0c7224 */ /* 0x000fe200078e0004 */
[----:B------:R-:W-:-:S07]  /*05d0*/  MOV R13, R5 ;  /* 0x00000005000d7202 */ /* 0x000fce0000000f00 */
.L_x_4658:
[----:B------:R-:W-:Y:S05]  /*05e0*/  BSYNC.RECONVERGENT B0 ;  /* 0x0000000000007941 */ /* 0x000fea0003800200 */
.L_x_4656:
        /* <DEDUP_REMOVED lines=30> */
.L_x_4660:
        /* <DEDUP_REMOVED lines=8> */
[----:B0-----:R-:W-:Y:S05]  /*0850*/  CALL.REL.NOINC `($__internal_154_$__cuda_sm20_div_s64) ;  /* 0x0000003400e07944 */ /* 0x001fea0003c00000 */
[----:B------:R-:W-:Y:S01]  /*0860*/  MOV R6, R8 ;  /* 0x0000000800067202 */ /* 0x000fe20000000f00 */
[----:B------:R-:W-:-:S07]  /*0870*/  IMAD.MOV.U32 R9, RZ, RZ, R7 ;  /* 0x000000ffff097224 */ /* 0x000fce00078e0007 */
.L_x_4661:
[----:B0-----:R-:W-:Y:S05]  /*0880*/  BSYNC.RECONVERGENT B0 ;  /* 0x0000000000007941 */ /* 0x001fea0003800200 */
.L_x_4659:
        /* <DEDUP_REMOVED lines=23> */
.L_x_4688:
        /* <DEDUP_REMOVED lines=28> */
.L_x_4665:
[----:B------:R-:W-:Y:S01]  /*0bc0*/  MOV R4, UR12 ;  /* 0x0000000c00047c02 */ /* 0x000fe20008000f00 */
[----:B------:R-:W-:Y:S01]  /*0bd0*/  IMAD.U32 R11, RZ, RZ, UR13 ;  /* 0x0000000dff0b7e24 */ /* 0x000fe2000f8e00ff */
[----:B------:R-:W-:Y:S01]  /*0be0*/  MOV R10, UR12 ;  /* 0x0000000c000a7c02 */ /* 0x000fe20008000f00 */
[----:B------:R-:W-:Y:S01]  /*0bf0*/  IMAD.U32 R5, RZ, RZ, UR13 ;  /* 0x0000000dff057e24 */ /* 0x000fe2000f8e00ff */
[----:B------:R-:W-:Y:S01]  /*0c00*/  MOV R8, R4 ;  /* 0x0000000400087202 */ /* 0x000fe20000000f00 */
[----:B------:R-:W-:Y:S01]  /*0c10*/  IMAD.MOV.U32 R3, RZ, RZ, R11 ;  /* 0x000000ffff037224 */ /* 0x000fe200078e000b */
[----:B------:R-:W-:-:S07]  /*0c20*/  MOV R4, 0xc40 ;  /* 0x00000c4000047802 */ /* 0x000fce0000000f00 */
[----:B------:R-:W-:Y:S05]  /*0c30*/  CALL.REL.NOINC `($__internal_154_$__cuda_sm20_div_s64) ;  /* 0x0000003000e87944 */ /* 0x000fea0003c00000 */
        /* <DEDUP_REMOVED lines=10> */
.L_x_4666:
[----:B------:R-:W-:Y:S05]  /*0ce0*/  BSYNC.RECONVERGENT B0 ;  /* 0x0000000000007941 */ /* 0x000fea0003800200 */
.L_x_4664:
        /* <DEDUP_REMOVED lines=34> */
.L_x_4668:
        /* <DEDUP_REMOVED lines=8> */
[----:B------:R-:W-:Y:S05]  /*0f90*/  CALL.REL.NOINC `($__internal_154_$__cuda_sm20_div_s64) ;  /* 0x0000003000107944 */ /* 0x000fea0003c00000 */
        /* <DEDUP_REMOVED lines=10> */
.L_x_4669:
[----:B------:R-:W-:Y:S05]  /*1040*/  BSYNC.RECONVERGENT B0 ;  /* 0x0000000000007941 */ /* 0x000fea0003800200 */
.L_x_4667:
        /* <DEDUP_REMOVED lines=35> */
.L_x_4671:
        /* <DEDUP_REMOVED lines=19> */
.L_x_4672:
[----:B------:R-:W-:Y:S05]  /*13b0*/  BSYNC.RECONVERGENT B0 ;  /* 0x0000000000007941 */ /* 0x000fea0003800200 */
.L_x_4670:
        /* <DEDUP_REMOVED lines=35> */
.L_x_4674:
        /* <DEDUP_REMOVED lines=19> */
.L_x_4675:
[----:B------:R-:W-:Y:S05]  /*1720*/  BSYNC.RECONVERGENT B0 ;  /* 0x0000000000007941 */ /* 0x000fea0003800200 */
.L_x_4673:
        /* <DEDUP_REMOVED lines=35> */
.L_x_4677:
        /* <DEDUP_REMOVED lines=19> */
.L_x_4678:
[----:B------:R-:W-:Y:S05]  /*1a90*/  BSYNC.RECONVERGENT B0 ;  /* 0x0000000000007941 */ /* 0x000fea0003800200 */
.L_x_4676:
        /* <DEDUP_REMOVED lines=35> */
.L_x_4680:
        /* <DEDUP_REMOVED lines=19> */
.L_x_4681:
[----:B------:R-:W-:Y:S05]  /*1e00*/  BSYNC.RECONVERGENT B0 ;  /* 0x0000000000007941 */ /* 0x000fea0003800200 */
.L_x_4679:
        /* <DEDUP_REMOVED lines=35> */
.L_x_4683:
        /* <DEDUP_REMOVED lines=19> */
.L_x_4684:
[----:B------:R-:W-:Y:S05]  /*2170*/  BSYNC.RECONVERGENT B0 ;  /* 0x0000000000007941 */ /* 0x000fea0003800200 */
.L_x_4682:
        /* <DEDUP_REMOVED lines=34> */
.L_x_4686:
        /* <DEDUP_REMOVED lines=8> */
[----:B------:R-:W-:Y:S05]  /*2420*/  CALL.REL.NOINC `($__internal_154_$__cuda_sm20_div_s64) ;  /* 0x0000001800ec7944 */ /* 0x000fea0003c00000 */
        /* <DEDUP_REMOVED lines=10> */
.L_x_4687:
[----:B------:R-:W-:Y:S05]  /*24d0*/  BSYNC.RECONVERGENT B0 ;  /* 0x0000000000007941 */ /* 0x000fea0003800200 */
.L_x_4685:
        /* <DEDUP_REMOVED lines=14> */
.L_x_4663:
        /* <DEDUP_REMOVED lines=37> */
.L_x_4691:
        /* <DEDUP_REMOVED lines=18> */
.L_x_4692:
[----:B------:R-:W-:Y:S05]  /*2930*/  BSYNC.RECONVERGENT B0 ;  /* 0x0000000000007941 */ /* 0x000fea0003800200 */
.L_x_4690:
        /* <DEDUP_REMOVED lines=34> */
.L_x_4694:
        /* <DEDUP_REMOVED lines=19> */
.L_x_4695:
[----:B------:R-:W-:Y:S05]  /*2c90*/  BSYNC.RECONVERGENT B0 ;  /* 0x0000000000007941 */ /* 0x000fea0003800200 */
.L_x_4693:
        /* <DEDUP_REMOVED lines=34> */
.L_x_4697:
        /* <DEDUP_REMOVED lines=19> */
.L_x_4698:
[----:B------:R-:W-:Y:S05]  /*2ff0*/  BSYNC.RECONVERGENT B0 ;  /* 0x0000000000007941 */ /* 0x000fea0003800200 */
.L_x_4696:
        /* <DEDUP_REMOVED lines=34> */
.L_x_4700:
        /* <DEDUP_REMOVED lines=19> */
.L_x_4701:
[----:B------:R-:W-:Y:S05]  /*3350*/  BSYNC.RECONVERGENT B0 ;  /* 0x0000000000007941 */ /* 0x000fea0003800200 */
.L_x_4699:
[----:B------:R-:W0:Y:S01]  /*3360*/  LDCU.64 UR8, c[0x0][UR10+0x438] ;  /* 0x000087000a0877ac */ /* 0x000e220008000a00 */
[----:B------:R-:W-:Y:S01]  /*3370*/  MOV R16, R14 ;  /* 0x0000000e00107202 */ /* 0x000fe20000000f00 */
[----:B------:R-:W-:Y:S01]  /*3380*/  UIADD3 UR7, UPT, UPT, UR7, -0x4, URZ ;  /* 0xfffffffc07077890 */ /* 0x000fe2000fffe0ff */
[----:B0-----:R-:W-:-:S03]  /*3390*/  IMAD R8, R4, UR9, RZ ;  /* 0x0000000904087c24 */ /* 0x001fc6000f8e02ff */
[----:B------:R-:W-:-:S04]  /*33a0*/  IMAD.WIDE.U32 R16, R4, UR8, R16 ;  /* 0x0000000804107c25 */ /* 0x000fc8000f8e0010 */
[----:B------:R-:W-:-:S04]  /*33b0*/  IMAD R3, R3, UR8, R8 ;  /* 0x0000000803037c24 */ /* 0x000fc8000f8e0208 */
[----:B------:R-:W-:-:S07]  /*33c0*/  IMAD.IADD R17, R17, 0x1, R3 ;  /* 0x0000000111117824 */ /* 0x000fce00078e0203 */
.L_x_4689:
        /* <DEDUP_REMOVED lines=37> */
.L_x_4704:
        /* <DEDUP_REMOVED lines=18> */
.L_x_4705:
[----:B------:R-:W-:Y:S05]  /*3740*/  BSYNC.RECONVERGENT B0 ;  /* 0x0000000000007941 */ /* 0x000fea0003800200 */
.L_x_4703:
        /* <DEDUP_REMOVED lines=34> */
.L_x_4707:
        /* <DEDUP_REMOVED lines=19> */
.L_x_4708:
[----:B------:R-:W-:Y:S05]  /*3aa0*/  BSYNC.RECONVERGENT B0 ;  /* 0x0000000000007941 */ /* 0x000fea0003800200 */
.L_x_4706:
[----:B------:R-:W0:Y:S01]  /*3ab0*/  LDCU.64 UR8, c[0x0][UR10+0x448] ;  /* 0x000089000a0877ac */ /* 0x000e220008000a00 */
[----:B------:R-:W-:Y:S01]  /*3ac0*/  MOV R18, R16 ;  /* 0x0000001000127202 */ /* 0x000fe20000000f00 */
[----:B------:R-:W-:Y:S01]  /*3ad0*/  UIADD3 UR7, UPT, UPT, UR7, -0x2, URZ ;  /* 0xfffffffe07077890 */ /* 0x000fe2000fffe0ff */
[----:B0-----:R-:W-:-:S03]  /*3ae0*/  IMAD R8, R4, UR9, RZ ;  /* 0x0000000904087c24 */ /* 0x001fc6000f8e02ff */
[----:B------:R-:W-:-:S04]  /*3af0*/  IMAD.WIDE.U32 R16, R4, UR8, R18 ;  /* 0x0000000804107c25 */ /* 0x000fc8000f8e0012 */
[----:B------:R-:W-:-:S04]  /*3b00*/  IMAD R3, R3, UR8, R8 ;  /* 0x0000000803037c24 */ /* 0x000fc8000f8e0208 */
[----:B------:R-:W-:-:S07]  /*3b10*/  IMAD.IADD R17, R17, 0x1, R3 ;  /* 0x0000000111117824 */ /* 0x000fce00078e0203 */
.L_x_4702:
        /* <DEDUP_REMOVED lines=30> */
.L_x_4710:
        /* <DEDUP_REMOVED lines=9> */
.L_x_4711:
[----:B------:R-:W-:Y:S05]  /*3d90*/  BSYNC.RECONVERGENT B0 ;  /* 0x0000000000007941 */ /* 0x000fea0003800200 */
.L_x_4709:
[----:B------:R-:W0:Y:S02]  /*3da0*/  LDCU.64 UR8, c[0x0][UR8+0x450] ;  /* 0x00008a00080877ac */ /* 0x000e240008000a00 */
[C---:B0-----:R-:W-:Y:S02]  /*3db0*/  IMAD R3, R4.reuse, UR9, RZ ;  /* 0x0000000904037c24 */ /* 0x041fe4000f8e02ff */
[----:B------:R-:W-:-:S04]  /*3dc0*/  IMAD.WIDE.U32 R16, R4, UR8, R16 ;  /* 0x0000000804107c25 */ /* 0x000fc8000f8e0010 */
[----:B------:R-:W-:-:S04]  /*3dd0*/  IMAD R3, R5, UR8, R3 ;  /* 0x0000000805037c24 */ /* 0x000fc8000f8e0203 */
[----:B------:R-:W-:-:S07]  /*3de0*/  IMAD.IADD R17, R17, 0x1, R3 ;  /* 0x0000000111117824 */ /* 0x000fce00078e0203 */
.L_x_4662:
        /* <DEDUP_REMOVED lines=31> */
        .weak           $__internal_154_$__cuda_sm20_div_s64
        .type           $__internal_154_$__cuda_sm20_div_s64,@function
        .size           $__internal_154_$__cuda_sm20_div_s64,($__internal_155_$__cuda_sm20_rem_s64 - $__internal_154_$__cuda_sm20_div_s64)
$__internal_154_$__cuda_sm20_div_s64:
        /* <DEDUP_REMOVED lines=82> */
[----:B------:R-:W-:Y:S06]  /*4500*/  RET.REL.NODEC R4 `(_ZN2at6native16triu_tril_kernelIflLb0ELi2ELb1EEEvNS_4cuda6detail10TensorInfoIT_T0_EENS4_IKS5_S6_EEllS6_) ;  /* 0xffffffb804bc7950 */ /* 0x000fec0003c3ffff */
        .weak           $__internal_155_$__cuda_sm20_rem_s64
        .type           $__internal_155_$__cuda_sm20_rem_s64,@function
        .size           $__internal_155_$__cuda_sm20_rem_s64,(.L_x_6445 - $__internal_155_$__cuda_sm20_rem_s64)
$__internal_155_$__cuda_sm20_rem_s64:
        /* <DEDUP_REMOVED lines=76> */
[----:B------:R-:W-:Y:S06]  /*49d0*/  RET.REL.NODEC R18 `(_ZN2at6native16triu_tril_kernelIflLb0ELi2ELb1EEEvNS_4cuda6detail10TensorInfoIT_T0_EENS4_IKS5_S6_EEllS6_) ;  /* 0xffffffb412887950 */ /* 0x000fec0003c3ffff */
.L_x_4712:
        /* <DEDUP_REMOVED lines=10> */
.L_x_6445:


//--------------------- .text._ZN2at6native16triu_tril_kernelIfiLb0ELi2ELb0EEEvNS_4cuda6detail10TensorInfoIT_T0_EENS4_IKS5_S6_EEllS6_ --------------------------
	.section	.text._ZN2at6native16triu_tril_kernelIfiLb0ELi2ELb0EEEvNS_4cuda6detail10TensorInfoIT_T0_EENS4_IKS5_S6_EEllS6_,"ax",@progbits
	.align	128
        .global         _ZN2at6native16triu_tril_kernelIfiLb0ELi2ELb0EEEvNS_4cuda6detail10TensorInfoIT_T0_EENS4_IKS5_S6_EEllS6_
        .type           _ZN2at6native16triu_tril_kernelIfiLb0ELi2ELb0EEEvNS_4cuda6detail10TensorInfoIT_T0_EENS4_IKS5_S6_EEllS6_,@function
        .size           _ZN2at6native16triu_tril_kernelIfiLb0ELi2ELb0EEEvNS_4cuda6detail10TensorInfoIT_T0_EENS4_IKS5_S6_EEllS6_,(.L_x_6447 - _ZN2at6native16triu_tril_kernelIfiLb0ELi2ELb0EEEvNS_4cuda6detail10TensorInfoIT_T0_EENS4_IKS5_S6_EEllS6_)
        .other          _ZN2at6native16triu_tril_kernelIfiLb0ELi2ELb0EEEvNS_4cuda6detail10TensorInfoIT_T0_EENS4_IKS5_S6_EEllS6_,@"STO_CUDA_ENTRY STV_DEFAULT"
_ZN2at6native16triu_tril_kernelIfiLb0ELi2ELb0EEEvNS_4cuda6detail10TensorInfoIT_T0_EENS4_IKS5_S6_EEllS6_:
.text._ZN2at6native16triu_tril_kernelIfiLb0ELi2ELb0EEEvNS_4cuda6detail10TensorInfoIT_T0_EENS4_IKS5_S6_EEllS6_:
        /* <DEDUP_REMOVED lines=40> */
.L_x_4714:
[----:B------:R-:W0:Y:S01]  /*0280*/  LDCU UR6, c[0x0][0x540] ;  /* 0x0000a800ff0677ac */ /* 0x000e220008000800 */
[----:B------:R-:W-:Y:S01]  /*0290*/  MOV R18, R4 ;  /* 0x0000000400127202 */ /* 0x000fe20000000f00 */
[----:B------:R-:W-:Y:S01]  /*02a0*/  IMAD.U32 R3, RZ, RZ, UR4 ;  /* 0x00000004ff037e24 */ /* 0x000fe2000f8e00ff */
[----:B------:R-:W-:Y:S01]  /*02b0*/  MOV R6, 0x2e0 ;  /* 0x000002e000067802 */ /* 0x000fe20000000f00 */
[----:B0-----:R-:W-:-:S07]  /*02c0*/  IMAD.U32 R2, RZ, RZ, UR6 ;  /* 0x00000006ff027e24 */ /* 0x001fce000f8e00ff */
[----:B------:R-:W-:Y:S05]  /*02d0*/  CALL.REL.NOINC `($__internal_156_$__cuda_sm20_div_s64) ;  /* 0x0000003000c47944 */ /* 0x000fea0003c00000 */
[----:B------:R-:W0:Y:S01]  /*02e0*/  LDCU UR6, c[0x0][0x540] ;  /* 0x0000a800ff0677ac */ /* 0x000e220008000800 */
[----:B------:R-:W-:Y:S01]  /*02f0*/  IADD3 R3, PT, PT, -R9, RZ, RZ ;  /* 0x000000ff09037210 */ /* 0x000fe20007ffe1ff */
[----:B------:R-:W-:Y:S02]  /*0300*/  IMAD.MOV.U32 R16, RZ, RZ, R9 ;  /* 0x000000ffff107224 */ /* 0x000fe400078e0009 */
[----:B------:R-:W-:Y:S02]  /*0310*/  IMAD.MOV.U32 R17, RZ, RZ, R8 ;  /* 0x000000ffff117224 */ /* 0x000fe400078e0008 */
[----:B0-----:R-:W-:-:S07]  /*0320*/  IMAD R4, R3, UR6, R4 ;  /* 0x0000000603047c24 */ /* 0x001fce000f8e0204 */
.L_x_4715:
[----:B------:R-:W-:Y:S05]  /*0330*/  BSYNC.RECONVERGENT B0 ;  /* 0x0000000000007941 */ /* 0x000fea0003800200 */
.L_x_4713:
        /* <DEDUP_REMOVED lines=30> */
.L_x_4717:
[----:B------:R-:W-:Y:S01]  /*0520*/  IMAD.MOV.U32 R18, RZ, RZ, R16 ;  /* 0x000000ffff127224 */ /* 0x000fe200078e0010 */
[----:B------:R-:W-:Y:S01]  /*0530*/  MOV R6, 0x560 ;  /* 0x0000056000067802 */ /* 0x000fe20000000f00 */
[----:B------:R-:W-:-:S07]  /*0540*/  IMAD.MOV.U32 R5, RZ, RZ, R17 ;  /* 0x000000ffff057224 */ /* 0x000fce00078e0011 */
[----:B------:R-:W-:Y:S05]  /*0550*/  CALL.REL.NOINC `($__internal_156_$__cuda_sm20_div_s64) ;  /* 0x0000003000247944 */ /* 0x000fea0003c00000 */
[----:B------:R-:W-:Y:S01]  /*0560*/  IADD3 R7, PT, PT, -R9, RZ, RZ ;  /* 0x000000ff09077210 */ /* 0x000fe20007ffe1ff */
[----:B------:R-:W-:-:S04]  /*0570*/  IMAD.MOV.U32 R12, RZ, RZ, R9 ;  /* 0x000000ffff0c7224 */ /* 0x000fc800078e0009 */
[----:B------:R-:W-:-:S07]  /*0580*/  IMAD R7, R2, R7, R16 ;  /* 0x0000000702077224 */ /* 0x000fce00078e0210 */
.L_x_4718:
[----:B------:R-:W-:Y:S05]  /*0590*/  BSYNC.RECONVERGENT B0 ;  /* 0x0000000000007941 */ /* 0x000fea0003800200 */
.L_x_4716:
        /* <DEDUP_REMOVED lines=18> */
.L_x_4745:
        /* <DEDUP_REMOVED lines=31> */
.L_x_4722:
[----:B------:R-:W-:Y:S01]  /*08b0*/  IMAD.MOV.U32 R5, RZ, RZ, R8 ;  /* 0x000000ffff057224 */ /* 0x000fe200078e0008 */
[----:B------:R-:W-:Y:S01]  /*08c0*/  MOV R18, R12 ;  /* 0x0000000c00127202 */ /* 0x000fe20000000f00 */
[----:B------:R-:W-:Y:S01]  /*08d0*/  IMAD.U32 R2, RZ, RZ, UR7 ;  /* 0x00000007ff027e24 */ /* 0x000fe2000f8e00ff */
[----:B------:R-:W-:Y:S02]  /*08e0*/  MOV R3, UR8 ;  /* 0x0000000800037c02 */ /* 0x000fe40008000f00 */
[----:B------:R-:W-:-:S07]  /*08f0*/  MOV R6, 0x910 ;  /* 0x0000091000067802 */ /* 0x000fce0000000f00 */
[----:B------:R-:W-:Y:S05]  /*0900*/  CALL.REL.NOINC `($__internal_156_$__cuda_sm20_div_s64) ;  /* 0x0000002c00387944 */ /* 0x000fea0003c00000 */
[----:B------:R-:W-:Y:S01]  /*0910*/  IMAD.MOV R3, RZ, RZ, -R9 ;  /* 0x000000ffff037224 */ /* 0x000fe200078e0a09 */
[----:B------:R-:W-:Y:S01]  /*0920*/  MOV R16, R9 ;  /* 0x0000000900107202 */ /* 0x000fe20000000f00 */
[----:B------:R-:W-:Y:S02]  /*0930*/  IMAD.MOV.U32 R17, RZ, RZ, R8 ;  /* 0x000000ffff117224 */ /* 0x000fe400078e0008 */
[----:B------:R-:W-:-:S07]  /*0940*/  IMAD R3, R3, UR7, R12 ;  /* 0x0000000703037c24 */ /* 0x000fce000f8e020c */
.L_x_4723:
[----:B------:R-:W-:Y:S05]  /*0950*/  BSYNC.RECONVERGENT B0 ;  /* 0x0000000000007941 */ /* 0x000fea0003800200 */
.L_x_4721:
        /* <DEDUP_REMOVED lines=35> */
.L_x_4725:
        /* <DEDUP_REMOVED lines=10> */
.L_x_4726:
[----:B------:R-:W-:Y:S05]  /*0c30*/  BSYNC.RECONVERGENT B0 ;  /* 0x0000000000007941 */ /* 0x000fea0003800200 */
.L_x_4724:
        /* <DEDUP_REMOVED lines=34> */
.L_x_4728:
        /* <DEDUP_REMOVED lines=10> */
.L_x_4729:
[----:B------:R-:W-:Y:S05]  /*0f00*/  BSYNC.RECONVERGENT B0 ;  /* 0x0000000000007941 */ /* 0x000fea0003800200 */
.L_x_4727:
        /* <DEDUP_REMOVED lines=35> */
.L_x_4731:
        /* <DEDUP_REMOVED lines=10> */
.L_x_4732:
[----:B------:R-:W-:Y:S05]  /*11e0*/  BSYNC.RECONVERGENT B0 ;  /* 0x0000000000007941 */ /* 0x000fea0003800200 */
.L_x_4730:
        /* <DEDUP_REMOVED lines=35> */
.L_x_4734:
        /* <DEDUP_REMOVED lines=10> */
.L_x_4735:
[----:B------:R-:W-:Y:S05]  /*14c0*/  BSYNC.RECONVERGENT B0 ;  /* 0x0000000000007941 */ /* 0x000fea0003800200 */
.L_x_4733:
        /* <DEDUP_REMOVED lines=35> */
.L_x_4737:
        /* <DEDUP_REMOVED lines=10> */
.L_x_4738:
[----:B------:R-:W-:Y:S05]  /*17a0*/  BSYNC.RECONVERGENT B0 ;  /* 0x0000000000007941 */ /* 0x000fea0003800200 */
.L_x_4736:
        /* <DEDUP_REMOVED lines=35> */
.L_x_4740:
        /* <DEDUP_REMOVED lines=10> */
.L_x_4741:
[----:B------:R-:W-:Y:S05]  /*1a80*/  BSYNC.RECONVERGENT B0 ;  /* 0x0000000000007941 */ /* 0x000fea0003800200 */
.L_x_4739:
        /* <DEDUP_REMOVED lines=35> */
.L_x_4743:
[----:B------:R-:W-:Y:S01]  /*1cc0*/  IMAD.MOV.U32 R18, RZ, RZ, R16 ;  /* 0x000000ffff127224 */ /* 0x000fe200078e0010 */
[----:B------:R-:W-:Y:S01]  /*1cd0*/  MOV R5, R17 ;  /* 0x0000001100057202 */ /* 0x000fe20000000f00 */
[----:B------:R-:W-:Y:S01]  /*1ce0*/  IMAD.U32 R2, RZ, RZ, UR9 ;  /* 0x00000009ff027e24 */ /* 0x000fe2000f8e00ff */
[----:B------:R-:W-:Y:S02]  /*1cf0*/  MOV R3, UR10 ;  /* 0x0000000a00037c02 */ /* 0x000fe40008000f00 */
[----:B------:R-:W-:-:S07]  /*1d00*/  MOV R6, 0x1d20 ;  /* 0x00001d2000067802 */ /* 0x000fce0000000f00 */
[----:B------:R-:W-:Y:S05]  /*1d10*/  CALL.REL.NOINC `($__internal_156_$__cuda_sm20_div_s64) ;  /* 0x0000001800347944 */ /* 0x000fea0003c00000 */
[----:B------:R-:W-:Y:S01]  /*1d20*/  IMAD.MOV R17, RZ, RZ, -R9 ;  /* 0x000000ffff117224 */ /* 0x000fe200078e0a09 */
[----:B------:R-:W-:-:S03]  /*1d30*/  MOV R12, R9 ;  /* 0x00000009000c7202 */ /* 0x000fc60000000f00 */
[----:B------:R-:W-:-:S07]  /*1d40*/  IMAD R17, R17, UR9, R16 ;  /* 0x0000000911117c24 */ /* 0x000fce000f8e0210 */
.L_x_4744:
[----:B------:R-:W-:Y:S05]  /*1d50*/  BSYNC.RECONVERGENT B0 ;  /* 0x0000000000007941 */ /* 0x000fea0003800200 */
.L_x_4742:
        /* <DEDUP_REMOVED lines=9> */
.L_x_4720:
        /* <DEDUP_REMOVED lines=37> */
.L_x_4748:
[----:B------:R-:W-:Y:S01]  /*2040*/  MOV R5, R8 ;  /* 0x0000000800057202 */ /* 0x000fe20000000f00 */
[----:B------:R-:W-:Y:S01]  /*2050*/  IMAD.MOV.U32 R18, RZ, RZ, R12 ;  /* 0x000000ffff127224 */ /* 0x000fe200078e000c */
[----:B------:R-:W-:Y:S01]  /*2060*/  MOV R2, UR7 ;  /* 0x0000000700027c02 */ /* 0x000fe20008000f00 */
[----:B------:R-:W-:Y:S01]  /*2070*/  IMAD.U32 R3, RZ, RZ, UR8 ;  /* 0x00000008ff037e24 */ /* 0x000fe2000f8e00ff */
[----:B------:R-:W-:-:S07]  /*2080*/  MOV R6, 0x20a0 ;  /* 0x000020a000067802 */ /* 0x000fce0000000f00 */
[----:B------:R-:W-:Y:S05]  /*2090*/  CALL.REL.NOINC `($__internal_156_$__cuda_sm20_div_s64) ;  /* 0x0000001400547944 */ /* 0x000fea0003c00000 */
[----:B------:R-:W-:Y:S01]  /*20a0*/  IADD3 R3, PT, PT, -R9, RZ, RZ ;  /* 0x000000ff09037210 */ /* 0x000fe20007ffe1ff */
[----:B------:R-:W-:Y:S01]  /*20b0*/  IMAD.MOV.U32 R16, RZ, RZ, R9 ;  /* 0x000000ffff107224 */ /* 0x000fe200078e0009 */
[----:B------:R-:W-:-:S03]  /*20c0*/  MOV R17, R8 ;  /* 0x0000000800117202 */ /* 0x000fc60000000f00 */
[----:B------:R-:W-:-:S07]  /*20d0*/  IMAD R3, R3, UR7, R12 ;  /* 0x0000000703037c24 */ /* 0x000fce000f8e020c */
.L_x_4749:
[----:B------:R-:W-:Y:S05]  /*20e0*/  BSYNC.RECONVERGENT B0 ;  /* 0x0000000000007941 */ /* 0x000fea0003800200 */
.L_x_4747:
        /* <DEDUP_REMOVED lines=37> */
.L_x_4751:
        /* <DEDUP_REMOVED lines=10> */
.L_x_4752:
[----:B------:R-:W-:Y:S05]  /*23e0*/  BSYNC.RECONVERGENT B0 ;  /* 0x0000000000007941 */ /* 0x000fea0003800200 */
.L_x_4750:
        /* <DEDUP_REMOVED lines=37> */
.L_x_4754:
        /* <DEDUP_REMOVED lines=10> */
.L_x_4755:
[----:B------:R-:W-:Y:S05]  /*26e0*/  BSYNC.RECONVERGENT B0 ;  /* 0x0000000000007941 */ /* 0x000fea0003800200 */
.L_x_4753:
        /* <DEDUP_REMOVED lines=37> */
.L_x_4757:
[----:B------:R-:W-:Y:S01]  /*2940*/  MOV R18, R16 ;  /* 0x0000001000127202 */ /* 0x000fe20000000f00 */
[----:B------:R-:W-:Y:S01]  /*2950*/  IMAD.MOV.U32 R5, RZ, RZ, R17 ;  /* 0x000000ffff057224 */ /* 0x000fe200078e0011 */
[----:B------:R-:W-:Y:S01]  /*2960*/  MOV R2, UR11 ;  /* 0x0000000b00027c02 */ /* 0x000fe20008000f00 */
[----:B------:R-:W-:Y:S01]  /*2970*/  IMAD.U32 R3, RZ, RZ, UR10 ;  /* 0x0000000aff037e24 */ /* 0x000fe2000f8e00ff */
[----:B------:R-:W-:-:S07]  /*2980*/  MOV R6, 0x29a0 ;  /* 0x000029a000067802 */ /* 0x000fce0000000f00 */
[----:B------:R-:W-:Y:S05]  /*2990*/  CALL.REL.NOINC `($__internal_156_$__cuda_sm20_div_s64) ;  /* 0x0000000c00147944 */ /* 0x000fea0003c00000 */
[----:B------:R-:W-:Y:S01]  /*29a0*/  IADD3 R17, PT, PT, -R9, RZ, RZ ;  /* 0x000000ff09117210 */ /* 0x000fe20007ffe1ff */
[----:B------:R-:W-:-:S04]  /*29b0*/  IMAD.MOV.U32 R12, RZ, RZ, R9 ;  /* 0x000000ffff0c7224 */ /* 0x000fc800078e0009 */
[----:B------:R-:W-:-:S07]  /*29c0*/  IMAD R17, R17, UR11, R16 ;  /* 0x0000000b11117c24 */ /* 0x000fce000f8e0210 */
.L_x_4758:
[----:B------:R-:W-:Y:S05]  /*29d0*/  BSYNC.RECONVERGENT B0 ;  /* 0x0000000000007941 */ /* 0x000fea0003800200 */
.L_x_4756:
[----:B------:R-:W-:Y:S01]  /*29e0*/  UMOV UR6, 0x6c ;  /* 0x0000006c00067882 */ /* 0x000fe20000000000 */
[----:B------:R-:W0:Y:S01]  /*29f0*/  LDCU UR8, c[0x0][UR8+0x3ec] ;  /* 0x00007d80080877ac */ /* 0x000e220008000800 */
[----:B------:R-:W-:Y:S02]  /*2a00*/  ULEA UR6, UR9, UR6, 0x2 ;  /* 0x0000000609067291 */ /* 0x000fe4000f8e10ff */
[----:B------:R-:W-:-:S10]  /*2a10*/  UIADD3 UR4, UPT, UPT, UR4, -0x4, URZ ;  /* 0xfffffffc04047890 */ /* 0x000fd4000fffe0ff */
[----:B------:R-:W1:Y:S01]  /*2a20*/  LDCU UR6, c[0x0][UR6+0x380] ;  /* 0x00007000060677ac */ /* 0x000e620008000800 */
[C---:B0-----:R-:W-:Y:S02]  /*2a30*/  IMAD R20, R17.reuse, UR8, R20 ;  /* 0x0000000811147c24 */ /* 0x041fe4000f8e0214 */
[----:B-1----:R-:W-:-:S07]  /*2a40*/  IMAD R22, R17, UR6, R22 ;  /* 0x0000000611167c24 */ /* 0x002fce000f8e0216 */
.L_x_4746:
        /* <DEDUP_REMOVED lines=34> */
.L_x_4761:
        /* <DEDUP_REMOVED lines=10> */
.L_x_4762:
[----:B------:R-:W-:Y:S05]  /*2d10*/  BSYNC.RECONVERGENT B0 ;  /* 0x0000000000007941 */ /* 0x000fea0003800200 */
.L_x_4760:
        /* <DEDUP_REMOVED lines=36> */
.L_x_4764:
        /* <DEDUP_REMOVED lines=9> */
.L_x_4765:
[----:B------:R-:W-:Y:S05]  /*2ff0*/  BSYNC.RECONVERGENT B0 ;  /* 0x0000000000007941 */ /* 0x000fea0003800200 */
.L_x_4763:
[----:B------:R-:W-:Y:S01]  /*3000*/  UMOV UR5, 0x6c ;  /* 0x0000006c00057882 */ /* 0x000fe20000000000 */
[----:B------:R-:W0:Y:S01]  /*3010*/  LDCU UR6, c[0x0][UR6+0x4c4] ;  /* 0x00009880060677ac */ /* 0x000e220008000800 */
[----:B------:R-:W-:Y:S02]  /*3020*/  ULEA UR5, UR8, UR5, 0x2 ;  /* 0x0000000508057291 */ /* 0x000fe4000f8e10ff */
[----:B------:R-:W-:-:S10]  /*3030*/  UIADD3 UR4, UPT, UPT, UR4, -0x2, URZ ;  /* 0xfffffffe04047890 */ /* 0x000fd4000fffe0ff */
[----:B------:R-:W1:Y:S01]  /*3040*/  LDCU UR5, c[0x0][UR5+0x380] ;  /* 0x00007000050577ac */ /* 0x000e620008000800 */
[C---:B0-----:R-:W-:Y:S02]  /*3050*/  IMAD R20, R17.reuse, UR6, R20 ;  /* 0x0000000611147c24 */ /* 0x041fe4000f8e0214 */
[----:B-1----:R-:W-:-:S07]  /*3060*/  IMAD R22, R17, UR5, R22 ;  /* 0x0000000511167c24 */ /* 0x002fce000f8e0216 */
.L_x_4759:
        /* <DEDUP_REMOVED lines=29> */
.L_x_4767:
[----:B------:R-:W-:Y:S01]  /*3240*/  IMAD.MOV.U32 R3, RZ, RZ, R8 ;  /* 0x000000ffff037224 */ /* 0x000fe200078e0008 */
[----:B------:R-:W-:-:S07]  /*3250*/  MOV R2, 0x3270 ;  /* 0x0000327000027802 */ /* 0x000fce0000000f00 */
[----:B------:R-:W-:Y:S05]  /*3260*/  CALL.REL.NOINC `($__internal_157_$__cuda_sm20_rem_s64) ;  /* 0x0000000800307944 */ /* 0x000fea0003c00000 */
.L_x_4768:
[----:B------:R-:W-:Y:S05]  /*3270*/  BSYNC.RECONVERGENT B0 ;  /* 0x0000000000007941 */ /* 0x000fea0003800200 */
.L_x_4766:
[----:B------:R-:W0:Y:S01]  /*3280*/  LDCU UR4, c[0x0][UR6+0x4c4] ;  /* 0x00009880060477ac */ /* 0x000e220008000800 */
[----:B------:R-:W1:Y:S01]  /*3290*/  LDCU UR6, c[0x0][UR6+0x3ec] ;  /* 0x00007d80060677ac */ /* 0x000e620008000800 */
[C---:B0-----:R-:W-:Y:S02]  /*32a0*/  IMAD R20, R12.reuse, UR4, R20 ;  /* 0x000000040c147c24 */ /* 0x041fe4000f8e0214 */
[----:B-1----:R-:W-:-:S07]  /*32b0*/  IMAD R22, R12, UR6, R22 ;  /* 0x000000060c167c24 */ /* 0x002fce000f8e0216 */
.L_x_4719:
[----:B------:R-:W0:Y:S01]  /*32c0*/  LDCU.64 UR6, c[0x0][0x530] ;  /* 0x0000a600ff0677ac */ /* 0x000e220008000a00 */
[----:B------:R-:W-:Y:S01]  /*32d0*/  IADD3 R2, PT, PT, R4, -R7, RZ ;  /* 0x8000000704027210 */ /* 0x000fe20007ffe0ff */
[----:B------:R-:W-:Y:S01]  /*32e0*/  BSSY.RECONVERGENT B0, `(.L_x_4769) ;  /* 0x0000022000007945 */ /* 0x000fe20003800200 */
[----:B------:R-:W-:Y:S01]  /*32f0*/  HFMA2 R9, -RZ, RZ, 0, 0 ;  /* 0x00000000ff097431 */ /* 0x000fe200000001ff */
[----:B------:R-:W1:Y:S01]  /*3300*/  LDCU.64 UR4, c[0x0][0x358] ;  /* 0x00006b00ff0477ac */ /* 0x000e620008000a00 */
[----:B------:R-:W-:Y:S01]  /*3310*/  IMAD.MOV.U32 R5, RZ, RZ, RZ ;  /* 0x000000ffff057224 */ /* 0x000fe200078e00ff */
[----:B0-----:R-:W-:Y:S02]  /*3320*/  ISETP.GT.U32.AND P0, PT, R2, UR6, PT ;  /* 0x0000000602007c0c */ /* 0x001fe4000bf04070 */
[----:B------:R-:W-:-:S04]  /*3330*/  SHF.R.S32.HI R2, RZ, 0x1f, R2 ;  /* 0x0000001fff027819 */ /* 0x000fc80000011402 */
[----:B------:R-:W-:-:S13]  /*3340*/  ISETP.GT.AND.EX P0, PT, R2, UR7, PT, P0 ;  /* 0x0000000702007c0c */ /* 0x000fda000bf04300 */
[----:B-1----:R-:W-:Y:S05]  /*3350*/  @P0 BRA `(.L_x_4770) ;  /* 0x0000000000680947 */ /* 0x002fea0003800000 */
[----:B------:R-:W0:Y:S01]  /*3360*/  LDC R3, c[0x0][R0+0x45c] ;  /* 0x0001170000037b82 */ /* 0x000e220000000800 */
[----:B------:R-:W-:Y:S01]  /*3370*/  IMAD.IADD R7, R4, 0x1, -R7 ;  /* 0x0000000104077824 */ /* 0x000fe200078e0a07 */
[----:B------:R-:W-:Y:S01]  /*3380*/  BSSY.RECONVERGENT B1, `(.L_x_4771) ;  /* 0x0000015000017945 */ /* 0x000fe20003800200 */
[----:B------:R-:W-:Y:S01]  /*3390*/  MOV R5, RZ ;  /* 0x000000ff00057202 */ /* 0x000fe20000000f00 */
[----:B------:R-:W-:Y:S02]  /*33a0*/  IMAD.MOV.U32 R9, RZ, RZ, RZ ;  /* 0x000000ffff097224 */ /* 0x000fe400078e00ff */
[C---:B------:R-:W-:Y:S02]  /*33b0*/  IADD3 R2, PT, PT, R7.reuse, 0x1, RZ ;  /* 0x0000000107027810 */ /* 0x040fe40007ffe0ff */
[----:B------:R-:W-:Y:S02]  /*33c0*/  ISETP.GT.U32.AND P0, PT, R7, UR6, PT ;  /* 0x0000000607007c0c */ /* 0x000fe4000bf04070 */
[----:B------:R-:W-:-:S02]  /*33d0*/  ISETP.GT.U32.AND P1, PT, R2, UR6, PT ;  /* 0x0000000602007c0c */ /* 0x000fc4000bf24070 */
[----:B------:R-:W-:Y:S02]  /*33e0*/  SHF.R.S32.HI R7, RZ, 0x1f, R7 ;  /* 0x0000001fff077819 */ /* 0x000fe40000011407 */
[----:B------:R-:W-:Y:S02]  /*33f0*/  SHF.R.S32.HI R2, RZ, 0x1f, R2 ;  /* 0x0000001fff027819 */ /* 0x000fe40000011402 */
[----:B------:R-:W-:Y:S02]  /*3400*/  ISETP.GT.AND.EX P0, PT, R7, UR7, PT, P0 ;  /* 0x0000000707007c0c */ /* 0x000fe4000bf04300 */
[----:B------:R-:W-:Y:S02]  /*3410*/  ISETP.GT.AND.EX P1, PT, R2, UR7, PT, P1 ;  /* 0x0000000702007c0c */ /* 0x000fe4000bf24310 */
        /* <DEDUP_REMOVED lines=11> */
.L_x_4772:
[----:B------:R-:W-:Y:S05]  /*34d0*/  BSYNC.RECONVERGENT B1 ;  /* 0x0000000000017941 */ /* 0x000fea0003800200 */
.L_x_4771:
[----:B-----5:R-:W-:Y:S02]  /*34e0*/  FSEL R9, R9, RZ, !P0 ;  /* 0x000000ff09097208 */ /* 0x020fe40004000000 */
[----:B------:R-:W-:-:S07]  /*34f0*/  FSEL R5, R5, RZ, !P1 ;  /* 0x000000ff05057208 */ /* 0x000fce0004800000 */
.L_x_4770:
[----:B------:R-:W-:Y:S05]  /*3500*/  BSYNC.RECONVERGENT B0 ;  /* 0x0000000000007941 */ /* 0x000fea0003800200 */
.L_x_4769:
        /* <DEDUP_REMOVED lines=14> */
        .weak           $__internal_156_$__cuda_sm20_div_s64
        .type           $__internal_156_$__cuda_sm20_div_s64,@function
        .size           $__internal_156_$__cuda_sm20_div_s64,($__internal_157_$__cuda_sm20_rem_s64 - $__internal_156_$__cuda_sm20_div_s64)
$__internal_156_$__cuda_sm20_div_s64:
        /* <DEDUP_REMOVED lines=83> */
[----:B------:R-:W-:Y:S06]  /*3b20*/  RET.REL.NODEC R10 `(_ZN2at6native16triu_tril_kernelIfiLb0ELi2ELb0EEEvNS_4cuda6detail10TensorInfoIT_T0_EENS4_IKS5_S6_EEllS6_) ;  /* 0xffffffc40a347950 */ /* 0x000fec0003c3ffff */
        .weak           $__internal_157_$__cuda_sm20_rem_s64
        .type           $__internal_157_$__cuda_sm20_rem_s64,@function
        .size           $__internal_157_$__cuda_sm20_rem_s64,(.L_x_6447 - $__internal_157_$__cuda_sm20_rem_s64)
$__internal_157_$__cuda_sm20_rem_s64:
        /* <DEDUP_REMOVED lines=71> */
[----:B------:R-:W-:Y:S06]  /*3fa0*/  RET.REL.NODEC R2 `(_ZN2at6native16triu_tril_kernelIfiLb0ELi2ELb0EEEvNS_4cuda6detail10TensorInfoIT_T0_EENS4_IKS5_S6_EEllS6_) ;  /* 0xffffffc002147950 */ /* 0x000fec0003c3ffff */
.L_x_4773:
        /* <DEDUP_REMOVED lines=13> */
.L_x_6447:


//--------------------- .text._ZN2at6native16triu_tril_kernelIfiLb0ELi2ELb1EEEvNS_4cuda6detail10TensorInfoIT_T0_EENS4_IKS5_S6_EEllS6_ --------------------------
	.section	.text._ZN2at6native16triu_tril_kernelIfiLb0ELi2ELb1EEEvNS_4cuda6detail10TensorInfoIT_T0_EENS4_IKS5_S6_EEllS6_,"ax",@progbits
	.align	128
        .global         _ZN2at6native16triu_tril_kernelIfiLb0ELi2ELb1EEEvNS_4cuda6detail10TensorInfoIT_T0_EENS4_IKS5_S6_EEllS6_
        .type           _ZN2at6native16triu_tril_kernelIfiLb0ELi2ELb1EEEvNS_4cuda6detail10TensorInfoIT_T0_EENS4_IKS5_S6_EEllS6_,@function
        .size           _ZN2at6native16triu_tril_kernelIfiLb0ELi2ELb1EEEvNS_4cuda6detail10TensorInfoIT_T0_EENS4_IKS5_S6_EEllS6_,(.L_x_6449 - _ZN2at6native16triu_tril_kernelIfiLb0ELi2ELb1EEEvNS_4cuda6detail10TensorInfoIT_T0_EENS4_IKS5_S6_EEllS6_)
        .other          _ZN2at6native16triu_tril_kernelIfiLb0ELi2ELb1EEEvNS_4cuda6detail10TensorInfoIT_T0_EENS4_IKS5_S6_EEllS6_,@"STO_CUDA_ENTRY STV_DEFAULT"
_ZN2at6native16triu_tril_kernelIfiLb0ELi2ELb1EEEvNS_4cuda6detail10TensorInfoIT_T0_EENS4_IKS5_S6_EEllS6_:
.text._ZN2at6native16triu_tril_kernelIfiLb0ELi2ELb1EEEvNS_4cuda6detail10TensorInfoIT_T0_EENS4_IKS5_S6_EEllS6_:
        /* <DEDUP_REMOVED lines=41> */
.L_x_4775:
[----:B------:R-:W0:Y:S01]  /*0290*/  LDCU UR6, c[0x0][0x540] ;  /* 0x0000a800ff0677ac */ /* 0x000e220008000800 */
[----:B------:R-:W-:Y:S01]  /*02a0*/  IMAD.MOV.U32 R10, RZ, RZ, R0 ;  /* 0x000000ffff0a7224 */ /* 0x000fe200078e0000 */
[----:B------:R-:W-:Y:S01]  /*02b0*/  MOV R2, 0x2f0 ;  /* 0x000002f000027802 */ /* 0x000fe20000000f00 */
[----:B------:R-:W-:Y:S01]  /*02c0*/  IMAD.U32 R4, RZ, RZ, UR4 ;  /* 0x00000004ff047e24 */ /* 0x000fe2000f8e00ff */
[----:B0-----:R-:W-:-:S07]  /*02d0*/  MOV R5, UR6 ;  /* 0x0000000600057c02 */ /* 0x001fce0008000f00 */
[----:B------:R-:W-:Y:S05]  /*02e0*/  CALL.REL.NOINC `($__internal_158_$__cuda_sm20_div_s64) ;  /* 0x0000003000787944 */ /* 0x000fea0003c00000 */
[----:B------:R-:W0:Y:S01]  /*02f0*/  LDCU UR6, c[0x0][0x540] ;  /* 0x0000a800ff0677ac */ /* 0x000e220008000800 */
[----:B------:R-:W-:-:S04]  /*0300*/  IMAD.MOV R3, RZ, RZ, -R4 ;  /* 0x000000ffff037224 */ /* 0x000fc800078e0a04 */
[----:B0-----:R-:W-:-:S07]  /*0310*/  IMAD R0, R3, UR6, R0 ;  /* 0x0000000603007c24 */ /* 0x001fce000f8e0200 */
.L_x_4776:
[----:B------:R-:W-:Y:S05]  /*0320*/  BSYNC.RECONVERGENT B0 ;  /* 0x0000000000007941 */ /* 0x000fea0003800200 */
.L_x_4774:
        /* <DEDUP_REMOVED lines=26> */
.L_x_4778:
[----:B------:R-:W-:Y:S01]  /*04d0*/  IMAD.MOV.U32 R15, RZ, RZ, R4 ;  /* 0x000000ffff0f7224 */ /* 0x000fe200078e0004 */
[----:B------:R-:W-:Y:S01]  /*04e0*/  MOV R14, R5 ;  /* 0x00000005000e7202 */ /* 0x000fe20000000f00 */
[----:B------:R-:W-:Y:S01]  /*04f0*/  IMAD.U32 R8, RZ, RZ, UR5 ;  /* 0x00000005ff087e24 */ /* 0x000fe2000f8e00ff */
[----:B------:R-:W-:Y:S01]  /*0500*/  MOV R2, 0x530 ;  /* 0x0000053000027802 */ /* 0x000fe20000000f00 */
[----:B------:R-:W-:-:S07]  /*0510*/  IMAD.U32 R9, RZ, RZ, UR6 ;  /* 0x00000006ff097e24 */ /* 0x000fce000f8e00ff */
[----:B------:R-:W-:Y:S05]  /*0520*/  CALL.REL.NOINC `($__internal_159_$__cuda_sm20_rem_s64) ;  /* 0x0000003400387944 */ /* 0x000fea0003c00000 */
[----:B------:R-:W-:-:S07]  /*0530*/  MOV R3, R14 ;  /* 0x0000000e00037202 */ /* 0x000fce0000000f00 */
.L_x_4779:
[----:B------:R-:W-:Y:S05]  /*0540*/  BSYNC.RECONVERGENT B0 ;  /* 0x0000000000007941 */ /* 0x000fea0003800200 */
.L_x_4777:
        /* <DEDUP_REMOVED lines=30> */
.L_x_4781:
[----:B------:R-:W-:Y:S01]  /*0730*/  MOV R10, R4 ;  /* 0x00000004000a7202 */ /* 0x000fe20000000f00 */
[----:B------:R-:W-:Y:S01]  /*0740*/  IMAD.MOV.U32 R7, RZ, RZ, R5 ;  /* 0x000000ffff077224 */ /* 0x000fe200078e0005 */
[----:B------:R-:W-:Y:S01]  /*0750*/  MOV R4, UR6 ;  /* 0x0000000600047c02 */ /* 0x000fe20008000f00 */
[----:B------:R-:W-:Y:S01]  /*0760*/  IMAD.U32 R5, RZ, RZ, UR5 ;  /* 0x00000005ff057e24 */ /* 0x000fe2000f8e00ff */
[----:B------:R-:W-:-:S07]  /*0770*/  MOV R2, 0x790 ;  /* 0x0000079000027802 */ /* 0x000fce0000000f00 */
[----:B0-----:R-:W-:Y:S05]  /*0780*/  CALL.REL.NOINC `($__internal_158_$__cuda_sm20_div_s64) ;  /* 0x0000002c00507944 */ /* 0x001fea0003c00000 */
[----:B------:R-:W-:-:S07]  /*0790*/  IMAD.MOV.U32 R14, RZ, RZ, R4 ;  /* 0x000000ffff0e7224 */ /* 0x000fce00078e0004 */
.L_x_4782:
[----:B0-----:R-:W-:Y:S05]  /*07a0*/  BSYNC.RECONVERGENT B0 ;  /* 0x0000000000007941 */ /* 0x001fea0003800200 */
.L_x_4780:
        /* <DEDUP_REMOVED lines=14> */
.L_x_4809:
        /* <DEDUP_REMOVED lines=30> */
.L_x_4786:
[----:B------:R-:W-:Y:S01]  /*0a70*/  IMAD.MOV.U32 R7, RZ, RZ, R5 ;  /* 0x000000ffff077224 */ /* 0x000fe200078e0005 */
[----:B------:R-:W-:Y:S01]  /*0a80*/  MOV R10, R14 ;  /* 0x0000000e000a7202 */ /* 0x000fe20000000f00 */
[----:B------:R-:W-:Y:S01]  /*0a90*/  IMAD.U32 R5, RZ, RZ, UR7 ;  /* 0x00000007ff057e24 */ /* 0x000fe2000f8e00ff */
[----:B------:R-:W-:Y:S01]  /*0aa0*/  MOV R2, 0xad0 ;  /* 0x00000ad000027802 */ /* 0x000fe20000000f00 */
[----:B------:R-:W-:-:S07]  /*0ab0*/  IMAD.U32 R4, RZ, RZ, UR9 ;  /* 0x00000009ff047e24 */ /* 0x000fce000f8e00ff */
[----:B------:R-:W-:Y:S05]  /*0ac0*/  CALL.REL.NOINC `($__internal_158_$__cuda_sm20_div_s64) ;  /* 0x0000002800807944 */ /* 0x000fea0003c00000 */
[----:B------:R-:W-:Y:S01]  /*0ad0*/  IADD3 R7, PT, PT, -R4, RZ, RZ ;  /* 0x000000ff04077210 */ /* 0x000fe20007ffe1ff */
[----:B------:R-:W-:Y:S02]  /*0ae0*/  IMAD.MOV.U32 R16, RZ, RZ, R4 ;  /* 0x000000ffff107224 */ /* 0x000fe400078e0004 */
[----:B------:R-:W-:Y:S02]  /*0af0*/  IMAD.MOV.U32 R17, RZ, RZ, R5 ;  /* 0x000000ffff117224 */ /* 0x000fe400078e0005 */
[----:B------:R-:W-:-:S07]  /*0b00*/  IMAD R7, R7, UR7, R14 ;  /* 0x0000000707077c24 */ /* 0x000fce000f8e020e */
.L_x_4787:
[----:B------:R-:W-:Y:S05]  /*0b10*/  BSYNC.RECONVERGENT B0 ;  /* 0x0000000000007941 */ /* 0x000fea0003800200 */
.L_x_4785:
        /* <DEDUP_REMOVED lines=34> */
.L_x_4789:
[----:B------:R-:W-:Y:S01]  /*0d40*/  MOV R10, R16 ;  /* 0x00000010000a7202 */ /* 0x000fe20000000f00 */
[----:B------:R-:W-:Y:S01]  /*0d50*/  IMAD.MOV.U32 R7, RZ, RZ, R17 ;  /* 0x000000ffff077224 */ /* 0x000fe200078e0011 */
[----:B------:R-:W-:Y:S01]  /*0d60*/  MOV R4, UR8 ;  /* 0x0000000800047c02 */ /* 0x000fe20008000f00 */
[----:B------:R-:W-:Y:S01]  /*0d70*/  IMAD.U32 R5, RZ, RZ, UR10 ;  /* 0x0000000aff057e24 */ /* 0x000fe2000f8e00ff */
[----:B------:R-:W-:-:S07]  /*0d80*/  MOV R2, 0xda0 ;  /* 0x00000da000027802 */ /* 0x000fce0000000f00 */
[----:B------:R-:W-:Y:S05]  /*0d90*/  CALL.REL.NOINC `($__internal_158_$__cuda_sm20_div_s64) ;  /* 0x0000002400cc7944 */ /* 0x000fea0003c00000 */
[--C-:B------:R-:W-:Y:S01]  /*0da0*/  IMAD.MOV R17, RZ, RZ, -R4.reuse ;  /* 0x000000ffff117224 */ /* 0x100fe200078e0a04 */
[----:B------:R-:W-:Y:S01]  /*0db0*/  MOV R15, R5 ;  /* 0x00000005000f7202 */ /* 0x000fe20000000f00 */
[----:B------:R-:W-:Y:S02]  /*0dc0*/  IMAD.MOV.U32 R14, RZ, RZ, R4 ;  /* 0x000000ffff0e7224 */ /* 0x000fe400078e0004 */
[----:B------:R-:W-:-:S07]  /*0dd0*/  IMAD R17, R17, UR10, R16 ;  /* 0x0000000a11117c24 */ /* 0x000fce000f8e0210 */
.L_x_4790:
[----:B------:R-:W-:Y:S05]  /*0de0*/  BSYNC.RECONVERGENT B0 ;  /* 0x0000000000007941 */ /* 0x000fea0003800200 */
.L_x_4788:
        /* <DEDUP_REMOVED lines=35> */
.L_x_4792:
[----:B------:R-:W-:Y:S01]  /*1020*/  IMAD.MOV.U32 R10, RZ, RZ, R14 ;  /* 0x000000ffff0a7224 */ /* 0x000fe200078e000e */
[----:B------:R-:W-:Y:S01]  /*1030*/  MOV R5, UR10 ;  /* 0x0000000a00057c02 */ /* 0x000fe20008000f00 */
[----:B------:R-:W-:Y:S01]  /*1040*/  IMAD.MOV.U32 R7, RZ, RZ, R15 ;  /* 0x000000ffff077224 */ /* 0x000fe200078e000f */
[----:B------:R-:W-:Y:S01]  /*1050*/  MOV R2, 0x1080 ;  /* 0x0000108000027802 */ /* 0x000fe20000000f00 */
[----:B------:R-:W-:-:S07]  /*1060*/  IMAD.U32 R4, RZ, RZ, UR9 ;  /* 0x00000009ff047e24 */ /* 0x000fce000f8e00ff */
[----:B------:R-:W-:Y:S05]  /*1070*/  CALL.REL.NOINC `($__internal_158_$__cuda_sm20_div_s64) ;  /* 0x0000002400147944 */ /* 0x000fea0003c00000 */
[----:B------:R-:W-:Y:S01]  /*1080*/  IMAD.MOV R15, RZ, RZ, -R4 ;  /* 0x000000ffff0f7224 */ /* 0x000fe200078e0a04 */
[----:B------:R-:W-:Y:S01]  /*1090*/  MOV R16, R4 ;  /* 0x0000000400107202 */ /* 0x000fe20000000f00 */
[----:B------:R-:W-:Y:S02]  /*10a0*/  IMAD.MOV.U32 R17, RZ, RZ, R5 ;  /* 0x000000ffff117224 */ /* 0x000fe400078e0005 */
[----:B------:R-:W-:-:S07]  /*10b0*/  IMAD R15, R15, UR10, R14 ;  /* 0x0000000a0f0f7c24 */ /* 0x000fce000f8e020e */
.L_x_4793:
[----:B------:R-:W-:Y:S05]  /*10c0*/  BSYNC.RECONVERGENT B0 ;  /* 0x0000000000007941 */ /* 0x000fea0003800200 */
.L_x_4791:
        /* <DEDUP_REMOVED lines=34> */
.L_x_4795:
[----:B------:R-:W-:Y:S01]  /*12f0*/  IMAD.MOV.U32 R10, RZ, RZ, R16 ;  /* 0x000000ffff0a7224 */ /* 0x000fe200078e0010 */
[----:B------:R-:W-:Y:S01]  /*1300*/  MOV R7, R17 ;  /* 0x0000001100077202 */ /* 0x000fe20000000f00 */
[----:B------:R-:W-:Y:S01]  /*1310*/  IMAD.U32 R5, RZ, RZ, UR10 ;  /* 0x0000000aff057e24 */ /* 0x000fe2000f8e00ff */
[----:B------:R-:W-:Y:S01]  /*1320*/  MOV R2, 0x1350 ;  /* 0x0000135000027802 */ /* 0x000fe20000000f00 */
[----:B------:R-:W-:-:S07]  /*1330*/  IMAD.U32 R4, RZ, RZ, UR11 ;  /* 0x0000000bff047e24 */ /* 0x000fce000f8e00ff */
[----:B------:R-:W-:Y:S05]  /*1340*/  CALL.REL.NOINC `($__internal_158_$__cuda_sm20_div_s64) ;  /* 0x0000002000607944 */ /* 0x000fea0003c00000 */
[----:B------:R-:W-:Y:S01]  /*1350*/  IADD3 R17, PT, PT, -R4, RZ, RZ ;  /* 0x000000ff04117210 */ /* 0x000fe20007ffe1ff */
[----:B------:R-:W-:Y:S01]  /*1360*/  IMAD.MOV.U32 R14, RZ, RZ, R4 ;  /* 0x000000ffff0e7224 */ /* 0x000fe200078e0004 */
[----:B------:R-:W-:-:S03]  /*1370*/  MOV R15, R5 ;  /* 0x00000005000f7202 */ /* 0x000fc60000000f00 */
[----:B------:R-:W-:-:S07]  /*1380*/  IMAD R17, R17, UR10, R16 ;  /* 0x0000000a11117c24 */ /* 0x000fce000f8e0210 */
.L_x_4796:
[----:B------:R-:W-:Y:S05]  /*1390*/  BSYNC.RECONVERGENT B0 ;  /* 0x0000000000007941 */ /* 0x000fea0003800200 */
.L_x_4794:
        /* <DEDUP_REMOVED lines=34> */
.L_x_4798:
[----:B------:R-:W-:Y:S01]  /*15c0*/  MOV R10, R14 ;  /* 0x0000000e000a7202 */ /* 0x000fe20000000f00 */
[----:B------:R-:W-:Y:S01]  /*15d0*/  IMAD.MOV.U32 R7, RZ, RZ, R15 ;  /* 0x000000ffff077224 */ /* 0x000fe200078e000f */
[----:B------:R-:W-:Y:S01]  /*15e0*/  MOV R5, UR11 ;  /* 0x0000000b00057c02 */ /* 0x000fe20008000f00 */
[----:B------:R-:W-:Y:S01]  /*15f0*/  IMAD.U32 R4, RZ, RZ, UR9 ;  /* 0x00000009ff047e24 */ /* 0x000fe2000f8e00ff */
[----:B------:R-:W-:-:S07]  /*1600*/  MOV R2, 0x1620 ;  /* 0x0000162000027802 */ /* 0x000fce0000000f00 */
[----:B------:R-:W-:Y:S05]  /*1610*/  CALL.REL.NOINC `($__internal_158_$__cuda_sm20_div_s64) ;  /* 0x0000001c00ac7944 */ /* 0x000fea0003c00000 */
[----:B------:R-:W-:Y:S01]  /*1620*/  IADD3 R15, PT, PT, -R4, RZ, RZ ;  /* 0x000000ff040f7210 */ /* 0x000fe20007ffe1ff */
[----:B------:R-:W-:Y:S01]  /*1630*/  IMAD.MOV.U32 R16, RZ, RZ, R4 ;  /* 0x000000ffff107224 */ /* 0x000fe200078e0004 */
[----:B------:R-:W-:-:S03]  /*1640*/  MOV R17, R5 ;  /* 0x0000000500117202 */ /* 0x000fc60000000f00 */
[----:B------:R-:W-:-:S07]  /*1650*/  IMAD R15, R15, UR11, R14 ;  /* 0x0000000b0f0f7c24 */ /* 0x000fce000f8e020e */
.L_x_4799:
[----:B------:R-:W-:Y:S05]  /*1660*/  BSYNC.RECONVERGENT B0 ;  /* 0x0000000000007941 */ /* 0x000fea0003800200 */
.L_x_4797:
        /* <DEDUP_REMOVED lines=34> */
.L_x_4801:
        /* <DEDUP_REMOVED lines=10> */
.L_x_4802:
[----:B------:R-:W-:Y:S05]  /*1930*/  BSYNC.RECONVERGENT B0 ;  /* 0x0000000000007941 */ /* 0x000fea0003800200 */
.L_x_4800:
        /* <DEDUP_REMOVED lines=34> */
.L_x_4804:
        /* <DEDUP_REMOVED lines=10> */
.L_x_4805:
[----:B------:R-:W-:Y:S05]  /*1c00*/  BSYNC.RECONVERGENT B0 ;  /* 0x0000000000007941 */ /* 0x000fea0003800200 */
.L_x_4803:
        /* <DEDUP_REMOVED lines=33> */
.L_x_4807:
[----:B------:R-:W-:Y:S01]  /*1e20*/  MOV R10, R16 ;  /* 0x00000010000a7202 */ /* 0x000fe20000000f00 */
[----:B------:R-:W-:Y:S01]  /*1e30*/  IMAD.MOV.U32 R7, RZ, RZ, R17 ;  /* 0x000000ffff077224 */ /* 0x000fe200078e0011 */
[----:B------:R-:W-:Y:S01]  /*1e40*/  MOV R5, UR9 ;  /* 0x0000000900057c02 */ /* 0x000fe20008000f00 */
[----:B------:R-:W-:Y:S01]  /*1e50*/  IMAD.U32 R4, RZ, RZ, UR10 ;  /* 0x0000000aff047e24 */ /* 0x000fe2000f8e00ff */
[----:B------:R-:W-:-:S07]  /*1e60*/  MOV R2, 0x1e80 ;  /* 0x00001e8000027802 */ /* 0x000fce0000000f00 */
[----:B------:R-:W-:Y:S05]  /*1e70*/  CALL.REL.NOINC `($__internal_158_$__cuda_sm20_div_s64) ;  /* 0x0000001400947944 */ /* 0x000fea0003c00000 */
[----:B------:R-:W-:Y:S01]  /*1e80*/  IADD3 R17, PT, PT, -R4, RZ, RZ ;  /* 0x000000ff04117210 */ /* 0x000fe20007ffe1ff */
[----:B------:R-:W-:-:S04]  /*1e90*/  IMAD.MOV.U32 R14, RZ, RZ, R4 ;  /* 0x000000ffff0e7224 */ /* 0x000fc800078e0004 */
[----:B------:R-:W-:-:S07]  /*1ea0*/  IMAD R17, R17, UR9, R16 ;  /* 0x0000000911117c24 */ /* 0x000fce000f8e0210 */
.L_x_4808:
[----:B------:R-:W-:Y:S05]  /*1eb0*/  BSYNC.RECONVERGENT B0 ;  /* 0x0000000000007941 */ /* 0x000fea0003800200 */
.L_x_4806:
        /* <DEDUP_REMOVED lines=9> */
.L_x_4784:
        /* <DEDUP_REMOVED lines=34> */
.L_x_4812:
[----:B------:R-:W-:Y:S01]  /*2170*/  IMAD.MOV.U32 R7, RZ, RZ, R5 ;  /* 0x000000ffff077224 */ /* 0x000fe200078e0005 */
[----:B------:R-:W-:Y:S01]  /*2180*/  MOV R10, R14 ;  /* 0x0000000e000a7202 */ /* 0x000fe20000000f00 */
[----:B------:R-:W-:Y:S01]  /*2190*/  IMAD.U32 R5, RZ, RZ, UR6 ;  /* 0x00000006ff057e24 */ /* 0x000fe2000f8e00ff */
[----:B------:R-:W-:Y:S02]  /*21a0*/  MOV R4, UR7 ;  /* 0x0000000700047c02 */ /* 0x000fe40008000f00 */
[----:B------:R-:W-:-:S07]  /*21b0*/  MOV R2, 0x21d0 ;  /* 0x000021d000027802 */ /* 0x000fce0000000f00 */
[----:B------:R-:W-:Y:S05]  /*21c0*/  CALL.REL.NOINC `($__internal_158_$__cuda_sm20_div_s64) ;  /* 0x0000001000c07944 */ /* 0x000fea0003c00000 */
[----:B------:R-:W-:Y:S01]  /*21d0*/  IMAD.MOV R7, RZ, RZ, -R4 ;  /* 0x000000ffff077224 */ /* 0x000fe200078e0a04 */
[----:B------:R-:W-:Y:S01]  /*21e0*/  MOV R16, R4 ;  /* 0x0000000400107202 */ /* 0x000fe20000000f00 */
[----:B------:R-:W-:Y:S02]  /*21f0*/  IMAD.MOV.U32 R17, RZ, RZ, R5 ;  /* 0x000000ffff117224 */ /* 0x000fe400078e0005 */
[----:B------:R-:W-:-:S07]  /*2200*/  IMAD R7, R7, UR6, R14 ;  /* 0x0000000607077c24 */ /* 0x000fce000f8e020e */
.L_x_4813:
[----:B------:R-:W-:Y:S05]  /*2210*/  BSYNC.RECONVERGENT B0 ;  /* 0x0000000000007941 */ /* 0x000fea0003800200 */
.L_x_4811:
        /* <DEDUP_REMOVED lines=34> */
.L_x_4815:
        /* <DEDUP_REMOVED lines=10> */
.L_x_4816:
[----:B------:R-:W-:Y:S05]  /*24e0*/  BSYNC.RECONVERGENT B0 ;  /* 0x0000000000007941 */ /* 0x000fea0003800200 */
.L_x_4814:
        /* <DEDUP_REMOVED lines=34> */
.L_x_4818:
        /* <DEDUP_REMOVED lines=10> */
.L_x_4819:
[----:B------:R-:W-:Y:S05]  /*27b0*/  BSYNC.RECONVERGENT B0 ;  /* 0x0000000000007941 */ /* 0x000fea0003800200 */
.L_x_4817:
        /* <DEDUP_REMOVED lines=34> */
.L_x_4821:
[----:B------:R-:W-:Y:S01]  /*29e0*/  IMAD.MOV.U32 R10, RZ, RZ, R16 ;  /* 0x000000ffff0a7224 */ /* 0x000fe200078e0010 */
[----:B------:R-:W-:Y:S01]  /*29f0*/  MOV R7, R17 ;  /* 0x0000001100077202 */ /* 0x000fe20000000f00 */
[----:B------:R-:W-:Y:S01]  /*2a00*/  IMAD.U32 R5, RZ, RZ, UR9 ;  /* 0x00000009ff057e24 */ /* 0x000fe2000f8e00ff */
[----:B------:R-:W-:Y:S02]  /*2a10*/  MOV R4, UR8 ;  /* 0x0000000800047c02 */ /* 0x000fe40008000f00 */
[----:B------:R-:W-:-:S07]  /*2a20*/  MOV R2, 0x2a40 ;  /* 0x00002a4000027802 */ /* 0x000fce0000000f00 */
[----:B------:R-:W-:Y:S05]  /*2a30*/  CALL.REL.NOINC `($__internal_158_$__cuda_sm20_div_s64) ;  /* 0x0000000800a47944 */ /* 0x000fea0003c00000 */
[----:B------:R-:W-:Y:S01]  /*2a40*/  IMAD.MOV R17, RZ, RZ, -R4 ;  /* 0x000000ffff117224 */ /* 0x000fe200078e0a04 */
[----:B------:R-:W-:-:S03]  /*2a50*/  MOV R14, R4 ;  /* 0x00000004000e7202 */ /* 0x000fc60000000f00 */
[----:B------:R-:W-:-:S07]  /*2a60*/  IMAD R17, R17, UR9, R16 ;  /* 0x0000000911117c24 */ /* 0x000fce000f8e0210 */
.L_x_4822:
[----:B------:R-:W-:Y:S05]  /*2a70*/  BSYNC.RECONVERGENT B0 ;  /* 0x0000000000007941 */ /* 0x000fea0003800200 */
.L_x_4820:
[----:B------:R-:W-:Y:S01]  /*2a80*/  UMOV UR6, 0x6c ;  /* 0x0000006c00067882 */ /* 0x000fe20000000000 */
[----:B------:R-:W-:Y:S02]  /*2a90*/  UIADD3 UR5, UPT, UPT, UR5, -0x4, URZ ;  /* 0xfffffffc05057890 */ /* 0x000fe4000fffe0ff */
[----:B------:R-:W-:-:S12]  /*2aa0*/  ULEA UR6, UR7, UR6, 0x2 ;  /* 0x0000000607067291 */ /* 0x000fd8000f8e10ff */
[----:B------:R-:W0:Y:S02]  /*2ab0*/  LDCU UR6, c[0x0][UR6+0x380] ;  /* 0x00007000060677ac */ /* 0x000e240008000800 */
[----:B0-----:R-:W-:-:S07]  /*2ac0*/  IMAD R20, R17, UR6, R20 ;  /* 0x0000000611147c24 */ /* 0x001fce000f8e0214 */
.L_x_4810:
        /* <DEDUP_REMOVED lines=33> */
.L_x_4825:
        /* <DEDUP_REMOVED lines=10> */
.L_x_4826:
[----:B------:R-:W-:Y:S05]  /*2d80*/  BSYNC.RECONVERGENT B0 ;  /* 0x0000000000007941 */ /* 0x000fea0003800200 */
.L_x_4824:
        /* <DEDUP_REMOVED lines=34> */
.L_x_4828:
        /* <DEDUP_REMOVED lines=9> */
.L_x_4829:
[----:B------:R-:W-:Y:S05]  /*3040*/  BSYNC.RECONVERGENT B0 ;  /* 0x0000000000007941 */ /* 0x000fea0003800200 */
.L_x_4827:
[----:B------:R-:W-:Y:S01]  /*3050*/  UMOV UR6, 0x6c ;  /* 0x0000006c00067882 */ /* 0x000fe20000000000 */
[----:B------:R-:W-:Y:S02]  /*3060*/  UIADD3 UR5, UPT, UPT, UR5, -0x2, URZ ;  /* 0xfffffffe05057890 */ /* 0x000fe4000fffe0ff */
[----:B------:R-:W-:-:S12]  /*3070*/  ULEA UR6, UR8, UR6, 0x2 ;  /* 0x0000000608067291 */ /* 0x000fd8000f8e10ff */
[----:B------:R-:W0:Y:S02]  /*3080*/  LDCU UR6, c[0x0][UR6+0x380] ;  /* 0x00007000060677ac */ /* 0x000e240008000800 */
[----:B0-----:R-:W-:-:S07]  /*3090*/  IMAD R20, R17, UR6, R20 ;  /* 0x0000000611147c24 */ /* 0x001fce000f8e0214 */
.L_x_4823:
        /* <DEDUP_REMOVED lines=29> */
.L_x_4831:
[----:B------:R-:W-:Y:S01]  /*3270*/  MOV R15, R14 ;  /* 0x0000000e000f7202 */ /* 0x000fe20000000f00 */
[----:B------:R-:W-:Y:S01]  /*3280*/  IMAD.MOV.U32 R14, RZ, RZ, R5 ;  /* 0x000000ffff0e7224 */ /* 0x000fe200078e0005 */
[----:B------:R-:W-:Y:S01]  /*3290*/  MOV R8, UR6 ;  /* 0x0000000600087c02 */ /* 0x000fe20008000f00 */
[----:B------:R-:W-:Y:S01]  /*32a0*/  IMAD.U32 R9, RZ, RZ, UR7 ;  /* 0x00000007ff097e24 */ /* 0x000fe2000f8e00ff */
[----:B------:R-:W-:-:S07]  /*32b0*/  MOV R2, 0x32d0 ;  /* 0x000032d000027802 */ /* 0x000fce0000000f00 */
[----:B------:R-:W-:Y:S05]  /*32c0*/  CALL.REL.NOINC `($__internal_159_$__cuda_sm20_rem_s64) ;  /* 0x0000000400d07944 */ /* 0x000fea0003c00000 */
.L_x_4832:
[----:B------:R-:W-:Y:S05]  /*32d0*/  BSYNC.RECONVERGENT B0 ;  /* 0x0000000000007941 */ /* 0x000fea0003800200 */
.L_x_4830:
[----:B------:R-:W-:Y:S02]  /*32e0*/  UMOV UR6, 0x6c ;  /* 0x0000006c00067882 */ /* 0x000fe40000000000 */
[----:B------:R-:W-:-:S12]  /*32f0*/  ULEA UR6, UR5, UR6, 0x2 ;  /* 0x0000000605067291 */ /* 0x000fd8000f8e10ff */
[----:B------:R-:W0:Y:S02]  /*3300*/  LDCU UR6, c[0x0][UR6+0x380] ;  /* 0x00007000060677ac */ /* 0x000e240008000800 */
[----:B0-----:R-:W-:-:S07]  /*3310*/  IMAD R20, R14, UR6, R20 ;  /* 0x000000060e147c24 */ /* 0x001fce000f8e0214 */
.L_x_4783:
        /* <DEDUP_REMOVED lines=27> */
        .weak           $__internal_158_$__cuda_sm20_div_s64
        .type           $__internal_158_$__cuda_sm20_div_s64,@function
        .size           $__internal_158_$__cuda_sm20_div_s64,($__internal_159_$__cuda_sm20_rem_s64 - $__internal_158_$__cuda_sm20_div_s64)
$__internal_158_$__cuda_sm20_div_s64:
        /* <DEDUP_REMOVED lines=83> */
[----:B------:R-:W-:Y:S06]  /*3a00*/  RET.REL.NODEC R6 `(_ZN2at6native16triu_tril_kernelIfiLb0ELi2ELb1EEEvNS_4cuda6detail10TensorInfoIT_T0_EENS4_IKS5_S6_EEllS6_) ;  /* 0xffffffc4067c7950 */ /* 0x000fec0003c3ffff */
        .weak           $__internal_159_$__cuda_sm20_rem_s64
        .type           $__internal_159_$__cuda_sm20_rem_s64,@function
        .size           $__internal_159_$__cuda_sm20_rem_s64,(.L_x_6449 - $__internal_159_$__cuda_sm20_rem_s64)
$__internal_159_$__cuda_sm20_rem_s64:
        /* <DEDUP_REMOVED lines=72> */
[----:B------:R-:W-:Y:S05]  /*3e90*/  RET.REL.NODEC R6 `(_ZN2at6native16triu_tril_kernelIfiLb0ELi2ELb1EEEvNS_4cuda6detail10TensorInfoIT_T0_EENS4_IKS5_S6_EEllS6_) ;  /* 0xffffffc006587950 */ /* 0x000fea0003c3ffff */
.L_x_4833:
        /* <DEDUP_REMOVED lines=14> */
.L_x_6449:


//--------------------- .text._ZN2at6native16triu_tril_kernelIdlLb0ELi1ELb0EEEvNS_4cuda6detail10TensorInfoIT_T0_EENS4_IKS5_S6_EEllS6_ --------------------------
	.section	.text._ZN2at6native16triu_tril_kernelIdlLb0ELi1ELb0EEEvNS_4cuda6detail10TensorInfoIT_T0_EENS4_IKS5_S6_EEllS6_,"ax",@progbits
	.align	128
        .global         _ZN2at6native16triu_tril_kernelIdlLb0ELi1ELb0EEEvNS_4cuda6detail10TensorInfoIT_T0_EENS4_IKS5_S6_EEllS6_
        .type           _ZN2at6native16triu_tril_kernelIdlLb0ELi1ELb0EEEvNS_4cuda6detail10TensorInfoIT_T0_EENS4_IKS5_S6_EEllS6_,@function
        .size           _ZN2at6native16triu_tril_kernelIdlLb0ELi1ELb0EEEvNS_4cuda6detail10TensorInfoIT_T0_EENS4_IKS5_S6_EEllS6_,(.L_x_6451 - _ZN2at6native16triu_tril_kernelIdlLb0ELi1ELb0EEEvNS_4cuda6detail10TensorInfoIT_T0_EENS4_IKS5_S6_EEllS6_)
        .other          _ZN2at6native16triu_tril_kernelIdlLb0ELi1ELb0EEEvNS_4cuda6detail10TensorInfoIT_T0_EENS4_IKS5_S6_EEllS6_,@"STO_CUDA_ENTRY STV_DEFAULT"
_ZN2at6native16triu_tril_kernelIdlLb0ELi1ELb0EEEvNS_4cuda6detail10TensorInfoIT_T0_EENS4_IKS5_S6_EEllS6_:
.text._ZN2at6native16triu_tril_kernelIdlLb0ELi1ELb0EEEvNS_4cuda6detail10TensorInfoIT_T0_EENS4_IKS5_S6_EEllS6_:
        /* <DEDUP_REMOVED lines=39> */
.L_x_4835:
[----:B------:R-:W0:Y:S01]  /*0270*/  LDCU.64 UR4, c[0x0][0x6d0] ;  /* 0x0000da00ff0477ac */ /* 0x000e220008000a00 */
[----:B------:R-:W-:Y:S01]  /*0280*/  IMAD.MOV.U32 R22, RZ, RZ, R2 ;  /* 0x000000ffff167224 */ /* 0x000fe200078e0002 */
[----:B------:R-:W-:Y:S02]  /*0290*/  MOV R29, R3 ;  /* 0x00000003001d7202 */ /* 0x000fe40000000f00 */
[----:B------:R-:W-:Y:S02]  /*02a0*/  MOV R4, 0x2e0 ;  /* 0x000002e000047802 */ /* 0x000fe40000000f00 */
[----:B0-----:R-:W-:Y:S01]  /*02b0*/  MOV R6, UR4 ;  /* 0x0000000400067c02 */ /* 0x001fe20008000f00 */
[----:B------:R-:W-:-:S07]  /*02c0*/  IMAD.U32 R7, RZ, RZ, UR5 ;  /* 0x00000005ff077e24 */ /* 0x000fce000f8e00ff */
[----:B------:R-:W-:Y:S05]  /*02d0*/  CALL.REL.NOINC `($__internal_160_$__cuda_sm20_div_s64) ;  /* 0x0000004000307944 */ /* 0x000fea0003c00000 */
        /* <DEDUP_REMOVED lines=9> */
.L_x_4836:
[----:B------:R-:W-:Y:S05]  /*0370*/  BSYNC.RECONVERGENT B0 ;  /* 0x0000000000007941 */ /* 0x000fea0003800200 */
.L_x_4834:
        /* <DEDUP_REMOVED lines=31> */
.L_x_4838:
        /* <DEDUP_REMOVED lines=8> */
[----:B------:R-:W-:Y:S05]  /*05f0*/  CALL.REL.NOINC `($__internal_160_$__cuda_sm20_div_s64) ;  /* 0x0000003c00687944 */ /* 0x000fea0003c00000 */
        /* <DEDUP_REMOVED lines=11> */
.L_x_4839:
[----:B------:R-:W-:Y:S05]  /*06b0*/  BSYNC.RECONVERGENT B0 ;  /* 0x0000000000007941 */ /* 0x000fea0003800200 */
.L_x_4837:
        /* <DEDUP_REMOVED lines=34> */
.L_x_4866:
        /* <DEDUP_REMOVED lines=29> */
.L_x_4843:
        /* <DEDUP_REMOVED lines=8> */
[----:B------:R-:W-:Y:S05]  /*0b30*/  CALL.REL.NOINC `($__internal_160_$__cuda_sm20_div_s64) ;  /* 0x0000003800187944 */ /* 0x000fea0003c00000 */
        /* <DEDUP_REMOVED lines=8> */
.L_x_4844:
[----:B------:R-:W-:Y:S05]  /*0bc0*/  BSYNC.RECONVERGENT B0 ;  /* 0x0000000000007941 */ /* 0x000fea0003800200 */
.L_x_4842:
        /* <DEDUP_REMOVED lines=39> */
.L_x_4846:
        /* <DEDUP_REMOVED lines=19> */
.L_x_4847:
[----:B------:R-:W-:Y:S05]  /*0f70*/  BSYNC.RECONVERGENT B0 ;  /* 0x0000000000007941 */ /* 0x000fea0003800200 */
.L_x_4845:
        /* <DEDUP_REMOVED lines=41> */
.L_x_4849:
        /* <DEDUP_REMOVED lines=19> */
.L_x_4850:
[----:B------:R-:W-:Y:S05]  /*1340*/  BSYNC.RECONVERGENT B0 ;  /* 0x0000000000007941 */ /* 0x000fea0003800200 */
.L_x_4848:
        /* <DEDUP_REMOVED lines=41> */
.L_x_4852:
        /* <DEDUP_REMOVED lines=19> */
.L_x_4853:
[----:B------:R-:W-:Y:S05]  /*1710*/  BSYNC.RECONVERGENT B0 ;  /* 0x0000000000007941 */ /* 0x000fea0003800200 */
.L_x_4851:
        /* <DEDUP_REMOVED lines=41> */
.L_x_4855:
        /* <DEDUP_REMOVED lines=19> */
.L_x_4856:
[----:B------:R-:W-:Y:S05]  /*1ae0*/  BSYNC.RECONVERGENT B0 ;  /* 0x0000000000007941 */ /* 0x000fea0003800200 */
.L_x_4854:
        /* <DEDUP_REMOVED lines=41> */
.L_x_4858:
        /* <DEDUP_REMOVED lines=19> */
.L_x_4859:
[----:B------:R-:W-:Y:S05]  /*1eb0*/  BSYNC.RECONVERGENT B0 ;  /* 0x0000000000007941 */ /* 0x000fea0003800200 */
.L_x_4857:
        /* <DEDUP_REMOVED lines=41> */
.L_x_4861:
        /* <DEDUP_REMOVED lines=19> */
.L_x_4862:
[----:B------:R-:W-:Y:S05]  /*2280*/  BSYNC.RECONVERGENT B0 ;  /* 0x0000000000007941 */ /* 0x000fea0003800200 */
.L_x_4860:
        /* <DEDUP_REMOVED lines=41> */
.L_x_4864:
        /* <DEDUP_REMOVED lines=19> */
.L_x_4865:
[----:B------:R-:W-:Y:S05]  /*2650*/  BSYNC.RECONVERGENT B0 ;  /* 0x0000000000007941 */ /* 0x000fea0003800200 */
.L_x_4863:
        /* <DEDUP_REMOVED lines=20> */
.L_x_4841:
        /* <DEDUP_REMOVED lines=38> */
.L_x_4869:
        /* <DEDUP_REMOVED lines=8> */
[----:B------:R-:W-:Y:S05]  /*2a80*/  CALL.REL.NOINC `($__internal_160_$__cuda_sm20_div_s64) ;  /* 0x0000001800447944 */ /* 0x000fea0003c00000 */
        /* <DEDUP_REMOVED lines=8> */
.L_x_4870:
[----:B------:R-:W-:Y:S05]  /*2b10*/  BSYNC.RECONVERGENT B0 ;  /* 0x0000000000007941 */ /* 0x000fea0003800200 */
.L_x_4868:
        /* <DEDUP_REMOVED lines=40> */
.L_x_4872:
        /* <DEDUP_REMOVED lines=19> */
.L_x_4873:
[----:B------:R-:W-:Y:S05]  /*2ed0*/  BSYNC.RECONVERGENT B0 ;  /* 0x0000000000007941 */ /* 0x000fea0003800200 */
.L_x_4871:
        /* <DEDUP_REMOVED lines=41> */
.L_x_4875:
        /* <DEDUP_REMOVED lines=8> */
[----:B------:R-:W-:Y:S05]  /*31f0*/  CALL.REL.NOINC `($__internal_160_$__cuda_sm20_div_s64) ;  /* 0x0000001000687944 */ /* 0x000fea0003c00000 */
        /* <DEDUP_REMOVED lines=10> */
.L_x_4876:
[----:B------:R-:W-:Y:S05]  /*32a0*/  BSYNC.RECONVERGENT B0 ;  /* 0x0000000000007941 */ /* 0x000fea0003800200 */
.L_x_4874:
        /* <DEDUP_REMOVED lines=41> */
.L_x_4878:
        /* <DEDUP_REMOVED lines=19> */
.L_x_4879:
[----:B------:R-:W-:Y:S05]  /*3670*/  BSYNC.RECONVERGENT B0 ;  /* 0x0000000000007941 */ /* 0x000fea0003800200 */
.L_x_4877:
        /* <DEDUP_REMOVED lines=13> */
.L_x_4867:
        /* <DEDUP_REMOVED lines=38> */
.L_x_4882:
        /* <DEDUP_REMOVED lines=17> */
.L_x_4883:
[----:B------:R-:W-:Y:S05]  /*3ac0*/  BSYNC.RECONVERGENT B0 ;  /* 0x0000000000007941 */ /* 0x000fea0003800200 */
.L_x_4881:
        /* <DEDUP_REMOVED lines=39> */
.L_x_4885:
        /* <DEDUP_REMOVED lines=19> */
.L_x_4886:
[----:B------:R-:W-:Y:S05]  /*3e70*/  BSYNC.RECONVERGENT B0 ;  /* 0x0000000000007941 */ /* 0x000fea0003800200 */
.L_x_4884:
        /* <DEDUP_REMOVED lines=13> */
.L_x_4880:
        /* <DEDUP_REMOVED lines=30> */
.L_x_4888:
[----:B------:R-:W-:-:S07]  /*4130*/  MOV R4, 0x4150 ;  /* 0x0000415000047802 */ /* 0x000fce0000000f00 */
[----:B------:R-:W-:Y:S05]  /*4140*/  CALL.REL.NOINC `($__internal_161_$__cuda_sm20_rem_s64) ;  /* 0x0000000400e47944 */ /* 0x000fea0003c00000 */
[----:B------:R-:W-:Y:S01]  /*4150*/  MOV R6, R8 ;  /* 0x0000000800067202 */ /* 0x000fe20000000f00 */
[----:B------:R-:W-:-:S07]  /*4160*/  IMAD.MOV.U32 R7, RZ, RZ, R9 ;  /* 0x000000ffff077224 */ /* 0x000fce00078e0009 */
.L_x_4889:
[----:B------:R-:W-:Y:S05]  /*4170*/  BSYNC.RECONVERGENT B0 ;  /* 0x0000000000007941 */ /* 0x000fea0003800200 */
.L_x_4887:
        /* <DEDUP_REMOVED lines=10> */
.L_x_4840:
[----:B------:R-:W0:Y:S01]  /*4220*/  LDCU.64 UR6, c[0x0][0x6c0] ;  /* 0x0000d800ff0677ac */ /* 0x000e220008000a00 */
[----:B------:R-:W-:Y:S01]  /*4230*/  IADD3 R5, P1, PT, R2, -R5, RZ ;  /* 0x8000000502057210 */ /* 0x000fe20007f3e0ff */
[----:B------:R-:W-:Y:S01]  /*4240*/  BSSY.RECONVERGENT B0, `(.L_x_4890) ;  /* 0x000000f000007945 */ /* 0x000fe20003800200 */
[----:B------:R-:W1:Y:S03]  /*4250*/  LDCU.64 UR4, c[0x0][UR5+0x520] ;  /* 0x0000a400050477ac */ /* 0x000e660008000a00 */
[----:B------:R-:W-:Y:S01]  /*4260*/  IMAD.X R3, R0, 0x1, ~R3, P1 ;  /* 0x0000000100037824 */ /* 0x000fe200008e0e03 */
[----:B0-----:R-:W-:Y:S02]  /*4270*/  ISETP.GT.U32.AND P0, PT, R5, UR6, PT ;  /* 0x0000000605007c0c */ /* 0x001fe4000bf04070 */
[----:B-1----:R-:W-:Y:S02]  /*4280*/  ISETP.GE.U32.AND P1, PT, R2, UR4, PT ;  /* 0x0000000402007c0c */ /* 0x002fe4000bf26070 */
[----:B------:R-:W-:-:S02]  /*4290*/  ISETP.GT.AND.EX P0, PT, R3, UR7, PT, P0 ;  /* 0x0000000703007c0c */ /* 0x000fc4000bf04300 */
[----:B------:R-:W-:Y:S02]  /*42a0*/  CS2R R2, SRZ ;  /* 0x0000000000027805 */ /* 0x000fe4000001ff00 */
[----:B------:R-:W-:Y:S01]  /*42b0*/  ISETP.GE.AND.EX P1, PT, R0, UR5, PT, P1 ;  /* 0x0000000500007c0c */ /* 0x000fe2000bf26310 */
[----:B------:R-:W0:Y:S03]  /*42c0*/  LDCU.64 UR4, c[0x0][0x358] ;  /* 0x00006b00ff0477ac */ /* 0x000e260008000a00 */
[----:B------:R-:W-:-:S13]  /*42d0*/  PLOP3.LUT P0, PT, P0, P1, PT, 0xf8, 0x8f ;  /* 0x00000000008f781c */ /* 0x000fda0000703f70 */
[----:B------:R-:W-:Y:S05]  /*42e0*/  @P0 BRA `(.L_x_4891) ;  /* 0x0000000000100947 */ /* 0x000fea0003800000 */
[----:B------:R-:W1:Y:S02]  /*42f0*/  LDCU.64 UR6, c[0x0][0x520] ;  /* 0x0000a400ff0677ac */ /* 0x000e640008000a00 */
[----:B-1----:R-:W-:-:S04]  /*4300*/  LEA R2, P0, R12, UR6, 0x3 ;  /* 0x000000060c027c11 */ /* 0x002fc8000f8018ff */
[----:B------:R-:W-:-:S06]  /*4310*/  LEA.HI.X R3, R12, UR7, R13, 0x3, P0 ;  /* 0x000000070c037c11 */ /* 0x000fcc00080f1c0d */
[----:B0-----:R-:W5:Y:S03]  /*4320*/  LDG.E.64 R2, desc[UR4][R2.64] ;  /* 0x0000000402027981 */ /* 0x001f66000c1e1b00 */
.L_x_4891:
[----:B0-----:R-:W-:Y:S05]  /*4330*/  BSYNC.RECONVERGENT B0 ;  /* 0x0000000000007941 */ /* 0x001fea0003800200 */
.L_x_4890:
[----:B------:R-:W-:Y:S05]  /*4340*/  @P1 EXIT ;  /* 0x000000000000194d */ /* 0x000fea0003800000 */
[----:B------:R-:W0:Y:S02]  /*4350*/  LDCU.64 UR6, c[0x0][0x380] ;  /* 0x00007000ff0677ac */ /* 0x000e240008000a00 */
[----:B0-----:R-:W-:-:S04]  /*4360*/  LEA R4, P0, R14, UR6, 0x3 ;  /* 0x000000060e047c11 */ /* 0x001fc8000f8018ff */
[----:B------:R-:W-:-:S05]  /*4370*/  LEA.HI.X R5, R14, UR7, R15, 0x3, P0 ;  /* 0x000000070e057c11 */ /* 0x000fca00080f1c0f */
[----:B-----5:R-:W-:Y:S01]  /*4380*/  STG.E.64 desc[UR4][R4.64], R2 ;  /* 0x0000000204007986 */ /* 0x020fe2000c101b04 */
[----:B------:R-:W-:Y:S05]  /*4390*/  EXIT ;  /* 0x000000000000794d */ /* 0x000fea0003800000 */
        .weak           $__internal_160_$__cuda_sm20_div_s64
        .type           $__internal_160_$__cuda_sm20_div_s64,@function
        .size           $__internal_160_$__cuda_sm20_div_s64,($__internal_161_$__cuda_sm20_rem_s64 - $__internal_160_$__cuda_sm20_div_s64)
$__internal_160_$__cuda_sm20_div_s64:
        /* <DEDUP_REMOVED lines=83> */
[----:B------:R-:W-:Y:S05]  /*48d0*/  RET.REL.NODEC R8 `(_ZN2at6native16triu_tril_kernelIdlLb0ELi1ELb0EEEvNS_4cuda6detail10TensorInfoIT_T0_EENS4_IKS5_S6_EEllS6_) ;  /* 0xffffffb408c87950 */ /* 0x000fea0003c3ffff */
        .weak           $__internal_161_$__cuda_sm20_rem_s64
        .type           $__internal_161_$__cuda_sm20_rem_s64,@function
        .size           $__internal_161_$__cuda_sm20_rem_s64,(.L_x_6451 - $__internal_161_$__cuda_sm20_rem_s64)
$__internal_161_$__cuda_sm20_rem_s64:
        /* <DEDUP_REMOVED lines=77> */
[----:B------:R-:W-:Y:S06]  /*4db0*/  RET.REL.NODEC R6 `(_ZN2at6native16triu_tril_kernelIdlLb0ELi1ELb0EEEvNS_4cuda6detail10TensorInfoIT_T0_EENS4_IKS5_S6_EEllS6_) ;  /* 0xffffffb006907950 */ /* 0x000fec0003c3ffff */
.L_x_4892:
        /* <DEDUP_REMOVED lines=12> */
.L_x_6451:


//--------------------- .text._ZN2at6native16triu_tril_kernelIdlLb0ELi1ELb1EEEvNS_4cuda6detail10TensorInfoIT_T0_EENS4_IKS5_S6_EEllS6_ --------------------------
	.section	.text._ZN2at6native16triu_tril_kernelIdlLb0ELi1ELb1EEEvNS_4cuda6detail10TensorInfoIT_T0_EENS4_IKS5_S6_EEllS6_,"ax",@progbits
	.align	128
        .global         _ZN2at6native16triu_tril_kernelIdlLb0ELi1ELb1EEEvNS_4cuda6detail10TensorInfoIT_T0_EENS4_IKS5_S6_EEllS6_
        .type           _ZN2at6native16triu_tril_kernelIdlLb0ELi1ELb1EEEvNS_4cuda6detail10TensorInfoIT_T0_EENS4_IKS5_S6_EEllS6_,@function
        .size           _ZN2at6native16triu_tril_kernelIdlLb0ELi1ELb1EEEvNS_4cuda6detail10TensorInfoIT_T0_EENS4_IKS5_S6_EEllS6_,(.L_x_6453 - _ZN2at6native16triu_tril_kernelIdlLb0ELi1ELb1EEEvNS_4cuda6detail10TensorInfoIT_T0_EENS4_IKS5_S6_EEllS6_)
        .other          _ZN2at6native16triu_tril_kernelIdlLb0ELi1ELb1EEEvNS_4cuda6detail10TensorInfoIT_T0_EENS4_IKS5_S6_EEllS6_,@"STO_CUDA_ENTRY STV_DEFAULT"
_ZN2at6native16triu_tril_kernelIdlLb0ELi1ELb1EEEvNS_4cuda6detail10TensorInfoIT_T0_EENS4_IKS5_S6_EEllS6_:
.text._ZN2at6native16triu_tril_kernelIdlLb0ELi1ELb1EEEvNS_4cuda6detail10TensorInfoIT_T0_EENS4_IKS5_S6_EEllS6_:
        /* <DEDUP_REMOVED lines=39> */
.L_x_4894:
[----:B------:R-:W0:Y:S01]  /*0270*/  LDCU.64 UR4, c[0x0][0x6d0] ;  /* 0x0000da00ff0477ac */ /* 0x000e220008000a00 */
[----:B------:R-:W-:Y:S01]  /*0280*/  IMAD.MOV.U32 R6, RZ, RZ, R12 ;  /* 0x000000ffff067224 */ /* 0x000fe200078e000c */
[----:B------:R-:W-:Y:S02]  /*0290*/  MOV R9, R13 ;  /* 0x0000000d00097202 */ /* 0x000fe40000000f00 */
[----:B------:R-:W-:Y:S02]  /*02a0*/  MOV R4, 0x2e0 ;  /* 0x000002e000047802 */ /* 0x000fe40000000f00 */
[----:B0-----:R-:W-:Y:S01]  /*02b0*/  MOV R8, UR4 ;  /* 0x0000000400087c02 */ /* 0x001fe20008000f00 */
[----:B------:R-:W-:-:S07]  /*02c0*/  IMAD.U32 R3, RZ, RZ, UR5 ;  /* 0x00000005ff037e24 */ /* 0x000fce000f8e00ff */
[----:B------:R-:W-:Y:S05]  /*02d0*/  CALL.REL.NOINC `($__internal_162_$__cuda_sm20_div_s64) ;  /* 0x0000003800f47944 */ /* 0x000fea0003c00000 */
        /* <DEDUP_REMOVED lines=8> */
.L_x_4895:
[----:B------:R-:W-:Y:S05]  /*0360*/  BSYNC.RECONVERGENT B0 ;  /* 0x0000000000007941 */ /* 0x000fea0003800200 */
.L_x_4893:
        /* <DEDUP_REMOVED lines=26> */
.L_x_4897:
        /* <DEDUP_REMOVED lines=8> */
[----:B------:R-:W-:Y:S05]  /*0590*/  CALL.REL.NOINC `($__internal_163_$__cuda_sm20_rem_s64) ;  /* 0x0000003c00907944 */ /* 0x000fea0003c00000 */
[----:B------:R-:W-:Y:S01]  /*05a0*/  MOV R12, R4 ;  /* 0x00000004000c7202 */ /* 0x000fe20000000f00 */
[----:B------:R-:W-:-:S07]  /*05b0*/  IMAD.MOV.U32 R13, RZ, RZ, R5 ;  /* 0x000000ffff0d7224 */ /* 0x000fce00078e0005 */
.L_x_4898:
[----:B------:R-:W-:Y:S05]  /*05c0*/  BSYNC.RECONVERGENT B0 ;  /* 0x0000000000007941 */ /* 0x000fea0003800200 */
.L_x_4896:
        /* <DEDUP_REMOVED lines=30> */
.L_x_4900:
        /* <DEDUP_REMOVED lines=8> */
[----:B0-----:R-:W-:Y:S05]  /*0830*/  CALL.REL.NOINC `($__internal_162_$__cuda_sm20_div_s64) ;  /* 0x00000034009c7944 */ /* 0x001fea0003c00000 */
[----:B------:R-:W-:Y:S01]  /*0840*/  IMAD.MOV.U32 R6, RZ, RZ, R8 ;  /* 0x000000ffff067224 */ /* 0x000fe200078e0008 */
[----:B------:R-:W-:-:S07]  /*0850*/  MOV R9, R7 ;  /* 0x0000000700097202 */ /* 0x000fce0000000f00 */
.L_x_4901:
[----:B0-----:R-:W-:Y:S05]  /*0860*/  BSYNC.RECONVERGENT B0 ;  /* 0x0000000000007941 */ /* 0x001fea0003800200 */
.L_x_4899:
        /* <DEDUP_REMOVED lines=23> */
.L_x_4928:
        /* <DEDUP_REMOVED lines=28> */
.L_x_4905:
[----:B------:R-:W-:Y:S01]  /*0ba0*/  IMAD.U32 R4, RZ, RZ, UR12 ;  /* 0x0000000cff047e24 */ /* 0x000fe2000f8e00ff */
[----:B------:R-:W-:Y:S01]  /*0bb0*/  MOV R11, UR13 ;  /* 0x0000000d000b7c02 */ /* 0x000fe20008000f00 */
[----:B------:R-:W-:Y:S01]  /*0bc0*/  IMAD.U32 R10, RZ, RZ, UR12 ;  /* 0x0000000cff0a7e24 */ /* 0x000fe2000f8e00ff */
[----:B------:R-:W-:Y:S01]  /*0bd0*/  MOV R5, UR13 ;  /* 0x0000000d00057c02 */ /* 0x000fe20008000f00 */
[----:B------:R-:W-:Y:S01]  /*0be0*/  IMAD.MOV.U32 R8, RZ, RZ, R4 ;  /* 0x000000ffff087224 */ /* 0x000fe200078e0004 */
[----:B------:R-:W-:Y:S02]  /*0bf0*/  MOV R3, R11 ;  /* 0x0000000b00037202 */ /* 0x000fe40000000f00 */
[----:B------:R-:W-:-:S07]  /*0c00*/  MOV R4, 0xc20 ;  /* 0x00000c2000047802 */ /* 0x000fce0000000f00 */
[----:B------:R-:W-:Y:S05]  /*0c10*/  CALL.REL.NOINC `($__internal_162_$__cuda_sm20_div_s64) ;  /* 0x0000003000a47944 */ /* 0x000fea0003c00000 */
        /* <DEDUP_REMOVED lines=10> */
.L_x_4906:
[----:B------:R-:W-:Y:S05]  /*0cc0*/  BSYNC.RECONVERGENT B0 ;  /* 0x0000000000007941 */ /* 0x000fea0003800200 */
.L_x_4904:
        /* <DEDUP_REMOVED lines=34> */
.L_x_4908:
        /* <DEDUP_REMOVED lines=8> */
[----:B------:R-:W-:Y:S05]  /*0f70*/  CALL.REL.NOINC `($__internal_162_$__cuda_sm20_div_s64) ;  /* 0x0000002c00cc7944 */ /* 0x000fea0003c00000 */
        /* <DEDUP_REMOVED lines=10> */
.L_x_4909:
[----:B------:R-:W-:Y:S05]  /*1020*/  BSYNC.RECONVERGENT B0 ;  /* 0x0000000000007941 */ /* 0x000fea0003800200 */
.L_x_4907:
        /* <DEDUP_REMOVED lines=35> */
.L_x_4911:
        /* <DEDUP_REMOVED lines=19> */
.L_x_4912:
[----:B------:R-:W-:Y:S05]  /*1390*/  BSYNC.RECONVERGENT B0 ;  /* 0x0000000000007941 */ /* 0x000fea0003800200 */
.L_x_4910:
        /* <DEDUP_REMOVED lines=35> */
.L_x_4914:
        /* <DEDUP_REMOVED lines=19> */
.L_x_4915:
[----:B------:R-:W-:Y:S05]  /*1700*/  BSYNC.RECONVERGENT B0 ;  /* 0x0000000000007941 */ /* 0x000fea0003800200 */
.L_x_4913:
        /* <DEDUP_REMOVED lines=35> */
.L_x_4917:
        /* <DEDUP_REMOVED lines=19> */
.L_x_4918:
[----:B------:R-:W-:Y:S05]  /*1a70*/  BSYNC.RECONVERGENT B0 ;  /* 0x0000000000007941 */ /* 0x000fea0003800200 */
.L_x_4916:
        /* <DEDUP_REMOVED lines=35> */
.L_x_4920:
        /* <DEDUP_REMOVED lines=19> */
.L_x_4921:
[----:B------:R-:W-:Y:S05]  /*1de0*/  BSYNC.RECONVERGENT B0 ;  /* 0x0000000000007941 */ /* 0x000fea0003800200 */
.L_x_4919:
        /* <DEDUP_REMOVED lines=35> */
.L_x_4923:
        /* <DEDUP_REMOVED lines=19> */
.L_x_4924:
[----:B------:R-:W-:Y:S05]  /*2150*/  BSYNC.RECONVERGENT B0 ;  /* 0x0000000000007941 */ /* 0x000fea0003800200 */
.L_x_4922:
        /* <DEDUP_REMOVED lines=34> */
.L_x_4926:
        /* <DEDUP_REMOVED lines=8> */
[----:B------:R-:W-:Y:S05]  /*2400*/  CALL.REL.NOINC `($__internal_162_$__cuda_sm20_div_s64) ;  /* 0x0000001800a87944 */ /* 0x000fea0003c00000 */
        /* <DEDUP_REMOVED lines=10> */
.L_x_4927:
[----:B------:R-:W-:Y:S05]  /*24b0*/  BSYNC.RECONVERGENT B0 ;  /* 0x0000000000007941 */ /* 0x000fea0003800200 */
.L_x_4925:
        /* <DEDUP_REMOVED lines=14> */
.L_x_4903:
        /* <DEDUP_REMOVED lines=37> */
.L_x_4931:
        /* <DEDUP_REMOVED lines=18> */
.L_x_4932:
[----:B------:R-:W-:Y:S05]  /*2910*/  BSYNC.RECONVERGENT B0 ;  /* 0x0000000000007941 */ /* 0x000fea0003800200 */
.L_x_4930:
        /* <DEDUP_REMOVED lines=34> */
.L_x_4934:
        /* <DEDUP_REMOVED lines=19> */
.L_x_4935:
[----:B------:R-:W-:Y:S05]  /*2c70*/  BSYNC.RECONVERGENT B0 ;  /* 0x0000000000007941 */ /* 0x000fea0003800200 */
.L_x_4933:
        /* <DEDUP_REMOVED lines=34> */
.L_x_4937:
        /* <DEDUP_REMOVED lines=19> */
.L_x_4938:
[----:B------:R-:W-:Y:S05]  /*2fd0*/  BSYNC.RECONVERGENT B0 ;  /* 0x0000000000007941 */ /* 0x000fea0003800200 */
.L_x_4936:
        /* <DEDUP_REMOVED lines=34> */
.L_x_4940:
        /* <DEDUP_REMOVED lines=19> */
.L_x_4941:
[----:B------:R-:W-:Y:S05]  /*3330*/  BSYNC.RECONVERGENT B0 ;  /* 0x0000000000007941 */ /* 0x000fea0003800200 */
.L_x_4939:
[----:B------:R-:W0:Y:S01]  /*3340*/  LDCU.64 UR8, c[0x0][UR10+0x438] ;  /* 0x000087000a0877ac */ /* 0x000e220008000a00 */
[----:B------:R-:W-:Y:S01]  /*3350*/  IMAD.MOV.U32 R16, RZ, RZ, R14 ;  /* 0x000000ffff107224 */ /* 0x000fe200078e000e */
[----:B------:R-:W-:Y:S01]  /*3360*/  UIADD3 UR6, UPT, UPT, UR6, -0x4, URZ ;  /* 0xfffffffc06067890 */ /* 0x000fe2000fffe0ff */
[C---:B0-----:R-:W-:Y:S02]  /*3370*/  IMAD R8, R4.reuse, UR9, RZ ;  /* 0x0000000904087c24 */ /* 0x041fe4000f8e02ff */
[----:B------:R-:W-:-:S04]  /*3380*/  IMAD.WIDE.U32 R16, R4, UR8, R16 ;  /* 0x0000000804107c25 */ /* 0x000fc8000f8e0010 */
[----:B------:R-:W-:-:S05]  /*3390*/  IMAD R3, R3, UR8, R8 ;  /* 0x0000000803037c24 */ /* 0x000fca000f8e0208 */
[----:B------:R-:W-:-:S07]  /*33a0*/  IADD3 R17, PT, PT, R17, R3, RZ ;  /* 0x0000000311117210 */ /* 0x000fce0007ffe0ff */
.L_x_4929:
        /* <DEDUP_REMOVED lines=37> */
.L_x_4944:
        /* <DEDUP_REMOVED lines=18> */
.L_x_4945:
[----:B------:R-:W-:Y:S05]  /*3720*/  BSYNC.RECONVERGENT B0 ;  /* 0x0000000000007941 */ /* 0x000fea0003800200 */
.L_x_4943:
        /* <DEDUP_REMOVED lines=33> */
.L_x_4947:
        /* <DEDUP_REMOVED lines=19> */
.L_x_4948:
[----:B------:R-:W-:Y:S05]  /*3a70*/  BSYNC.RECONVERGENT B0 ;  /* 0x0000000000007941 */ /* 0x000fea0003800200 */
.L_x_4946:
[----:B------:R-:W0:Y:S01]  /*3a80*/  LDCU.64 UR8, c[0x0][UR4+0x448] ;  /* 0x00008900040877ac */ /* 0x000e220008000a00 */
[----:B------:R-:W-:Y:S01]  /*3a90*/  IMAD.MOV.U32 R18, RZ, RZ, R16 ;  /* 0x000000ffff127224 */ /* 0x000fe200078e0010 */
[----:B------:R-:W-:Y:S01]  /*3aa0*/  UIADD3 UR6, UPT, UPT, UR6, -0x2, URZ ;  /* 0xfffffffe06067890 */ /* 0x000fe2000fffe0ff */
[C---:B0-----:R-:W-:Y:S02]  /*3ab0*/  IMAD R8, R4.reuse, UR9, RZ ;  /* 0x0000000904087c24 */ /* 0x041fe4000f8e02ff */
[----:B------:R-:W-:-:S04]  /*3ac0*/  IMAD.WIDE.U32 R16, R4, UR8, R18 ;  /* 0x0000000804107c25 */ /* 0x000fc8000f8e0012 */
[----:B------:R-:W-:-:S05]  /*3ad0*/  IMAD R3, R3, UR8, R8 ;  /* 0x0000000803037c24 */ /* 0x000fca000f8e0208 */
[----:B------:R-:W-:-:S07]  /*3ae0*/  IADD3 R17, PT, PT, R17, R3, RZ ;  /* 0x0000000311117210 */ /* 0x000fce0007ffe0ff */
.L_x_4942:
        /* <DEDUP_REMOVED lines=30> */
.L_x_4950:
        /* <DEDUP_REMOVED lines=9> */
.L_x_4951:
[----:B------:R-:W-:Y:S05]  /*3d60*/  BSYNC.RECONVERGENT B0 ;  /* 0x0000000000007941 */ /* 0x000fea0003800200 */
.L_x_4949:
[----:B------:R-:W0:Y:S02]  /*3d70*/  LDCU.64 UR8, c[0x0][UR8+0x450] ;  /* 0x00008a00080877ac */ /* 0x000e240008000a00 */
[C---:B0-----:R-:W-:Y:S02]  /*3d80*/  IMAD R3, R4.reuse, UR9, RZ ;  /* 0x0000000904037c24 */ /* 0x041fe4000f8e02ff */
[----:B------:R-:W-:-:S04]  /*3d90*/  IMAD.WIDE.U32 R16, R4, UR8, R16 ;  /* 0x0000000804107c25 */ /* 0x000fc8000f8e0010 */
[----:B------:R-:W-:-:S05]  /*3da0*/  IMAD R3, R5, UR8, R3 ;  /* 0x0000000805037c24 */ /* 0x000fca000f8e0203 */
[----:B------:R-:W-:-:S07]  /*3db0*/  IADD3 R17, PT, PT, R17, R3, RZ ;  /* 0x0000000311117210 */ /* 0x000fce0007ffe0ff */
.L_x_4902:
        /* <DEDUP_REMOVED lines=15> */
        .weak           $__internal_162_$__cuda_sm20_div_s64
        .type           $__internal_162_$__cuda_sm20_div_s64,@function
        .size           $__internal_162_$__cuda_sm20_div_s64,($__internal_163_$__cuda_sm20_rem_s64 - $__internal_162_$__cuda_sm20_div_s64)
$__internal_162_$__cuda_sm20_div_s64:
        /* <DEDUP_REMOVED lines=82> */
[----:B------:R-:W-:Y:S05]  /*43d0*/  RET.REL.NODEC R4 `(_ZN2at6native16triu_tril_kernelIdlLb0ELi1ELb1EEEvNS_4cuda6detail10TensorInfoIT_T0_EENS4_IKS5_S6_EEllS6_) ;  /* 0xffffffbc04087950 */ /* 0x000fea0003c3ffff */
        .weak           $__internal_163_$__cuda_sm20_rem_s64
        .type           $__internal_163_$__cuda_sm20_rem_s64,@function
        .size           $__internal_163_$__cuda_sm20_rem_s64,(.L_x_6453 - $__internal_163_$__cuda_sm20_rem_s64)
$__internal_163_$__cuda_sm20_rem_s64:
        /* <DEDUP_REMOVED lines=76> */
[----:B------:R-:W-:Y:S06]  /*48a0*/  RET.REL.NODEC R18 `(_ZN2at6native16triu_tril_kernelIdlLb0ELi1ELb1EEEvNS_4cuda6detail10TensorInfoIT_T0_EENS4_IKS5_S6_EEllS6_) ;  /* 0xffffffb412d47950 */ /* 0x000fec0003c3ffff */
.L_x_4952:
        /* <DEDUP_REMOVED lines=13> */
.L_x_6453:


//--------------------- .text._ZN2at6native16triu_tril_kernelIdiLb0ELi1ELb0EEEvNS_4cuda6detail10TensorInfoIT_T0_EENS4_IKS5_S6_EEllS6_ --------------------------
	.section	.text._ZN2at6native16triu_tril_kernelIdiLb0ELi1ELb0EEEvNS_4cuda6detail10TensorInfoIT_T0_EENS4_IKS5_S6_EEllS6_,"ax",@progbits
	.align	128
        .global         _ZN2at6native16triu_tril_kernelIdiLb0ELi1ELb0EEEvNS_4cuda6detail10TensorInfoIT_T0_EENS4_IKS5_S6_EEllS6_
        .type           _ZN2at6native16triu_tril_kernelIdiLb0ELi1ELb0EEEvNS_4cuda6detail10TensorInfoIT_T0_EENS4_IKS5_S6_EEllS6_,@function
        .size           _ZN2at6native16triu_tril_kernelIdiLb0ELi1ELb0EEEvNS_4cuda6detail10TensorInfoIT_T0_EENS4_IKS5_S6_EEllS6_,(.L_x_6455 - _ZN2at6native16triu_tril_kernelIdiLb0ELi1ELb0EEEvNS_4cuda6detail10TensorInfoIT_T0_EENS4_IKS5_S6_EEllS6_)
        .other          _ZN2at6native16triu_tril_kernelIdiLb0ELi1ELb0EEEvNS_4cuda6detail10TensorInfoIT_T0_EENS4_IKS5_S6_EEllS6_,@"STO_CUDA_ENTRY STV_DEFAULT"
_ZN2at6native16triu_tril_kernelIdiLb0ELi1ELb0EEEvNS_4cuda6detail10TensorInfoIT_T0_EENS4_IKS5_S6_EEllS6_:
.text._ZN2at6native16triu_tril_kernelIdiLb0ELi1ELb0EEEvNS_4cuda6detail10TensorInfoIT_T0_EENS4_IKS5_S6_EEllS6_:
        /* <DEDUP_REMOVED lines=38> */
.L_x_4954:
[----:B------:R-:W0:Y:S01]  /*0260*/  LDCU UR6, c[0x0][0x540] ;  /* 0x0000a800ff0677ac */ /* 0x000e220008000800 */
[----:B------:R-:W-:Y:S01]  /*0270*/  IMAD.MOV.U32 R10, RZ, RZ, R12 ;  /* 0x000000ffff0a7224 */ /* 0x000fe200078e000c */
[----:B------:R-:W-:Y:S01]  /*0280*/  MOV R7, R13 ;  /* 0x0000000d00077202 */ /* 0x000fe20000000f00 */
[----:B------:R-:W-:Y:S01]  /*0290*/  IMAD.U32 R4, RZ, RZ, UR4 ;  /* 0x00000004ff047e24 */ /* 0x000fe2000f8e00ff */
[----:B------:R-:W-:Y:S02]  /*02a0*/  MOV R2, 0x2d0 ;  /* 0x000002d000027802 */ /* 0x000fe40000000f00 */
[----:B0-----:R-:W-:-:S07]  /*02b0*/  MOV R5, UR6 ;  /* 0x0000000600057c02 */ /* 0x001fce0008000f00 */
[----:B------:R-:W-:Y:S05]  /*02c0*/  CALL.REL.NOINC `($__internal_164_$__cuda_sm20_div_s64) ;  /* 0x0000003000207944 */ /* 0x000fea0003c00000 */
[----:B------:R-:W0:Y:S01]  /*02d0*/  LDCU UR6, c[0x0][0x540] ;  /* 0x0000a800ff0677ac */ /* 0x000e220008000800 */
[----:B------:R-:W-:Y:S01]  /*02e0*/  IMAD.MOV R3, RZ, RZ, -R9 ;  /* 0x000000ffff037224 */ /* 0x000fe200078e0a09 */
[----:B------:R-:W-:Y:S01]  /*02f0*/  MOV R16, R9 ;  /* 0x0000000900107202 */ /* 0x000fe20000000f00 */
[----:B------:R-:W-:Y:S02]  /*0300*/  IMAD.MOV.U32 R17, RZ, RZ, R4 ;  /* 0x000000ffff117224 */ /* 0x000fe400078e0004 */
[----:B0-----:R-:W-:-:S07]  /*0310*/  IMAD R0, R3, UR6, R12 ;  /* 0x0000000603007c24 */ /* 0x001fce000f8e020c */
.L_x_4955:
[----:B------:R-:W-:Y:S05]  /*0320*/  BSYNC.RECONVERGENT B0 ;  /* 0x0000000000007941 */ /* 0x000fea0003800200 */
.L_x_4953:
        /* <DEDUP_REMOVED lines=30> */
.L_x_4957:
[----:B------:R-:W-:Y:S01]  /*0510*/  IMAD.MOV.U32 R10, RZ, RZ, R16 ;  /* 0x000000ffff0a7224 */ /* 0x000fe200078e0010 */
[----:B------:R-:W-:Y:S01]  /*0520*/  MOV R7, R17 ;  /* 0x0000001100077202 */ /* 0x000fe20000000f00 */
[----:B------:R-:W-:Y:S01]  /*0530*/  IMAD.U32 R5, RZ, RZ, UR5 ;  /* 0x00000005ff057e24 */ /* 0x000fe2000f8e00ff */
[----:B------:R-:W-:Y:S02]  /*0540*/  MOV R4, UR6 ;  /* 0x0000000600047c02 */ /* 0x000fe40008000f00 */
[----:B------:R-:W-:-:S07]  /*0550*/  MOV R2, 0x570 ;  /* 0x0000057000027802 */ /* 0x000fce0000000f00 */
[----:B------:R-:W-:Y:S05]  /*0560*/  CALL.REL.NOINC `($__internal_164_$__cuda_sm20_div_s64) ;  /* 0x0000002c00787944 */ /* 0x000fea0003c00000 */
[----:B------:R-:W-:Y:S01]  /*0570*/  IMAD.MOV R3, RZ, RZ, -R9 ;  /* 0x000000ffff037224 */ /* 0x000fe200078e0a09 */
[----:B------:R-:W-:-:S03]  /*0580*/  MOV R12, R9 ;  /* 0x00000009000c7202 */ /* 0x000fc60000000f00 */
[----:B------:R-:W-:-:S07]  /*0590*/  IMAD R3, R3, UR5, R16 ;  /* 0x0000000503037c24 */ /* 0x000fce000f8e0210 */
.L_x_4958:
[----:B------:R-:W-:Y:S05]  /*05a0*/  BSYNC.RECONVERGENT B0 ;  /* 0x0000000000007941 */ /* 0x000fea0003800200 */
.L_x_4956:
        /* <DEDUP_REMOVED lines=19> */
.L_x_4985:
        /* <DEDUP_REMOVED lines=30> */
.L_x_4962:
[----:B------:R-:W-:Y:S01]  /*08c0*/  MOV R7, R4 ;  /* 0x0000000400077202 */ /* 0x000fe20000000f00 */
[----:B------:R-:W-:Y:S01]  /*08d0*/  IMAD.MOV.U32 R10, RZ, RZ, R12 ;  /* 0x000000ffff0a7224 */ /* 0x000fe200078e000c */
[----:B------:R-:W-:Y:S01]  /*08e0*/  MOV R5, UR8 ;  /* 0x0000000800057c02 */ /* 0x000fe20008000f00 */
[----:B------:R-:W-:Y:S01]  /*08f0*/  IMAD.U32 R4, RZ, RZ, UR10 ;  /* 0x0000000aff047e24 */ /* 0x000fe2000f8e00ff */
[----:B------:R-:W-:-:S07]  /*0900*/  MOV R2, 0x920 ;  /* 0x0000092000027802 */ /* 0x000fce0000000f00 */
[----:B------:R-:W-:Y:S05]  /*0910*/  CALL.REL.NOINC `($__internal_164_$__cuda_sm20_div_s64) ;  /* 0x00000028008c7944 */ /* 0x000fea0003c00000 */
[----:B------:R-:W-:Y:S01]  /*0920*/  IADD3 R5, PT, PT, -R9, RZ, RZ ;  /* 0x000000ff09057210 */ /* 0x000fe20007ffe1ff */
[----:B------:R-:W-:Y:S01]  /*0930*/  IMAD.MOV.U32 R16, RZ, RZ, R9 ;  /* 0x000000ffff107224 */ /* 0x000fe200078e0009 */
[----:B------:R-:W-:-:S03]  /*0940*/  MOV R17, R4 ;  /* 0x0000000400117202 */ /* 0x000fc60000000f00 */
[----:B------:R-:W-:-:S07]  /*0950*/  IMAD R5, R5, UR8, R12 ;  /* 0x0000000805057c24 */ /* 0x000fce000f8e020c */
.L_x_4963:
[----:B------:R-:W-:Y:S05]  /*0960*/  BSYNC.RECONVERGENT B0 ;  /* 0x0000000000007941 */ /* 0x000fea0003800200 */
.L_x_4961:
        /* <DEDUP_REMOVED lines=34> */
.L_x_4965:
        /* <DEDUP_REMOVED lines=10> */
.L_x_4966:
[----:B------:R-:W-:Y:S05]  /*0c30*/  BSYNC.RECONVERGENT B0 ;  /* 0x0000000000007941 */ /* 0x000fea0003800200 */
.L_x_4964:
        /* <DEDUP_REMOVED lines=35> */
.L_x_4968:
        /* <DEDUP_REMOVED lines=10> */
.L_x_4969:
[----:B------:R-:W-:Y:S05]  /*0f10*/  BSYNC.RECONVERGENT B0 ;  /* 0x0000000000007941 */ /* 0x000fea0003800200 */
.L_x_4967:
        /* <DEDUP_REMOVED lines=35> */
.L_x_4971:
        /* <DEDUP_REMOVED lines=10> */
.L_x_4972:
[----:B------:R-:W-:Y:S05]  /*11f0*/  BSYNC.RECONVERGENT B0 ;  /* 0x0000000000007941 */ /* 0x000fea0003800200 */
.L_x_4970:
        /* <DEDUP_REMOVED lines=35> */
.L_x_4974:
        /* <DEDUP_REMOVED lines=10> */
.L_x_4975:
[----:B------:R-:W-:Y:S05]  /*14d0*/  BSYNC.RECONVERGENT B0 ;  /* 0x0000000000007941 */ /* 0x000fea0003800200 */
.L_x_4973:
        /* <DEDUP_REMOVED lines=35> */
.L_x_4977:
        /* <DEDUP_REMOVED lines=10> */
.L_x_4978:
[----:B------:R-:W-:Y:S05]  /*17b0*/  BSYNC.RECONVERGENT B0 ;  /* 0x0000000000007941 */ /* 0x000fea0003800200 */
.L_x_4976:
        /* <DEDUP_REMOVED lines=35> */
.L_x_4980:
        /* <DEDUP_REMOVED lines=10> */
.L_x_4981:
[----:B------:R-:W-:Y:S05]  /*1a90*/  BSYNC.RECONVERGENT B0 ;  /* 0x0000000000007941 */ /* 0x000fea0003800200 */
.L_x_4979:
        /* <DEDUP_REMOVED lines=32> */
.L_x_4983:
        /* <DEDUP_REMOVED lines=9> */
.L_x_4984:
[----:B------:R-:W-:Y:S05]  /*1d30*/  BSYNC.RECONVERGENT B0 ;  /* 0x0000000000007941 */ /* 0x000fea0003800200 */
.L_x_4982:
        /* <DEDUP_REMOVED lines=9> */
.L_x_4960:
        /* <DEDUP_REMOVED lines=34> */
.L_x_4988:
        /* <DEDUP_REMOVED lines=10> */
.L_x_4989:
[----:B------:R-:W-:Y:S05]  /*2090*/  BSYNC.RECONVERGENT B0 ;  /* 0x0000000000007941 */ /* 0x000fea0003800200 */
.L_x_4987:
        /* <DEDUP_REMOVED lines=36> */
.L_x_4991:
        /* <DEDUP_REMOVED lines=10> */
.L_x_4992:
[----:B------:R-:W-:Y:S05]  /*2380*/  BSYNC.RECONVERGENT B0 ;  /* 0x0000000000007941 */ /* 0x000fea0003800200 */
.L_x_4990:
        /* <DEDUP_REMOVED lines=36> */
.L_x_4994:
        /* <DEDUP_REMOVED lines=10> */
.L_x_4995:
[----:B------:R-:W-:Y:S05]  /*2670*/  BSYNC.RECONVERGENT B0 ;  /* 0x0000000000007941 */ /* 0x000fea0003800200 */
.L_x_4993:
        /* <DEDUP_REMOVED lines=35> */
.L_x_4997:
        /* <DEDUP_REMOVED lines=9> */
.L_x_4998:
[----:B------:R-:W-:Y:S05]  /*2940*/  BSYNC.RECONVERGENT B0 ;  /* 0x0000000000007941 */ /* 0x000fea0003800200 */
.L_x_4996:
[----:B------:R-:W-:Y:S01]  /*2950*/  UMOV UR7, 0x6c ;  /* 0x0000006c00077882 */ /* 0x000fe20000000000 */
[----:B------:R-:W0:Y:S01]  /*2960*/  LDCU UR9, c[0x0][UR9+0x4c4] ;  /* 0x00009880090977ac */ /* 0x000e220008000800 */
[----:B------:R-:W-:Y:S02]  /*2970*/  ULEA UR7, UR10, UR7, 0x2 ;  /* 0x000000070a077291 */ /* 0x000fe4000f8e10ff */
[----:B------:R-:W-:-:S10]  /*2980*/  UIADD3 UR5, UPT, UPT, UR5, -0x4, URZ ;  /* 0xfffffffc05057890 */ /* 0x000fd4000fffe0ff */
[----:B------:R-:W1:Y:S01]  /*2990*/  LDCU UR7, c[0x0][UR7+0x380] ;  /* 0x00007000070777ac */ /* 0x000e620008000800 */
[C---:B0-----:R-:W-:Y:S02]  /*29a0*/  IMAD R20, R17.reuse, UR9, R20 ;  /* 0x0000000911147c24 */ /* 0x041fe4000f8e0214 */
[----:B-1----:R-:W-:-:S07]  /*29b0*/  IMAD R22, R17, UR7, R22 ;  /* 0x0000000711167c24 */ /* 0x002fce000f8e0216 */
.L_x_4986:
        /* <DEDUP_REMOVED lines=33> */
.L_x_5001:
        /* <DEDUP_REMOVED lines=10> */
.L_x_5002:
[----:B------:R-:W-:Y:S05]  /*2c70*/  BSYNC.RECONVERGENT B0 ;  /* 0x0000000000007941 */ /* 0x000fea0003800200 */
.L_x_5000:
        /* <DEDUP_REMOVED lines=35> */
.L_x_5004:
        /* <DEDUP_REMOVED lines=9> */
.L_x_5005:
[----:B------:R-:W-:Y:S05]  /*2f40*/  BSYNC.RECONVERGENT B0 ;  /* 0x0000000000007941 */ /* 0x000fea0003800200 */
.L_x_5003:
[----:B------:R-:W-:Y:S01]  /*2f50*/  UMOV UR6, 0x6c ;  /* 0x0000006c00067882 */ /* 0x000fe20000000000 */
[----:B------:R-:W0:Y:S01]  /*2f60*/  LDCU UR8, c[0x0][UR8+0x4c4] ;  /* 0x00009880080877ac */ /* 0x000e220008000800 */
[----:B------:R-:W-:Y:S02]  /*2f70*/  ULEA UR6, UR9, UR6, 0x2 ;  /* 0x0000000609067291 */ /* 0x000fe4000f8e10ff */
[----:B------:R-:W-:-:S10]  /*2f80*/  UIADD3 UR5, UPT, UPT, UR5, -0x2, URZ ;  /* 0xfffffffe05057890 */ /* 0x000fd4000fffe0ff */
[----:B------:R-:W1:Y:S01]  /*2f90*/  LDCU UR6, c[0x0][UR6+0x380] ;  /* 0x00007000060677ac */ /* 0x000e620008000800 */
[C---:B0-----:R-:W-:Y:S02]  /*2fa0*/  IMAD R20, R17.reuse, UR8, R20 ;  /* 0x0000000811147c24 */ /* 0x041fe4000f8e0214 */
[----:B-1----:R-:W-:-:S07]  /*2fb0*/  IMAD R22, R17, UR6, R22 ;  /* 0x0000000611167c24 */ /* 0x002fce000f8e0216 */
.L_x_4999:
        /* <DEDUP_REMOVED lines=29> */
.L_x_5007:
[----:B------:R-:W-:-:S07]  /*3190*/  MOV R2, 0x31b0 ;  /* 0x000031b000027802 */ /* 0x000fce0000000f00 */
[----:B------:R-:W-:Y:S05]  /*31a0*/  CALL.REL.NOINC `($__internal_165_$__cuda_sm20_rem_s64) ;  /* 0x0000000400b87944 */ /* 0x000fea0003c00000 */
.L_x_5008:
[----:B------:R-:W-:Y:S05]  /*31b0*/  BSYNC.RECONVERGENT B0 ;  /* 0x0000000000007941 */ /* 0x000fea0003800200 */
.L_x_5006:
[----:B------:R-:W0:Y:S01]  /*31c0*/  LDCU UR6, c[0x0][UR5+0x4c4] ;  /* 0x00009880050677ac */ /* 0x000e220008000800 */
[----:B------:R-:W1:Y:S01]  /*31d0*/  LDCU UR5, c[0x0][UR5+0x3ec] ;  /* 0x00007d80050577ac */ /* 0x000e620008000800 */
[C---:B0-----:R-:W-:Y:S02]  /*31e0*/  IMAD R20, R12.reuse, UR6, R20 ;  /* 0x000000060c147c24 */ /* 0x041fe4000f8e0214 */
[----:B-1----:R-:W-:-:S07]  /*31f0*/  IMAD R22, R12, UR5, R22 ;  /* 0x000000050c167c24 */ /* 0x002fce000f8e0216 */
.L_x_4959:
[----:B------:R-:W0:Y:S01]  /*3200*/  LDCU.64 UR6, c[0x0][0x530] ;  /* 0x0000a600ff0677ac */ /* 0x000e220008000a00 */
[----:B------:R-:W-:Y:S01]  /*3210*/  IMAD.IADD R2, R0, 0x1, -R3 ;  /* 0x0000000100027824 */ /* 0x000fe200078e0a03 */
[----:B------:R-:W-:Y:S01]  /*3220*/  BSSY.RECONVERGENT B0, `(.L_x_5009) ;  /* 0x000000d000007945 */ /* 0x000fe20003800200 */
[----:B------:R-:W1:Y:S03]  /*3230*/  LDCU UR4, c[0x0][UR4+0x45c] ;  /* 0x00008b80040477ac */ /* 0x000e660008000800 */
[----:B0-----:R-:W-:Y:S02]  /*3240*/  ISETP.GT.U32.AND P0, PT, R2, UR6, PT ;  /* 0x0000000602007c0c */ /* 0x001fe4000bf04070 */
[----:B------:R-:W-:Y:S02]  /*3250*/  SHF.R.S32.HI R2, RZ, 0x1f, R2 ;  /* 0x0000001fff027819 */ /* 0x000fe40000011402 */
[----:B-1----:R-:W-:-:S02]  /*3260*/  ISETP.LT.AND P1, PT, R0, UR4, PT ;  /* 0x0000000400007c0c */ /* 0x002fc4000bf21270 */
[----:B------:R-:W-:Y:S01]  /*3270*/  ISETP.GT.AND.EX P0, PT, R2, UR7, PT, P0 ;  /* 0x0000000702007c0c */ /* 0x000fe2000bf04300 */
[----:B------:R-:W0:Y:S01]  /*3280*/  LDCU.64 UR6, c[0x0][0x358] ;  /* 0x00006b00ff0677ac */ /* 0x000e220008000a00 */
[----:B------:R-:W-:Y:S02]  /*3290*/  CS2R R2, SRZ ;  /* 0x0000000000027805 */ /* 0x000fe4000001ff00 */
[----:B------:R-:W-:-:S13]  /*32a0*/  ISETP.GE.OR P0, PT, R0, UR4, P0 ;  /* 0x0000000400007c0c */ /* 0x000fda0008706670 */
[----:B------:R-:W-:Y:S05]  /*32b0*/  @P0 BRA `(.L_x_5010) ;  /* 0x00000000000c0947 */ /* 0x000fea0003800000 */
[----:B------:R-:W1:Y:S02]  /*32c0*/  LDC.64 R2, c[0x0][0x458] ;  /* 0x00011600ff027b82 */ /* 0x000e640000000a00 */
[----:B-1----:R-:W-:-:S06]  /*32d0*/  IMAD.WIDE R2, R20, 0x8, R2 ;  /* 0x0000000814027825 */ /* 0x002fcc00078e0202 */
[----:B0-----:R-:W5:Y:S02]  /*32e0*/  LDG.E.64 R2, desc[UR6][R2.64] ;  /* 0x0000000602027981 */ /* 0x001f64000c1e1b00 */
.L_x_5010:
[----:B0-----:R-:W-:Y:S05]  /*32f0*/  BSYNC.RECONVERGENT B0 ;  /* 0x0000000000007941 */ /* 0x001fea0003800200 */
.L_x_5009:
[----:B------:R-:W-:Y:S05]  /*3300*/  @!P1 EXIT ;  /* 0x000000000000994d */ /* 0x000fea0003800000 */
[----:B------:R-:W0:Y:S02]  /*3310*/  LDC.64 R4, c[0x0][0x380] ;  /* 0x0000e000ff047b82 */ /* 0x000e240000000a00 */
[----:B0-----:R-:W-:-:S05]  /*3320*/  IMAD.WIDE R22, R22, 0x8, R4 ;  /* 0x0000000816167825 */ /* 0x001fca00078e0204 */
[----:B-----5:R-:W-:Y:S01]  /*3330*/  STG.E.64 desc[UR6][R22.64], R2 ;  /* 0x0000000216007986 */ /* 0x020fe2000c101b06 */
[----:B------:R-:W-:Y:S05]  /*3340*/  EXIT ;  /* 0x000000000000794d */ /* 0x000fea0003800000 */
        .weak           $__internal_164_$__cuda_sm20_div_s64
        .type           $__internal_164_$__cuda_sm20_div_s64,@function
        .size           $__internal_164_$__cuda_sm20_div_s64,($__internal_165_$__cuda_sm20_rem_s64 - $__internal_164_$__cuda_sm20_div_s64)
$__internal_164_$__cuda_sm20_div_s64:
        /* <DEDUP_REMOVED lines=83> */
[----:B------:R-:W-:Y:S06]  /*3880*/  RET.REL.NODEC R6 `(_ZN2at6native16triu_tril_kernelIdiLb0ELi1ELb0EEEvNS_4cuda6detail10TensorInfoIT_T0_EENS4_IKS5_S6_EEllS6_) ;  /* 0xffffffc406dc7950 */ /* 0x000fec0003c3ffff */
        .weak           $__internal_165_$__cuda_sm20_rem_s64
        .type           $__internal_165_$__cuda_sm20_rem_s64,@function
        .size           $__internal_165_$__cuda_sm20_rem_s64,(.L_x_6455 - $__internal_165_$__cuda_sm20_rem_s64)
$__internal_165_$__cuda_sm20_rem_s64:
        /* <DEDUP_REMOVED lines=72> */
[----:B------:R-:W-:Y:S06]  /*3d10*/  RET.REL.NODEC R4 `(_ZN2at6native16triu_tril_kernelIdiLb0ELi1ELb0EEEvNS_4cuda6detail10TensorInfoIT_T0_EENS4_IKS5_S6_EEllS6_) ;  /* 0xffffffc004b87950 */ /* 0x000fec0003c3ffff */
.L_x_5011:
        /* <DEDUP_REMOVED lines=14> */
.L_x_6455:


//--------------------- .text._ZN2at6native16triu_tril_kernelIdiLb0ELi1ELb1EEEvNS_4cuda6detail10TensorInfoIT_T0_EENS4_IKS5_S6_EEllS6_ --------------------------
	.section	.text._ZN2at6native16triu_tril_kernelIdiLb0ELi1ELb1EEEvNS_4cuda6detail10TensorInfoIT_T0_EENS4_IKS5_S6_EEllS6_,"ax",@progbits
	.align	128
        .global         _ZN2at6native16triu_tril_kernelIdiLb0ELi1ELb1EEEvNS_4cuda6detail10TensorInfoIT_T0_EENS4_IKS5_S6_EEllS6_
        .type           _ZN2at6native16triu_tril_kernelIdiLb0ELi1ELb1EEEvNS_4cuda6detail10TensorInfoIT_T0_EENS4_IKS5_S6_EEllS6_,@function
        .size           _ZN2at6native16triu_tril_kernelIdiLb0ELi1ELb1EEEvNS_4cuda6detail10TensorInfoIT_T0_EENS4_IKS5_S6_EEllS6_,(.L_x_6457 - _ZN2at6native16triu_tril_kernelIdiLb0ELi1ELb1EEEvNS_4cuda6detail10TensorInfoIT_T0_EENS4_IKS5_S6_EEllS6_)
        .other          _ZN2at6native16triu_tril_kernelIdiLb0ELi1ELb1EEEvNS_4cuda6detail10TensorInfoIT_T0_EENS4_IKS5_S6_EEllS6_,@"STO_CUDA_ENTRY STV_DEFAULT"
_ZN2at6native16triu_tril_kernelIdiLb0ELi1ELb1EEEvNS_4cuda6detail10TensorInfoIT_T0_EENS4_IKS5_S6_EEllS6_:
.text._ZN2at6native16triu_tril_kernelIdiLb0ELi1ELb1EEEvNS_4cuda6detail10TensorInfoIT_T0_EENS4_IKS5_S6_EEllS6_:
        /* <DEDUP_REMOVED lines=38> */
.L_x_5013:
[----:B------:R-:W0:Y:S01]  /*0260*/  LDCU UR6, c[0x0][0x540] ;  /* 0x0000a800ff0677ac */ /* 0x000e220008000800 */
[----:B------:R-:W-:Y:S01]  /*0270*/  IMAD.MOV.U32 R10, RZ, RZ, R14 ;  /* 0x000000ffff0a7224 */ /* 0x000fe200078e000e */
[----:B------:R-:W-:Y:S01]  /*0280*/  MOV R7, R15 ;  /* 0x0000000f00077202 */ /* 0x000fe20000000f00 */
[----:B------:R-:W-:Y:S01]  /*0290*/  IMAD.U32 R4, RZ, RZ, UR4 ;  /* 0x00000004ff047e24 */ /* 0x000fe2000f8e00ff */
[----:B------:R-:W-:Y:S01]  /*02a0*/  MOV R2, 0x2d0 ;  /* 0x000002d000027802 */ /* 0x000fe20000000f00 */
[----:B0-----:R-:W-:-:S07]  /*02b0*/  IMAD.U32 R5, RZ, RZ, UR6 ;  /* 0x00000006ff057e24 */ /* 0x001fce000f8e00ff */
[----:B------:R-:W-:Y:S05]  /*02c0*/  CALL.REL.NOINC `($__internal_166_$__cuda_sm20_div_s64) ;  /* 0x0000003000407944 */ /* 0x000fea0003c00000 */
[----:B------:R-:W0:Y:S01]  /*02d0*/  LDCU UR6, c[0x0][0x540] ;  /* 0x0000a800ff0677ac */ /* 0x000e220008000800 */
[----:B------:R-:W-:-:S05]  /*02e0*/  IADD3 R3, PT, PT, -R4, RZ, RZ ;  /* 0x000000ff04037210 */ /* 0x000fca0007ffe1ff */
[----:B0-----:R-:W-:-:S07]  /*02f0*/  IMAD R0, R3, UR6, R14 ;  /* 0x0000000603007c24 */ /* 0x001fce000f8e020e */
.L_x_5014:
[----:B------:R-:W-:Y:S05]  /*0300*/  BSYNC.RECONVERGENT B0 ;  /* 0x0000000000007941 */ /* 0x000fea0003800200 */
.L_x_5012:
        /* <DEDUP_REMOVED lines=26> */
.L_x_5016:
[----:B------:R-:W-:Y:S01]  /*04b0*/  IMAD.MOV.U32 R15, RZ, RZ, R4 ;  /* 0x000000ffff0f7224 */ /* 0x000fe200078e0004 */
[----:B------:R-:W-:Y:S01]  /*04c0*/  MOV R11, UR5 ;  /* 0x00000005000b7c02 */ /* 0x000fe20008000f00 */
[----:B------:R-:W-:Y:S01]  /*04d0*/  IMAD.MOV.U32 R14, RZ, RZ, R5 ;  /* 0x000000ffff0e7224 */ /* 0x000fe200078e0005 */
[----:B------:R-:W-:Y:S01]  /*04e0*/  MOV R2, 0x510 ;  /* 0x0000051000027802 */ /* 0x000fe20000000f00 */
[----:B------:R-:W-:-:S07]  /*04f0*/  IMAD.U32 R10, RZ, RZ, UR6 ;  /* 0x00000006ff0a7e24 */ /* 0x000fce000f8e00ff */
[----:B------:R-:W-:Y:S05]  /*0500*/  CALL.REL.NOINC `($__internal_167_$__cuda_sm20_rem_s64) ;  /* 0x0000003400007944 */ /* 0x000fea0003c00000 */
[----:B------:R-:W-:-:S07]  /*0510*/  IMAD.MOV.U32 R15, RZ, RZ, R14 ;  /* 0x000000ffff0f7224 */ /* 0x000fce00078e000e */
.L_x_5017:
[----:B------:R-:W-:Y:S05]  /*0520*/  BSYNC.RECONVERGENT B0 ;  /* 0x0000000000007941 */ /* 0x000fea0003800200 */
.L_x_5015:
        /* <DEDUP_REMOVED lines=31> */
.L_x_5019:
[----:B------:R-:W-:Y:S01]  /*0720*/  IMAD.MOV.U32 R10, RZ, RZ, R4 ;  /* 0x000000ffff0a7224 */ /* 0x000fe200078e0004 */
[----:B------:R-:W-:Y:S01]  /*0730*/  MOV R2, 0x780 ;  /* 0x0000078000027802 */ /* 0x000fe20000000f00 */
[----:B------:R-:W-:Y:S01]  /*0740*/  IMAD.MOV.U32 R7, RZ, RZ, R5 ;  /* 0x000000ffff077224 */ /* 0x000fe200078e0005 */
[----:B------:R-:W-:Y:S01]  /*0750*/  MOV R5, UR5 ;  /* 0x0000000500057c02 */ /* 0x000fe20008000f00 */
[----:B------:R-:W-:-:S07]  /*0760*/  IMAD.U32 R4, RZ, RZ, UR6 ;  /* 0x00000006ff047e24 */ /* 0x000fce000f8e00ff */
[----:B0-----:R-:W-:Y:S05]  /*0770*/  CALL.REL.NOINC `($__internal_166_$__cuda_sm20_div_s64) ;  /* 0x0000002c00147944 */ /* 0x001fea0003c00000 */
[----:B------:R-:W-:-:S07]  /*0780*/  IMAD.MOV.U32 R14, RZ, RZ, R4 ;  /* 0x000000ffff0e7224 */ /* 0x000fce00078e0004 */
.L_x_5020:
[----:B0-----:R-:W-:Y:S05]  /*0790*/  BSYNC.RECONVERGENT B0 ;  /* 0x0000000000007941 */ /* 0x001fea0003800200 */
.L_x_5018:
        /* <DEDUP_REMOVED lines=14> */
.L_x_5047:
        /* <DEDUP_REMOVED lines=30> */
.L_x_5024:
[----:B------:R-:W-:Y:S01]  /*0a60*/  MOV R7, R5 ;  /* 0x0000000500077202 */ /* 0x000fe20000000f00 */
[----:B------:R-:W-:Y:S01]  /*0a70*/  IMAD.MOV.U32 R10, RZ, RZ, R14 ;  /* 0x000000ffff0a7224 */ /* 0x000fe200078e000e */
[----:B------:R-:W-:Y:S01]  /*0a80*/  MOV R4, UR9 ;  /* 0x0000000900047c02 */ /* 0x000fe20008000f00 */
[----:B------:R-:W-:Y:S01]  /*0a90*/  IMAD.U32 R5, RZ, RZ, UR7 ;  /* 0x00000007ff057e24 */ /* 0x000fe2000f8e00ff */
[----:B------:R-:W-:-:S07]  /*0aa0*/  MOV R2, 0xac0 ;  /* 0x00000ac000027802 */ /* 0x000fce0000000f00 */
[----:B------:R-:W-:Y:S05]  /*0ab0*/  CALL.REL.NOINC `($__internal_166_$__cuda_sm20_div_s64) ;  /* 0x0000002800447944 */ /* 0x000fea0003c00000 */
[--C-:B------:R-:W-:Y:S01]  /*0ac0*/  IMAD.MOV R7, RZ, RZ, -R4.reuse ;  /* 0x000000ffff077224 */ /* 0x100fe200078e0a04 */
[----:B------:R-:W-:Y:S01]  /*0ad0*/  MOV R17, R5 ;  /* 0x0000000500117202 */ /* 0x000fe20000000f00 */
[----:B------:R-:W-:Y:S02]  /*0ae0*/  IMAD.MOV.U32 R16, RZ, RZ, R4 ;  /* 0x000000ffff107224 */ /* 0x000fe400078e0004 */
[----:B------:R-:W-:-:S07]  /*0af0*/  IMAD R7, R7, UR7, R14 ;  /* 0x0000000707077c24 */ /* 0x000fce000f8e020e */
.L_x_5025:
[----:B------:R-:W-:Y:S05]  /*0b00*/  BSYNC.RECONVERGENT B0 ;  /* 0x0000000000007941 */ /* 0x000fea0003800200 */
.L_x_5023:
        /* <DEDUP_REMOVED lines=34> */
.L_x_5027:
[----:B------:R-:W-:Y:S01]  /*0d30*/  IMAD.MOV.U32 R10, RZ, RZ, R16 ;  /* 0x000000ffff0a7224 */ /* 0x000fe200078e0010 */
[----:B------:R-:W-:Y:S01]  /*0d40*/  MOV R5, UR10 ;  /* 0x0000000a00057c02 */ /* 0x000fe20008000f00 */
[----:B------:R-:W-:Y:S01]  /*0d50*/  IMAD.MOV.U32 R7, RZ, RZ, R17 ;  /* 0x000000ffff077224 */ /* 0x000fe200078e0011 */
[----:B------:R-:W-:Y:S01]  /*0d60*/  MOV R2, 0xd90 ;  /* 0x00000d9000027802 */ /* 0x000fe20000000f00 */
[----:B------:R-:W-:-:S07]  /*0d70*/  IMAD.U32 R4, RZ, RZ, UR8 ;  /* 0x00000008ff047e24 */ /* 0x000fce000f8e00ff */
[----:B------:R-:W-:Y:S05]  /*0d80*/  CALL.REL.NOINC `($__internal_166_$__cuda_sm20_div_s64) ;  /* 0x0000002400907944 */ /* 0x000fea0003c00000 */
[----:B------:R-:W-:Y:S01]  /*0d90*/  IMAD.MOV R17, RZ, RZ, -R4 ;  /* 0x000000ffff117224 */ /* 0x000fe200078e0a04 */
[----:B------:R-:W-:Y:S01]  /*0da0*/  MOV R14, R4 ;  /* 0x00000004000e7202 */ /* 0x000fe20000000f00 */
[----:B------:R-:W-:Y:S02]  /*0db0*/  IMAD.MOV.U32 R15, RZ, RZ, R5 ;  /* 0x000000ffff0f7224 */ /* 0x000fe400078e0005 */
[----:B------:R-:W-:-:S07]  /*0dc0*/  IMAD R17, R17, UR10, R16 ;  /* 0x0000000a11117c24 */ /* 0x000fce000f8e0210 */
.L_x_5028:
[----:B------:R-:W-:Y:S05]  /*0dd0*/  BSYNC.RECONVERGENT B0 ;  /* 0x0000000000007941 */ /* 0x000fea0003800200 */
.L_x_5026:
        /* <DEDUP_REMOVED lines=34> */
.L_x_5030:
[----:B------:R-:W-:Y:S01]  /*1000*/  IMAD.MOV.U32 R10, RZ, RZ, R14 ;  /* 0x000000ffff0a7224 */ /* 0x000fe200078e000e */
[----:B------:R-:W-:Y:S01]  /*1010*/  MOV R7, R15 ;  /* 0x0000000f00077202 */ /* 0x000fe20000000f00 */
[----:B------:R-:W-:Y:S01]  /*1020*/  IMAD.U32 R5, RZ, RZ, UR10 ;  /* 0x0000000aff057e24 */ /* 0x000fe2000f8e00ff */
[----:B------:R-:W-:Y:S01]  /*1030*/  MOV R2, 0x1060 ;  /* 0x0000106000027802 */ /* 0x000fe20000000f00 */
[----:B------:R-:W-:-:S07]  /*1040*/  IMAD.U32 R4, RZ, RZ, UR9 ;  /* 0x00000009ff047e24 */ /* 0x000fce000f8e00ff */
[----:B------:R-:W-:Y:S05]  /*1050*/  CALL.REL.NOINC `($__internal_166_$__cuda_sm20_div_s64) ;  /* 0x0000002000dc7944 */ /* 0x000fea0003c00000 */
[----:B------:R-:W-:Y:S01]  /*1060*/  IADD3 R15, PT, PT, -R4, RZ, RZ ;  /* 0x000000ff040f7210 */ /* 0x000fe20007ffe1ff */
[----:B------:R-:W-:Y:S01]  /*1070*/  IMAD.MOV.U32 R16, RZ, RZ, R4 ;  /* 0x000000ffff107224 */ /* 0x000fe200078e0004 */
[----:B------:R-:W-:-:S03]  /*1080*/  MOV R17, R5 ;  /* 0x0000000500117202 */ /* 0x000fc60000000f00 */
[----:B------:R-:W-:-:S07]  /*1090*/  IMAD R15, R15, UR10, R14 ;  /* 0x0000000a0f0f7c24 */ /* 0x000fce000f8e020e */
.L_x_5031:
[----:B------:R-:W-:Y:S05]  /*10a0*/  BSYNC.RECONVERGENT B0 ;  /* 0x0000000000007941 */ /* 0x000fea0003800200 */
.L_x_5029:
        /* <DEDUP_REMOVED lines=34> */
.L_x_5033:
[----:B------:R-:W-:Y:S01]  /*12d0*/  MOV R10, R16 ;  /* 0x00000010000a7202 */ /* 0x000fe20000000f00 */
[----:B------:R-:W-:Y:S01]  /*12e0*/  IMAD.MOV.U32 R7, RZ, RZ, R17 ;  /* 0x000000ffff077224 */ /* 0x000fe200078e0011 */
[----:B------:R-:W-:Y:S01]  /*12f0*/  MOV R5, UR10 ;  /* 0x0000000a00057c02 */ /* 0x000fe20008000f00 */
[----:B------:R-:W-:Y:S01]  /*1300*/  IMAD.U32 R4, RZ, RZ, UR11 ;  /* 0x0000000bff047e24 */ /* 0x000fe2000f8e00ff */
[----:B------:R-:W-:-:S07]  /*1310*/  MOV R2, 0x1330 ;  /* 0x0000133000027802 */ /* 0x000fce0000000f00 */
[----:B------:R-:W-:Y:S05]  /*1320*/  CALL.REL.NOINC `($__internal_166_$__cuda_sm20_div_s64) ;  /* 0x0000002000287944 */ /* 0x000fea0003c00000 */
[----:B------:R-:W-:Y:S01]  /*1330*/  IADD3 R17, PT, PT, -R4, RZ, RZ ;  /* 0x000000ff04117210 */ /* 0x000fe20007ffe1ff */
[----:B------:R-:W-:Y:S01]  /*1340*/  IMAD.MOV.U32 R14, RZ, RZ, R4 ;  /* 0x000000ffff0e7224 */ /* 0x000fe200078e0004 */
[----:B------:R-:W-:-:S03]  /*1350*/  MOV R15, R5 ;  /* 0x00000005000f7202 */ /* 0x000fc60000000f00 */
[----:B------:R-:W-:-:S07]  /*1360*/  IMAD R17, R17, UR10, R16 ;  /* 0x0000000a11117c24 */ /* 0x000fce000f8e0210 */
.L_x_5034:
[----:B------:R-:W-:Y:S05]  /*1370*/  BSYNC.RECONVERGENT B0 ;  /* 0x0000000000007941 */ /* 0x000fea0003800200 */
.L_x_5032:
        /* <DEDUP_REMOVED lines=34> */
.L_x_5036:
        /* <DEDUP_REMOVED lines=10> */
.L_x_5037:
[----:B------:R-:W-:Y:S05]  /*1640*/  BSYNC.RECONVERGENT B0 ;  /* 0x0000000000007941 */ /* 0x000fea0003800200 */
.L_x_5035:
        /* <DEDUP_REMOVED lines=34> */
.L_x_5039:
        /* <DEDUP_REMOVED lines=10> */
.L_x_5040:
[----:B------:R-:W-:Y:S05]  /*1910*/  BSYNC.RECONVERGENT B0 ;  /* 0x0000000000007941 */ /* 0x000fea0003800200 */
.L_x_5038:
        /* <DEDUP_REMOVED lines=34> */
.L_x_5042:
        /* <DEDUP_REMOVED lines=10> */
.L_x_5043:
[----:B------:R-:W-:Y:S05]  /*1be0*/  BSYNC.RECONVERGENT B0 ;  /* 0x0000000000007941 */ /* 0x000fea0003800200 */
.L_x_5041:
        /* <DEDUP_REMOVED lines=33> */
.L_x_5045:
[----:B------:R-:W-:Y:S01]  /*1e00*/  MOV R10, R16 ;  /* 0x00000010000a7202 */ /* 0x000fe20000000f00 */
[----:B------:R-:W-:Y:S01]  /*1e10*/  IMAD.MOV.U32 R7, RZ, RZ, R17 ;  /* 0x000000ffff077224 */ /* 0x000fe200078e0011 */
[----:B------:R-:W-:Y:S01]  /*1e20*/  MOV R5, UR9 ;  /* 0x0000000900057c02 */ /* 0x000fe20008000f00 */
[----:B------:R-:W-:Y:S01]  /*1e30*/  IMAD.U32 R4, RZ, RZ, UR10 ;  /* 0x0000000aff047e24 */ /* 0x000fe2000f8e00ff */
[----:B------:R-:W-:-:S07]  /*1e40*/  MOV R2, 0x1e60 ;  /* 0x00001e6000027802 */ /* 0x000fce0000000f00 */
[----:B------:R-:W-:Y:S05]  /*1e50*/  CALL.REL.NOINC `($__internal_166_$__cuda_sm20_div_s64) ;  /* 0x00000014005c7944 */ /* 0x000fea0003c00000 */
[----:B------:R-:W-:Y:S01]  /*1e60*/  IADD3 R17, PT, PT, -R4, RZ, RZ ;  /* 0x000000ff04117210 */ /* 0x000fe20007ffe1ff */
[----:B------:R-:W-:-:S04]  /*1e70*/  IMAD.MOV.U32 R14, RZ, RZ, R4 ;  /* 0x000000ffff0e7224 */ /* 0x000fc800078e0004 */
[----:B------:R-:W-:-:S07]  /*1e80*/  IMAD R17, R17, UR9, R16 ;  /* 0x0000000911117c24 */ /* 0x000fce000f8e0210 */
.L_x_5046:
[----:B------:R-:W-:Y:S05]  /*1e90*/  BSYNC.RECONVERGENT B0 ;  /* 0x0000000000007941 */ /* 0x000fea0003800200 */
.L_x_5044:
        /* <DEDUP_REMOVED lines=9> */
.L_x_5022:
        /* <DEDUP_REMOVED lines=34> */
.L_x_5050:
[----:B------:R-:W-:Y:S01]  /*2150*/  IMAD.MOV.U32 R7, RZ, RZ, R5 ;  /* 0x000000ffff077224 */ /* 0x000fe200078e0005 */
[----:B------:R-:W-:Y:S01]  /*2160*/  MOV R10, R14 ;  /* 0x0000000e000a7202 */ /* 0x000fe20000000f00 */
[----:B------:R-:W-:Y:S01]  /*2170*/  IMAD.U32 R5, RZ, RZ, UR6 ;  /* 0x00000006ff057e24 */ /* 0x000fe2000f8e00ff */
[----:B------:R-:W-:Y:S02]  /*2180*/  MOV R4, UR7 ;  /* 0x0000000700047c02 */ /* 0x000fe40008000f00 */
[----:B------:R-:W-:-:S07]  /*2190*/  MOV R2, 0x21b0 ;  /* 0x000021b000027802 */ /* 0x000fce0000000f00 */
[----:B------:R-:W-:Y:S05]  /*21a0*/  CALL.REL.NOINC `($__internal_166_$__cuda_sm20_div_s64) ;  /* 0x0000001000887944 */ /* 0x000fea0003c00000 */
[----:B------:R-:W-:Y:S01]  /*21b0*/  IMAD.MOV R7, RZ, RZ, -R4 ;  /* 0x000000ffff077224 */ /* 0x000fe200078e0a04 */
[----:B------:R-:W-:Y:S01]  /*21c0*/  MOV R16, R4 ;  /* 0x0000000400107202 */ /* 0x000fe20000000f00 */
[----:B------:R-:W-:Y:S02]  /*21d0*/  IMAD.MOV.U32 R17, RZ, RZ, R5 ;  /* 0x000000ffff117224 */ /* 0x000fe400078e0005 */
[----:B------:R-:W-:-:S07]  /*21e0*/  IMAD R7, R7, UR6, R14 ;  /* 0x0000000607077c24 */ /* 0x000fce000f8e020e */
.L_x_5051:
[----:B------:R-:W-:Y:S05]  /*21f0*/  BSYNC.RECONVERGENT B0 ;  /* 0x0000000000007941 */ /* 0x000fea0003800200 */
.L_x_5049:
        /* <DEDUP_REMOVED lines=34> */
.L_x_5053:
        /* <DEDUP_REMOVED lines=10> */
.L_x_5054:
[----:B------:R-:W-:Y:S05]  /*24c0*/  BSYNC.RECONVERGENT B0 ;  /* 0x0000000000007941 */ /* 0x000fea0003800200 */
.L_x_5052:
        /* <DEDUP_REMOVED lines=34> */
.L_x_5056:
        /* <DEDUP_REMOVED lines=10> */
.L_x_5057:
[----:B------:R-:W-:Y:S05]  /*2790*/  BSYNC.RECONVERGENT B0 ;  /* 0x0000000000007941 */ /* 0x000fea0003800200 */
.L_x_5055:
        /* <DEDUP_REMOVED lines=34> */
.L_x_5059:
[----:B------:R-:W-:Y:S01]  /*29c0*/  IMAD.MOV.U32 R10, RZ, RZ, R16 ;  /* 0x000000ffff0a7224 */ /* 0x000fe200078e0010 */
[----:B------:R-:W-:Y:S01]  /*29d0*/  MOV R7, R17 ;  /* 0x0000001100077202 */ /* 0x000fe20000000f00 */
[----:B------:R-:W-:Y:S01]  /*29e0*/  IMAD.U32 R5, RZ, RZ, UR9 ;  /* 0x00000009ff057e24 */ /* 0x000fe2000f8e00ff */
[----:B------:R-:W-:Y:S02]  /*29f0*/  MOV R4, UR8 ;  /* 0x0000000800047c02 */ /* 0x000fe40008000f00 */
[----:B------:R-:W-:-:S07]  /*2a00*/  MOV R2, 0x2a20 ;  /* 0x00002a2000027802 */ /* 0x000fce0000000f00 */
[----:B------:R-:W-:Y:S05]  /*2a10*/  CALL.REL.NOINC `($__internal_166_$__cuda_sm20_div_s64) ;  /* 0x00000008006c7944 */ /* 0x000fea0003c00000 */
[----:B------:R-:W-:Y:S01]  /*2a20*/  IMAD.MOV R17, RZ, RZ, -R4 ;  /* 0x000000ffff117224 */ /* 0x000fe200078e0a04 */
[----:B------:R-:W-:-:S03]  /*2a30*/  MOV R14, R4 ;  /* 0x00000004000e7202 */ /* 0x000fc60000000f00 */
[----:B------:R-:W-:-:S07]  /*2a40*/  IMAD R17, R17, UR9, R16 ;  /* 0x0000000911117c24 */ /* 0x000fce000f8e0210 */
.L_x_5060:
[----:B------:R-:W-:Y:S05]  /*2a50*/  BSYNC.RECONVERGENT B0 ;  /* 0x0000000000007941 */ /* 0x000fea0003800200 */
.L_x_5058:
[----:B------:R-:W-:Y:S01]  /*2a60*/  UMOV UR6, 0x6c ;  /* 0x0000006c00067882 */ /* 0x000fe20000000000 */
[----:B------:R-:W-:Y:S02]  /*2a70*/  UIADD3 UR5, UPT, UPT, UR5, -0x4, URZ ;  /* 0xfffffffc05057890 */ /* 0x000fe4000fffe0ff */
[----:B------:R-:W-:-:S12]  /*2a80*/  ULEA UR6, UR7, UR6, 0x2 ;  /* 0x0000000607067291 */ /* 0x000fd8000f8e10ff */
[----:B------:R-:W0:Y:S02]  /*2a90*/  LDCU UR6, c[0x0][UR6+0x380] ;  /* 0x00007000060677ac */ /* 0x000e240008000800 */
[----:B0-----:R-:W-:-:S07]  /*2aa0*/  IMAD R20, R17, UR6, R20 ;  /* 0x0000000611147c24 */ /* 0x001fce000f8e0214 */
.L_x_5048:
        /* <DEDUP_REMOVED lines=33> */
.L_x_5063:
        /* <DEDUP_REMOVED lines=10> */
.L_x_5064:
[----:B------:R-:W-:Y:S05]  /*2d60*/  BSYNC.RECONVERGENT B0 ;  /* 0x0000000000007941 */ /* 0x000fea0003800200 */
.L_x_5062:
        /* <DEDUP_REMOVED lines=34> */
.L_x_5066:
        /* <DEDUP_REMOVED lines=9> */
.L_x_5067:
[----:B------:R-:W-:Y:S05]  /*3020*/  BSYNC.RECONVERGENT B0 ;  /* 0x0000000000007941 */ /* 0x000fea0003800200 */
.L_x_5065:
[----:B------:R-:W-:Y:S01]  /*3030*/  UMOV UR6, 0x6c ;  /* 0x0000006c00067882 */ /* 0x000fe20000000000 */
[----:B------:R-:W-:Y:S02]  /*3040*/  UIADD3 UR5, UPT, UPT, UR5, -0x2, URZ ;  /* 0xfffffffe05057890 */ /* 0x000fe4000fffe0ff */
[----:B------:R-:W-:-:S12]  /*3050*/  ULEA UR6, UR8, UR6, 0x2 ;  /* 0x0000000608067291 */ /* 0x000fd8000f8e10ff */
[----:B------:R-:W0:Y:S02]  /*3060*/  LDCU UR6, c[0x0][UR6+0x380] ;  /* 0x00007000060677ac */ /* 0x000e240008000800 */
[----:B0-----:R-:W-:-:S07]  /*3070*/  IMAD R20, R17, UR6, R20 ;  /* 0x0000000611147c24 */ /* 0x001fce000f8e0214 */
.L_x_5061:
        /* <DEDUP_REMOVED lines=29> */
.L_x_5069:
[----:B------:R-:W-:Y:S01]  /*3250*/  MOV R15, R14 ;  /* 0x0000000e000f7202 */ /* 0x000fe20000000f00 */
[----:B------:R-:W-:Y:S01]  /*3260*/  IMAD.MOV.U32 R14, RZ, RZ, R5 ;  /* 0x000000ffff0e7224 */ /* 0x000fe200078e0005 */
[----:B------:R-:W-:Y:S01]  /*3270*/  MOV R11, UR6 ;  /* 0x00000006000b7c02 */ /* 0x000fe20008000f00 */
[----:B------:R-:W-:Y:S01]  /*3280*/  IMAD.U32 R10, RZ, RZ, UR7 ;  /* 0x00000007ff0a7e24 */ /* 0x000fe2000f8e00ff */
[----:B------:R-:W-:-:S07]  /*3290*/  MOV R2, 0x32b0 ;  /* 0x000032b000027802 */ /* 0x000fce0000000f00 */
[----:B------:R-:W-:Y:S05]  /*32a0*/  CALL.REL.NOINC `($__internal_167_$__cuda_sm20_rem_s64) ;  /* 0x0000000400987944 */ /* 0x000fea0003c00000 */
.L_x_5070:
[----:B------:R-:W-:Y:S05]  /*32b0*/  BSYNC.RECONVERGENT B0 ;  /* 0x0000000000007941 */ /* 0x000fea0003800200 */
.L_x_5068:
[----:B------:R-:W-:Y:S02]  /*32c0*/  UMOV UR6, 0x6c ;  /* 0x0000006c00067882 */ /* 0x000fe40000000000 */
[----:B------:R-:W-:-:S12]  /*32d0*/  ULEA UR6, UR5, UR6, 0x2 ;  /* 0x0000000605067291 */ /* 0x000fd8000f8e10ff */
[----:B------:R-:W0:Y:S02]  /*32e0*/  LDCU UR6, c[0x0][UR6+0x380] ;  /* 0x00007000060677ac */ /* 0x000e240008000800 */
[----:B0-----:R-:W-:-:S07]  /*32f0*/  IMAD R20, R14, UR6, R20 ;  /* 0x000000060e147c24 */ /* 0x001fce000f8e0214 */
.L_x_5021:
        /* <DEDUP_REMOVED lines=13> */
        .weak           $__internal_166_$__cuda_sm20_div_s64
        .type           $__internal_166_$__cuda_sm20_div_s64,@function
        .size           $__internal_166_$__cuda_sm20_div_s64,($__internal_167_$__cuda_sm20_rem_s64 - $__internal_166_$__cuda_sm20_div_s64)
$__internal_166_$__cuda_sm20_div_s64:
        /* <DEDUP_REMOVED lines=83> */
[----:B------:R-:W-:Y:S06]  /*3900*/  RET.REL.NODEC R6 `(_ZN2at6native16triu_tril_kernelIdiLb0ELi1ELb1EEEvNS_4cuda6detail10TensorInfoIT_T0_EENS4_IKS5_S6_EEllS6_) ;  /* 0xffffffc406bc7950 */ /* 0x000fec0003c3ffff */
        .weak           $__internal_167_$__cuda_sm20_rem_s64
        .type           $__internal_167_$__cuda_sm20_rem_s64,@function
        .size           $__internal_167_$__cuda_sm20_rem_s64,(.L_x_6457 - $__internal_167_$__cuda_sm20_rem_s64)
$__internal_167_$__cuda_sm20_rem_s64:
        /* <DEDUP_REMOVED lines=72> */
[----:B------:R-:W-:Y:S05]  /*3d90*/  RET.REL.NODEC R6 `(_ZN2at6native16triu_tril_kernelIdiLb0ELi1ELb1EEEvNS_4cuda6detail10TensorInfoIT_T0_EENS4_IKS5_S6_EEllS6_) ;  /* 0xffffffc006987950 */ /* 0x000fea0003c3ffff */
.L_x_5071:
        /* <DEDUP_REMOVED lines=14> */
.L_x_6457:


//--------------------- .text._ZN2at6native16triu_tril_kernelIslLb0ELi4ELb0EEEvNS_4cuda6detail10TensorInfoIT_T0_EENS4_IKS5_S6_EEllS6_ --------------------------
	.section	.text._ZN2at6native16triu_tril_kernelIslLb0ELi4ELb0EEEvNS_4cuda6detail10TensorInfoIT_T0_EENS4_IKS5_S6_EEllS6_,"ax",@progbits
	.align	128
        .global         _ZN2at6native16triu_tril_kernelIslLb0ELi4ELb0EEEvNS_4cuda6detail10TensorInfoIT_T0_EENS4_IKS5_S6_EEllS6_
        .type           _ZN2at6native16triu_tril_kernelIslLb0ELi4ELb0EEEvNS_4cuda6detail10TensorInfoIT_T0_EENS4_IKS5_S6_EEllS6_,@function
        .size           _ZN2at6native16triu_tril_kernelIslLb0ELi4ELb0EEEvNS_4cuda6detail10TensorInfoIT_T0_EENS4_IKS5_S6_EEllS6_,(.L_x_6459 - _ZN2at6native16triu_tril_kernelIslLb0ELi4ELb0EEEvNS_4cuda6detail10TensorInfoIT_T0_EENS4_IKS5_S6_EEllS6_)
        .other          _ZN2at6native16triu_tril_kernelIslLb0ELi4ELb0EEEvNS_4cuda6detail10TensorInfoIT_T0_EENS4_IKS5_S6_EEllS6_,@"STO_CUDA_ENTRY STV_DEFAULT"
_ZN2at6native16triu_tril_kernelIslLb0ELi4ELb0EEEvNS_4cuda6detail10TensorInfoIT_T0_EENS4_IKS5_S6_EEllS6_:
.text._ZN2at6native16triu_tril_kernelIslLb0ELi4ELb0EEEvNS_4cuda6detail10TensorInfoIT_T0_EENS4_IKS5_S6_EEllS6_:
        /* <DEDUP_REMOVED lines=41> */
.L_x_5073:
[----:B------:R-:W0:Y:S01]  /*0290*/  LDCU.64 UR4, c[0x0][0x6d0] ;  /* 0x0000da00ff0477ac */ /* 0x000e220008000a00 */
[----:B------:R-:W-:Y:S01]  /*02a0*/  MOV R21, R6 ;  /* 0x0000000600157202 */ /* 0x000fe20000000f00 */
[----:B------:R-:W-:Y:S01]  /*02b0*/  IMAD.MOV.U32 R24, RZ, RZ, R7 ;  /* 0x000000ffff187224 */ /* 0x000fe200078e0007 */
[----:B------:R-:W-:Y:S01]  /*02c0*/  MOV R8, 0x300 ;  /* 0x0000030000087802 */ /* 0x000fe20000000f00 */
[----:B0-----:R-:W-:Y:S01]  /*02d0*/  IMAD.U32 R5, RZ, RZ, UR4 ;  /* 0x00000004ff057e24 */ /* 0x001fe2000f8e00ff */
[----:B------:R-:W-:-:S07]  /*02e0*/  MOV R4, UR5 ;  /* 0x0000000500047c02 */ /* 0x000fce0008000f00 */
[----:B------:R-:W-:Y:S05]  /*02f0*/  CALL.REL.NOINC `($__internal_168_$__cuda_sm20_div_s64) ;  /* 0x00000048001c7944 */ /* 0x000fea0003c00000 */
        /* <DEDUP_REMOVED lines=9> */
.L_x_5074:
[----:B------:R-:W-:Y:S05]  /*0390*/  BSYNC.RECONVERGENT B0 ;  /* 0x0000000000007941 */ /* 0x000fea0003800200 */
.L_x_5072:
        /* <DEDUP_REMOVED lines=31> */
.L_x_5076:
[----:B------:R-:W-:Y:S01]  /*0590*/  MOV R21, R14 ;  /* 0x0000000e00157202 */ /* 0x000fe20000000f00 */
[----:B------:R-:W-:Y:S01]  /*05a0*/  IMAD.MOV.U32 R24, RZ, RZ, R15 ;  /* 0x000000ffff187224 */ /* 0x000fe200078e000f */
[----:B------:R-:W-:Y:S01]  /*05b0*/  MOV R5, R12 ;  /* 0x0000000c00057202 */ /* 0x000fe20000000f00 */
[----:B------:R-:W-:Y:S01]  /*05c0*/  IMAD.MOV.U32 R4, RZ, RZ, R13 ;  /* 0x000000ffff047224 */ /* 0x000fe200078e000d */
[----:B------:R-:W-:-:S07]  /*05d0*/  MOV R8, 0x5f0 ;  /* 0x000005f000087802 */ /* 0x000fce0000000f00 */
[----:B------:R-:W-:Y:S05]  /*05e0*/  CALL.REL.NOINC `($__internal_168_$__cuda_sm20_div_s64) ;  /* 0x0000004400607944 */ /* 0x000fea0003c00000 */
        /* <DEDUP_REMOVED lines=11> */
.L_x_5077:
[----:B------:R-:W-:Y:S05]  /*06a0*/  BSYNC.RECONVERGENT B0 ;  /* 0x0000000000007941 */ /* 0x000fea0003800200 */
.L_x_5075:
        /* <DEDUP_REMOVED lines=36> */
.L_x_5104:
        /* <DEDUP_REMOVED lines=28> */
.L_x_5081:
        /* <DEDUP_REMOVED lines=9> */
[----:B------:R-:W-:Y:S05]  /*0b40*/  CALL.REL.NOINC `($__internal_168_$__cuda_sm20_div_s64) ;  /* 0x0000004000087944 */ /* 0x000fea0003c00000 */
        /* <DEDUP_REMOVED lines=9> */
.L_x_5082:
[----:B------:R-:W-:Y:S05]  /*0be0*/  BSYNC.RECONVERGENT B0 ;  /* 0x0000000000007941 */ /* 0x000fea0003800200 */
.L_x_5080:
        /* <DEDUP_REMOVED lines=43> */
.L_x_5084:
        /* <DEDUP_REMOVED lines=21> */
.L_x_5085:
[----:B------:R-:W-:Y:S05]  /*0ff0*/  BSYNC.RECONVERGENT B0 ;  /* 0x0000000000007941 */ /* 0x000fea0003800200 */
.L_x_5083:
        /* <DEDUP_REMOVED lines=40> */
.L_x_5087:
        /* <DEDUP_REMOVED lines=21> */
.L_x_5088:
[----:B------:R-:W-:Y:S05]  /*13d0*/  BSYNC.RECONVERGENT B0 ;  /* 0x0000000000007941 */ /* 0x000fea0003800200 */
.L_x_5086:
        /* <DEDUP_REMOVED lines=40> */
.L_x_5090:
        /* <DEDUP_REMOVED lines=21> */
.L_x_5091:
[----:B------:R-:W-:Y:S05]  /*17b0*/  BSYNC.RECONVERGENT B0 ;  /* 0x0000000000007941 */ /* 0x000fea0003800200 */
.L_x_5089:
        /* <DEDUP_REMOVED lines=40> */
.L_x_5093:
        /* <DEDUP_REMOVED lines=21> */
.L_x_5094:
[----:B------:R-:W-:Y:S05]  /*1b90*/  BSYNC.RECONVERGENT B0 ;  /* 0x0000000000007941 */ /* 0x000fea0003800200 */
.L_x_5092:
        /* <DEDUP_REMOVED lines=40> */
.L_x_5096:
        /* <DEDUP_REMOVED lines=21> */
.L_x_5097:
[----:B------:R-:W-:Y:S05]  /*1f70*/  BSYNC.RECONVERGENT B0 ;  /* 0x0000000000007941 */ /* 0x000fea0003800200 */
.L_x_5095:
        /* <DEDUP_REMOVED lines=40> */
.L_x_5099:
        /* <DEDUP_REMOVED lines=21> */
.L_x_5100:
[----:B------:R-:W-:Y:S05]  /*2350*/  BSYNC.RECONVERGENT B0 ;  /* 0x0000000000007941 */ /* 0x000fea0003800200 */
.L_x_5098:
        /* <DEDUP_REMOVED lines=41> */
.L_x_5102:
        /* <DEDUP_REMOVED lines=21> */
.L_x_5103:
[----:B------:R-:W-:Y:S05]  /*2740*/  BSYNC.RECONVERGENT B0 ;  /* 0x0000000000007941 */ /* 0x000fea0003800200 */
.L_x_5101:
        /* <DEDUP_REMOVED lines=24> */
.L_x_5079:
        /* <DEDUP_REMOVED lines=37> */
.L_x_5107:
        /* <DEDUP_REMOVED lines=19> */
.L_x_5108:
[----:B------:R-:W-:Y:S05]  /*2c50*/  BSYNC.RECONVERGENT B0 ;  /* 0x0000000000007941 */ /* 0x000fea0003800200 */
.L_x_5106:
        /* <DEDUP_REMOVED lines=43> */
.L_x_5110:
        /* <DEDUP_REMOVED lines=21> */
.L_x_5111:
[----:B------:R-:W-:Y:S05]  /*3060*/  BSYNC.RECONVERGENT B0 ;  /* 0x0000000000007941 */ /* 0x000fea0003800200 */
.L_x_5109:
        /* <DEDUP_REMOVED lines=40> */
.L_x_5113:
        /* <DEDUP_REMOVED lines=21> */
.L_x_5114:
[----:B------:R-:W-:Y:S05]  /*3440*/  BSYNC.RECONVERGENT B0 ;  /* 0x0000000000007941 */ /* 0x000fea0003800200 */
.L_x_5112:
        /* <DEDUP_REMOVED lines=41> */
.L_x_5116:
        /* <DEDUP_REMOVED lines=20> */
.L_x_5117:
[----:B------:R-:W-:Y:S05]  /*3820*/  BSYNC.RECONVERGENT B0 ;  /* 0x0000000000007941 */ /* 0x000fea0003800200 */
.L_x_5115:
        /* <DEDUP_REMOVED lines=15> */
.L_x_5105:
        /* <DEDUP_REMOVED lines=37> */
.L_x_5120:
        /* <DEDUP_REMOVED lines=19> */
.L_x_5121:
[----:B------:R-:W-:Y:S05]  /*3ca0*/  BSYNC.RECONVERGENT B0 ;  /* 0x0000000000007941 */ /* 0x000fea0003800200 */
.L_x_5119:
        /* <DEDUP_REMOVED lines=46> */
.L_x_5123:
        /* <DEDUP_REMOVED lines=20> */
.L_x_5124:
[----:B------:R-:W-:Y:S05]  /*40d0*/  BSYNC.RECONVERGENT B0 ;  /* 0x0000000000007941 */ /* 0x000fea0003800200 */
.L_x_5122:
        /* <DEDUP_REMOVED lines=15> */
.L_x_5118:
        /* <DEDUP_REMOVED lines=30> */
.L_x_5126:
[----:B------:R-:W-:-:S07]  /*43b0*/  MOV R10, 0x43d0 ;  /* 0x000043d0000a7802 */ /* 0x000fce0000000f00 */
[----:B------:R-:W-:Y:S05]  /*43c0*/  CALL.REL.NOINC `($__internal_169_$__cuda_sm20_rem_s64) ;  /* 0x0000000c00347944 */ /* 0x000fea0003c00000 */
.L_x_5127:
[----:B------:R-:W-:Y:S05]  /*43d0*/  BSYNC.RECONVERGENT B0 ;  /* 0x0000000000007941 */ /* 0x000fea0003800200 */
.L_x_5125:
        /* <DEDUP_REMOVED lines=16> */
.L_x_5078:
        /* <DEDUP_REMOVED lines=26> */
[----:B------:R-:W-:Y:S01]  /*4680*/  ISETP.GE.U32.AND P0, PT, R11, R8, PT ;  /* 0x000000080b00720c */ /* 0x000fe20003f06070 */
[----:B------:R-:W-:-:S05]  /*4690*/  IMAD.X R11, RZ, RZ, R7, P1 ;  /* 0x000000ffff0b7224 */ /* 0x000fca00008e0607 */
[----:B------:R-:W-:-:S13]  /*46a0*/  ISETP.GE.U32.AND.EX P0, PT, R11, R9, PT, P0 ;  /* 0x000000090b00720c */ /* 0x000fda0003f06100 */
[----:B0-----:R-:W-:Y:S05]  /*46b0*/  @P0 BRA `(.L_x_5131) ;  /* 0x00000000005c0947 */ /* 0x001fea0003800000 */
[----:B------:R-:W0:Y:S02]  /*46c0*/  LDC.64 R10, c[0x0][R3+0x5e8] ;  /* 0x00017a00030a7b82 */ /* 0x000e240000000a00 */
[C---:B0-----:R-:W-:Y:S02]  /*46d0*/  SHF.L.U32 R15, R10.reuse, 0x1, RZ ;  /* 0x000000010a0f7819 */ /* 0x041fe400000006ff */
[----:B------:R-:W-:Y:S02]  /*46e0*/  SHF.L.U64.HI R21, R10, 0x1, R11 ;  /* 0x000000010a157819 */ /* 0x000fe4000001020b */
[----:B------:R-:W-:-:S05]  /*46f0*/  IADD3 R12, P0, PT, R15, R4, RZ ;  /* 0x000000040f0c7210 */ /* 0x000fca0007f1e0ff */
[----:B------:R-:W-:-:S05]  /*4700*/  IMAD.X R13, R21, 0x1, R5, P0 ;  /* 0x00000001150d7824 */ /* 0x000fca00000e0605 */
[----:B------:R0:W5:Y:S01]  /*4710*/  LDG.E.U16 R20, desc[UR4][R12.64] ;  /* 0x000000040c147981 */ /* 0x000162000c1e1500 */
        /* <DEDUP_REMOVED lines=8> */
[----:B------:R-:W-:-:S05]  /*47a0*/  IMAD.X R8, RZ, RZ, R7, P1 ;  /* 0x000000ffff087224 */ /* 0x000fca00008e0607 */
[----:B------:R-:W-:Y:S02]  /*47b0*/  ISETP.GE.U32.AND.EX P0, PT, R8, R9, PT, P0 ;  /* 0x000000090800720c */ /* 0x000fe40003f06100 */
[----:B------:R-:W-:-:S04]  /*47c0*/  LEA R8, P1, R15, R4, 0x1 ;  /* 0x000000040f087211 */ /* 0x000fc800078208ff */
[----:B------:R-:W-:-:S05]  /*47d0*/  LEA.HI.X R9, R15, R5, R21, 0x1, P1 ;  /* 0x000000050f097211 */ /* 0x000fca00008f0c15 */
[----:B------:R0:W5:Y:S02]  /*47e0*/  LDG.E.U16 R22, desc[UR4][R8.64] ;  /* 0x0000000408167981 */ /* 0x000164000c1e1500 */
[----:B------:R-:W-:-:S04]  /*47f0*/  @!P0 IMAD.WIDE.U32 R12, R10, 0x6, R4 ;  /* 0x000000060a0c8825 */ /* 0x000fc800078e0004 */
[----:B------:R-:W-:-:S05]  /*4800*/  @!P0 IMAD R11, R11, 0x6, RZ ;  /* 0x000000060b0b8824 */ /* 0x000fca00078e02ff */
[----:B------:R-:W-:-:S05]  /*4810*/  @!P0 IADD3 R13, PT, PT, R13, R11, RZ ;  /* 0x0000000b0d0d8210 */ /* 0x000fca0007ffe0ff */
[----:B------:R0:W5:Y:S02]  /*4820*/  @!P0 LDG.E.U16 R19, desc[UR4][R12.64] ;  /* 0x000000040c138981 */ /* 0x000164000c1e1500 */
.L_x_5131:
[----:B------:R-:W-:Y:S05]  /*4830*/  BSYNC.RECONVERGENT B1 ;  /* 0x0000000000017941 */ /* 0x000fea0003800200 */
.L_x_5130:
[C---:B------:R-:W-:Y:S02]  /*4840*/  IADD3 R5, P3, PT, R18.reuse, 0x2, RZ ;  /* 0x0000000212057810 */ /* 0x040fe40007f7e0ff */
[C---:B------:R-:W-:Y:S02]  /*4850*/  IADD3 R4, P4, PT, R18.reuse, 0x3, RZ ;  /* 0x0000000312047810 */ /* 0x040fe40007f9e0ff */
[----:B------:R-:W-:Y:S01]  /*4860*/  ISETP.GT.U32.AND P1, PT, R5, UR6, PT ;  /* 0x0000000605007c0c */ /* 0x000fe2000bf24070 */
[----:B------:R-:W-:Y:S01]  /*4870*/  IMAD.X R5, RZ, RZ, R2, P3 ;  /* 0x000000ffff057224 */ /* 0x000fe200018e0602 */
[----:B------:R-:W-:Y:S02]  /*4880*/  ISETP.GE.U32.AND P2, PT, R18, UR6, PT ;  /* 0x0000000612007c0c */ /* 0x000fe4000bf46070 */
[----:B------:R-:W-:Y:S02]  /*4890*/  ISETP.GT.U32.AND P0, PT, R4, UR6, PT ;  /* 0x0000000604007c0c */ /* 0x000fe4000bf04070 */
[----:B------:R-:W-:-:S02]  /*48a0*/  IADD3.X R4, PT, PT, RZ, R2, RZ, P4, !PT ;  /* 0x00000002ff047210 */ /* 0x000fc400027fe4ff */
[----:B------:R-:W-:Y:S02]  /*48b0*/  ISETP.GE.AND.EX P2, PT, R2, UR7, PT, P2 ;  /* 0x0000000702007c0c */ /* 0x000fe4000bf46320 */
[----:B------:R-:W-:Y:S02]  /*48c0*/  ISETP.GT.AND.EX P1, PT, R5, UR7, PT, P1 ;  /* 0x0000000705007c0c */ /* 0x000fe4000bf24310 */
[----:B------:R-:W-:Y:S02]  /*48d0*/  ISETP.GT.AND.EX P0, PT, R4, UR7, PT, P0 ;  /* 0x0000000704007c0c */ /* 0x000fe4000bf04300 */
[----:B-----5:R-:W-:Y:S02]  /*48e0*/  SEL R20, R20, RZ, !P2 ;  /* 0x000000ff14147207 */ /* 0x020fe40005000000 */
[----:B------:R-:W-:Y:S02]  /*48f0*/  SEL R22, R22, RZ, !P1 ;  /* 0x000000ff16167207 */ /* 0x000fe40004800000 */
[----:B0-----:R-:W-:-:S02]  /*4900*/  SEL R8, R19, RZ, !P0 ;  /* 0x000000ff13087207 */ /* 0x001fc40004000000 */
[----:B------:R-:W-:Y:S02]  /*4910*/  PRMT R19, R20, 0x7610, R19 ;  /* 0x0000761014137816 */ /* 0x000fe40000000013 */
[----:B------:R-:W-:-:S07]  /*4920*/  PRMT R9, R22, 0x7610, R9 ;  /* 0x0000761016097816 */ /* 0x000fce0000000009 */
.L_x_5129:
[----:B------:R-:W-:Y:S05]  /*4930*/  BSYNC.RECONVERGENT B0 ;  /* 0x0000000000007941 */ /* 0x000fea0003800200 */
.L_x_5128:
        /* <DEDUP_REMOVED lines=22> */
[----:B-1----:R-:W-:-:S04]  /*4aa0*/  IADD3 R13, P1, PT, R6, 0x3, RZ ;  /* 0x00000003060d7810 */ /* 0x002fc80007f3e0ff */
        /* <DEDUP_REMOVED lines=12> */
        .weak           $__internal_168_$__cuda_sm20_div_s64
        .type           $__internal_168_$__cuda_sm20_div_s64,@function
        .size           $__internal_168_$__cuda_sm20_div_s64,($__internal_169_$__cuda_sm20_rem_s64 - $__internal_168_$__cuda_sm20_div_s64)
$__internal_168_$__cuda_sm20_div_s64:
        /* <DEDUP_REMOVED lines=82> */
[----:B------:R-:W-:Y:S06]  /*5090*/  RET.REL.NODEC R8 `(_ZN2at6native16triu_tril_kernelIslLb0ELi4ELb0EEEvNS_4cuda6detail10TensorInfoIT_T0_EENS4_IKS5_S6_EEllS6_) ;  /* 0xffffffac08d87950 */ /* 0x000fec0003c3ffff */
        .weak           $__internal_169_$__cuda_sm20_rem_s64
        .type           $__internal_169_$__cuda_sm20_rem_s64,@function
        .size           $__internal_169_$__cuda_sm20_rem_s64,(.L_x_6459 - $__internal_169_$__cuda_sm20_rem_s64)
$__internal_169_$__cuda_sm20_rem_s64:
        /* <DEDUP_REMOVED lines=76> */
[----:B------:R-:W-:Y:S06]  /*5560*/  RET.REL.NODEC R10 `(_ZN2at6native16triu_tril_kernelIslLb0ELi4ELb0EEEvNS_4cuda6detail10TensorInfoIT_T0_EENS4_IKS5_S6_EEllS6_) ;  /* 0xffffffa80aa47950 */ /* 0x000fec0003c3ffff */
.L_x_5132:
        /* <DEDUP_REMOVED lines=9> */
.L_x_6459:


//--------------------- .text._ZN2at6native16triu_tril_kernelIslLb0ELi4ELb1EEEvNS_4cuda6detail10TensorInfoIT_T0_EENS4_IKS5_S6_EEllS6_ --------------------------
	.section	.text._ZN2at6native16triu_tril_kernelIslLb0ELi4ELb1EEEvNS_4cuda6detail10TensorInfoIT_T0_EENS4_IKS5_S6_EEllS6_,"ax",@progbits
	.align	128
        .global         _ZN2at6native16triu_tril_kernelIslLb0ELi4ELb1EEEvNS_4cuda6detail10TensorInfoIT_T0_EENS4_IKS5_S6_EEllS6_
        .type           _ZN2at6native16triu_tril_kernelIslLb0ELi4ELb1EEEvNS_4cuda6detail10TensorInfoIT_T0_EENS4_IKS5_S6_EEllS6_,@function
        .size           _ZN2at6native16triu_tril_kernelIslLb0ELi4ELb1EEEvNS_4cuda6detail10TensorInfoIT_T0_EENS4_IKS5_S6_EEllS6_,(.L_x_6461 - _ZN2at6native16triu_tril_kernelIslLb0ELi4ELb1EEEvNS_4cuda6detail10TensorInfoIT_T0_EENS4_IKS5_S6_EEllS6_)
        .other          _ZN2at6native16triu_tril_kernelIslLb0ELi4ELb1EEEvNS_4cuda6detail10TensorInfoIT_T0_EENS4_IKS5_S6_EEllS6_,@"STO_CUDA_ENTRY STV_DEFAULT"
_ZN2at6native16triu_tril_kernelIslLb0ELi4ELb1EEEvNS_4cuda6detail10TensorInfoIT_T0_EENS4_IKS5_S6_EEllS6_:
.text._ZN2at6native16triu_tril_kernelIslLb0ELi4ELb1EEEvNS_4cuda6detail10TensorInfoIT_T0_EENS4_IKS5_S6_EEllS6_:
        /* <DEDUP_REMOVED lines=41> */
.L_x_5134:
[----:B------:R-:W0:Y:S01]  /*0290*/  LDCU.64 UR4, c[0x0][0x6d0] ;  /* 0x0000da00ff0477ac */ /* 0x000e220008000a00 */
[----:B------:R-:W-:Y:S01]  /*02a0*/  IMAD.MOV.U32 R6, RZ, RZ, R10 ;  /* 0x000000ffff067224 */ /* 0x000fe200078e000a */
[----:B------:R-:W-:Y:S01]  /*02b0*/  MOV R4, 0x300 ;  /* 0x0000030000047802 */ /* 0x000fe20000000f00 */
[----:B------:R-:W-:Y:S02]  /*02c0*/  IMAD.MOV.U32 R23, RZ, RZ, R11 ;  /* 0x000000ffff177224 */ /* 0x000fe400078e000b */
[----:B0-----:R-:W-:Y:S01]  /*02d0*/  IMAD.U32 R8, RZ, RZ, UR4 ;  /* 0x00000004ff087e24 */ /* 0x001fe2000f8e00ff */
[----:B------:R-:W-:-:S07]  /*02e0*/  MOV R7, UR5 ;  /* 0x0000000500077c02 */ /* 0x000fce0008000f00 */
[----:B------:R-:W-:Y:S05]  /*02f0*/  CALL.REL.NOINC `($__internal_170_$__cuda_sm20_div_s64) ;  /* 0x0000003c00587944 */ /* 0x000fea0003c00000 */
[----:B------:R-:W0:Y:S01]  /*0300*/  LDCU.64 UR4, c[0x0][0x6d0] ;  /* 0x0000da00ff0477ac */ /* 0x000e220008000a00 */
[----:B------:R-:W-:-:S05]  /*0310*/  IADD3 R5, P0, PT, RZ, -R20, RZ ;  /* 0x80000014ff057210 */ /* 0x000fca0007f1e0ff */
[----:B------:R-:W-:-:S04]  /*0320*/  IMAD.X R0, RZ, RZ, ~R21, P0 ;  /* 0x000000ffff007224 */ /* 0x000fc800000e0e15 */
[----:B0-----:R-:W-:Y:S02]  /*0330*/  IMAD R0, R0, UR4, RZ ;  /* 0x0000000400007c24 */ /* 0x001fe4000f8e02ff */
[----:B------:R-:W-:-:S04]  /*0340*/  IMAD.WIDE.U32 R2, R5, UR4, R10 ;  /* 0x0000000405027c25 */ /* 0x000fc8000f8e000a */
[----:B------:R-:W-:-:S05]  /*0350*/  IMAD R5, R5, UR5, R0 ;  /* 0x0000000505057c24 */ /* 0x000fca000f8e0200 */
[----:B------:R-:W-:-:S07]  /*0360*/  IADD3 R0, PT, PT, R3, R5, RZ ;  /* 0x0000000503007210 */ /* 0x000fce0007ffe0ff */
.L_x_5135:
[----:B------:R-:W-:Y:S05]  /*0370*/  BSYNC.RECONVERGENT B0 ;  /* 0x0000000000007941 */ /* 0x000fea0003800200 */
.L_x_5133:
        /* <DEDUP_REMOVED lines=27> */
.L_x_5137:
[----:B------:R-:W-:Y:S01]  /*0530*/  IMAD.MOV.U32 R6, RZ, RZ, R20 ;  /* 0x000000ffff067224 */ /* 0x000fe200078e0014 */
[----:B------:R-:W-:Y:S01]  /*0540*/  MOV R4, R8 ;  /* 0x0000000800047202 */ /* 0x000fe20000000f00 */
[----:B------:R-:W-:Y:S01]  /*0550*/  IMAD.MOV.U32 R23, RZ, RZ, R21 ;  /* 0x000000ffff177224 */ /* 0x000fe200078e0015 */
[----:B------:R-:W-:Y:S01]  /*0560*/  MOV R22, 0x590 ;  /* 0x0000059000167802 */ /* 0x000fe20000000f00 */
[----:B------:R-:W-:-:S07]  /*0570*/  IMAD.MOV.U32 R3, RZ, RZ, R9 ;  /* 0x000000ffff037224 */ /* 0x000fce00078e0009 */
[----:B------:R-:W-:Y:S05]  /*0580*/  CALL.REL.NOINC `($__internal_171_$__cuda_sm20_rem_s64) ;  /* 0x0000004000047944 */ /* 0x000fea0003c00000 */
[----:B------:R-:W-:Y:S01]  /*0590*/  IMAD.MOV.U32 R10, RZ, RZ, R6 ;  /* 0x000000ffff0a7224 */ /* 0x000fe200078e0006 */
[----:B------:R-:W-:-:S07]  /*05a0*/  MOV R11, R3 ;  /* 0x00000003000b7202 */ /* 0x000fce0000000f00 */
.L_x_5138:
[----:B------:R-:W-:Y:S05]  /*05b0*/  BSYNC.RECONVERGENT B0 ;  /* 0x0000000000007941 */ /* 0x000fea0003800200 */
.L_x_5136:
        /* <DEDUP_REMOVED lines=30> */
.L_x_5140:
[----:B------:R-:W-:Y:S01]  /*07a0*/  MOV R6, R20 ;  /* 0x0000001400067202 */ /* 0x000fe20000000f00 */
[----:B------:R-:W-:Y:S01]  /*07b0*/  IMAD.MOV.U32 R23, RZ, RZ, R21 ;  /* 0x000000ffff177224 */ /* 0x000fe200078e0015 */
[----:B------:R-:W-:Y:S01]  /*07c0*/  MOV R4, 0x7f0 ;  /* 0x000007f000047802 */ /* 0x000fe20000000f00 */
[----:B------:R-:W-:-:S07]  /*07d0*/  IMAD.MOV.U32 R7, RZ, RZ, R9 ;  /* 0x000000ffff077224 */ /* 0x000fce00078e0009 */
[----:B-1----:R-:W-:Y:S05]  /*07e0*/  CALL.REL.NOINC `($__internal_170_$__cuda_sm20_div_s64) ;  /* 0x00000038001c7944 */ /* 0x002fea0003c00000 */
[----:B------:R-:W-:Y:S01]  /*07f0*/  MOV R6, R20 ;  /* 0x0000001400067202 */ /* 0x000fe20000000f00 */
[----:B------:R-:W-:-:S07]  /*0800*/  IMAD.MOV.U32 R23, RZ, RZ, R21 ;  /* 0x000000ffff177224 */ /* 0x000fce00078e0015 */
.L_x_5141:
[----:B------:R-:W-:Y:S05]  /*0810*/  BSYNC.RECONVERGENT B0 ;  /* 0x0000000000007941 */ /* 0x000fea0003800200 */
.L_x_5139:
        /* <DEDUP_REMOVED lines=23> */
.L_x_5168:
        /* <DEDUP_REMOVED lines=28> */
.L_x_5145:
[----:B------:R-:W-:Y:S01]  /*0b50*/  IMAD.U32 R13, RZ, RZ, UR9 ;  /* 0x00000009ff0d7e24 */ /* 0x000fe2000f8e00ff */
[----:B------:R-:W-:Y:S01]  /*0b60*/  MOV R8, UR8 ;  /* 0x0000000800087c02 */ /* 0x000fe20008000f00 */
[----:B------:R-:W-:Y:S01]  /*0b70*/  IMAD.U32 R9, RZ, RZ, UR9 ;  /* 0x00000009ff097e24 */ /* 0x000fe2000f8e00ff */
[----:B------:R-:W-:Y:S02]  /*0b80*/  MOV R12, UR8 ;  /* 0x00000008000c7c02 */ /* 0x000fe40008000f00 */
[----:B------:R-:W-:Y:S02]  /*0b90*/  MOV R7, R13 ;  /* 0x0000000d00077202 */ /* 0x000fe40000000f00 */
[----:B------:R-:W-:-:S07]  /*0ba0*/  MOV R4, 0xbc0 ;  /* 0x00000bc000047802 */ /* 0x000fce0000000f00 */
[----:B------:R-:W-:Y:S05]  /*0bb0*/  CALL.REL.NOINC `($__internal_170_$__cuda_sm20_div_s64) ;  /* 0x0000003400287944 */ /* 0x000fea0003c00000 */
        /* <DEDUP_REMOVED lines=9> */
.L_x_5146:
[----:B------:R-:W-:Y:S05]  /*0c50*/  BSYNC.RECONVERGENT B0 ;  /* 0x0000000000007941 */ /* 0x000fea0003800200 */
.L_x_5144:
        /* <DEDUP_REMOVED lines=34> */
.L_x_5148:
[----:B------:R-:W-:Y:S01]  /*0e80*/  MOV R6, UR14 ;  /* 0x0000000e00067c02 */ /* 0x000fe20008000f00 */
[----:B------:R-:W-:Y:S01]  /*0e90*/  IMAD.U32 R9, RZ, RZ, UR15 ;  /* 0x0000000fff097e24 */ /* 0x000fe2000f8e00ff */
[----:B------:R-:W-:Y:S01]  /*0ea0*/  MOV R8, UR14 ;  /* 0x0000000e00087c02 */ /* 0x000fe20008000f00 */
[----:B------:R-:W-:Y:S01]  /*0eb0*/  IMAD.U32 R7, RZ, RZ, UR15 ;  /* 0x0000000fff077e24 */ /* 0x000fe2000f8e00ff */
[----:B------:R-:W-:Y:S01]  /*0ec0*/  MOV R6, R16 ;  /* 0x0000001000067202 */ /* 0x000fe20000000f00 */
[----:B------:R-:W-:Y:S01]  /*0ed0*/  IMAD.MOV.U32 R23, RZ, RZ, R17 ;  /* 0x000000ffff177224 */ /* 0x000fe200078e0011 */
[----:B------:R-:W-:-:S07]  /*0ee0*/  MOV R4, 0xf00 ;  /* 0x00000f0000047802 */ /* 0x000fce0000000f00 */
[----:B------:R-:W-:Y:S05]  /*0ef0*/  CALL.REL.NOINC `($__internal_170_$__cuda_sm20_div_s64) ;  /* 0x0000003000587944 */ /* 0x000fea0003c00000 */
        /* <DEDUP_REMOVED lines=10> */
.L_x_5149:
[----:B------:R-:W-:Y:S05]  /*0fa0*/  BSYNC.RECONVERGENT B0 ;  /* 0x0000000000007941 */ /* 0x000fea0003800200 */
.L_x_5147:
        /* <DEDUP_REMOVED lines=35> */
.L_x_5151:
[----:B------:R-:W-:Y:S01]  /*11e0*/  IMAD.U32 R6, RZ, RZ, UR14 ;  /* 0x0000000eff067e24 */ /* 0x000fe2000f8e00ff */
[----:B------:R-:W-:Y:S01]  /*11f0*/  MOV R9, UR15 ;  /* 0x0000000f00097c02 */ /* 0x000fe20008000f00 */
[----:B------:R-:W-:Y:S01]  /*1200*/  IMAD.U32 R8, RZ, RZ, UR14 ;  /* 0x0000000eff087e24 */ /* 0x000fe2000f8e00ff */
[----:B------:R-:W-:Y:S01]  /*1210*/  MOV R7, UR15 ;  /* 0x0000000f00077c02 */ /* 0x000fe20008000f00 */
[----:B------:R-:W-:Y:S01]  /*1220*/  IMAD.MOV.U32 R6, RZ, RZ, R16 ;  /* 0x000000ffff067224 */ /* 0x000fe200078e0010 */
[----:B------:R-:W-:Y:S02]  /*1230*/  MOV R23, R17 ;  /* 0x0000001100177202 */ /* 0x000fe40000000f00 */
[----:B------:R-:W-:-:S07]  /*1240*/  MOV R4, 0x1260 ;  /* 0x0000126000047802 */ /* 0x000fce0000000f00 */
[----:B------:R-:W-:Y:S05]  /*1250*/  CALL.REL.NOINC `($__internal_170_$__cuda_sm20_div_s64) ;  /* 0x0000002c00807944 */ /* 0x000fea0003c00000 */
        /* <DEDUP_REMOVED lines=10> */
.L_x_5152:
[----:B------:R-:W-:Y:S05]  /*1300*/  BSYNC.RECONVERGENT B0 ;  /* 0x0000000000007941 */ /* 0x000fea0003800200 */
.L_x_5150:
        /* <DEDUP_REMOVED lines=35> */
.L_x_5154:
        /* <DEDUP_REMOVED lines=18> */
.L_x_5155:
[----:B------:R-:W-:Y:S05]  /*1660*/  BSYNC.RECONVERGENT B0 ;  /* 0x0000000000007941 */ /* 0x000fea0003800200 */
.L_x_5153:
        /* <DEDUP_REMOVED lines=35> */
.L_x_5157:
        /* <DEDUP_REMOVED lines=18> */
.L_x_5158:
[----:B------:R-:W-:Y:S05]  /*19c0*/  BSYNC.RECONVERGENT B0 ;  /* 0x0000000000007941 */ /* 0x000fea0003800200 */
.L_x_5156:
        /* <DEDUP_REMOVED lines=35> */
.L_x_5160:
        /* <DEDUP_REMOVED lines=18> */
.L_x_5161:
[----:B------:R-:W-:Y:S05]  /*1d20*/  BSYNC.RECONVERGENT B0 ;  /* 0x0000000000007941 */ /* 0x000fea0003800200 */
.L_x_5159:
        /* <DEDUP_REMOVED lines=35> */
.L_x_5163:
        /* <DEDUP_REMOVED lines=18> */
.L_x_5164:
[----:B------:R-:W-:Y:S05]  /*2080*/  BSYNC.RECONVERGENT B0 ;  /* 0x0000000000007941 */ /* 0x000fea0003800200 */
.L_x_5162:
        /* <DEDUP_REMOVED lines=34> */
.L_x_5166:
        /* <DEDUP_REMOVED lines=18> */
.L_x_5167:
[----:B------:R-:W-:Y:S05]  /*23d0*/  BSYNC.RECONVERGENT B0 ;  /* 0x0000000000007941 */ /* 0x000fea0003800200 */
.L_x_5165:
        /* <DEDUP_REMOVED lines=14> */
.L_x_5143:
        /* <DEDUP_REMOVED lines=37> */
.L_x_5171:
[----:B------:R-:W-:Y:S01]  /*2710*/  MOV R13, UR9 ;  /* 0x00000009000d7c02 */ /* 0x000fe20008000f00 */
[----:B------:R-:W-:Y:S01]  /*2720*/  IMAD.U32 R8, RZ, RZ, UR8 ;  /* 0x00000008ff087e24 */ /* 0x000fe2000f8e00ff */
[----:B------:R-:W-:Y:S01]  /*2730*/  MOV R9, UR9 ;  /* 0x0000000900097c02 */ /* 0x000fe20008000f00 */
[----:B------:R-:W-:Y:S01]  /*2740*/  IMAD.U32 R12, RZ, RZ, UR8 ;  /* 0x00000008ff0c7e24 */ /* 0x000fe2000f8e00ff */
[----:B------:R-:W-:Y:S01]  /*2750*/  MOV R4, 0x2780 ;  /* 0x0000278000047802 */ /* 0x000fe20000000f00 */
[----:B------:R-:W-:-:S07]  /*2760*/  IMAD.MOV.U32 R7, RZ, RZ, R13 ;  /* 0x000000ffff077224 */ /* 0x000fce00078e000d */
[----:B------:R-:W-:Y:S05]  /*2770*/  CALL.REL.NOINC `($__internal_170_$__cuda_sm20_div_s64) ;  /* 0x0000001800387944 */ /* 0x000fea0003c00000 */
        /* <DEDUP_REMOVED lines=9> */
.L_x_5172:
[----:B------:R-:W-:Y:S05]  /*2810*/  BSYNC.RECONVERGENT B0 ;  /* 0x0000000000007941 */ /* 0x000fea0003800200 */
.L_x_5170:
        /* <DEDUP_REMOVED lines=34> */
.L_x_5174:
        /* <DEDUP_REMOVED lines=18> */
.L_x_5175:
[----:B------:R-:W-:Y:S05]  /*2b60*/  BSYNC.RECONVERGENT B0 ;  /* 0x0000000000007941 */ /* 0x000fea0003800200 */
.L_x_5173:
        /* <DEDUP_REMOVED lines=34> */
.L_x_5177:
        /* <DEDUP_REMOVED lines=18> */
.L_x_5178:
[----:B------:R-:W-:Y:S05]  /*2eb0*/  BSYNC.RECONVERGENT B0 ;  /* 0x0000000000007941 */ /* 0x000fea0003800200 */
.L_x_5176:
        /* <DEDUP_REMOVED lines=34> */
.L_x_5180:
        /* <DEDUP_REMOVED lines=18> */
.L_x_5181:
[----:B------:R-:W-:Y:S05]  /*3200*/  BSYNC.RECONVERGENT B0 ;  /* 0x0000000000007941 */ /* 0x000fea0003800200 */
.L_x_5179:
[----:B------:R-:W0:Y:S01]  /*3210*/  LDCU.64 UR8, c[0x0][UR7+0x438] ;  /* 0x00008700070877ac */ /* 0x000e220008000a00 */
[----:B------:R-:W-:Y:S01]  /*3220*/  MOV R14, R12 ;  /* 0x0000000c000e7202 */ /* 0x000fe20000000f00 */
[----:B------:R-:W-:Y:S01]  /*3230*/  UIADD3 UR5, UPT, UPT, UR5, -0x4, URZ ;  /* 0xfffffffc05057890 */ /* 0x000fe2000fffe0ff */
[----:B0-----:R-:W-:-:S03]  /*3240*/  IMAD R4, R8, UR9, RZ ;  /* 0x0000000908047c24 */ /* 0x001fc6000f8e02ff */
[----:B------:R-:W-:-:S04]  /*3250*/  IMAD.WIDE.U32 R14, R8, UR8, R14 ;  /* 0x00000008080e7c25 */ /* 0x000fc8000f8e000e */
[----:B------:R-:W-:-:S04]  /*3260*/  IMAD R3, R3, UR8, R4 ;  /* 0x0000000803037c24 */ /* 0x000fc8000f8e0204 */
[----:B------:R-:W-:-:S07]  /*3270*/  IMAD.IADD R15, R15, 0x1, R3 ;  /* 0x000000010f0f7824 */ /* 0x000fce00078e0203 */
.L_x_5169:
        /* <DEDUP_REMOVED lines=37> */
.L_x_5184:
        /* <DEDUP_REMOVED lines=16> */
.L_x_5185:
[----:B------:R-:W-:Y:S05]  /*35d0*/  BSYNC.RECONVERGENT B0 ;  /* 0x0000000000007941 */ /* 0x000fea0003800200 */
.L_x_5183:
        /* <DEDUP_REMOVED lines=34> */
.L_x_5187:
        /* <DEDUP_REMOVED lines=18> */
.L_x_5188:
[----:B------:R-:W-:Y:S05]  /*3920*/  BSYNC.RECONVERGENT B0 ;  /* 0x0000000000007941 */ /* 0x000fea0003800200 */
.L_x_5186:
[----:B------:R-:W0:Y:S01]  /*3930*/  LDCU.64 UR8, c[0x0][UR7+0x448] ;  /* 0x00008900070877ac */ /* 0x000e220008000a00 */
[----:B------:R-:W-:Y:S01]  /*3940*/  IMAD.MOV.U32 R16, RZ, RZ, R14 ;  /* 0x000000ffff107224 */ /* 0x000fe200078e000e */
[----:B------:R-:W-:Y:S01]  /*3950*/  UIADD3 UR5, UPT, UPT, UR5, -0x2, URZ ;  /* 0xfffffffe05057890 */ /* 0x000fe2000fffe0ff */
[C---:B0-----:R-:W-:Y:S02]  /*3960*/  IMAD R4, R8.reuse, UR9, RZ ;  /* 0x0000000908047c24 */ /* 0x041fe4000f8e02ff */
[----:B------:R-:W-:-:S04]  /*3970*/  IMAD.WIDE.U32 R14, R8, UR8, R16 ;  /* 0x00000008080e7c25 */ /* 0x000fc8000f8e0010 */
[----:B------:R-:W-:-:S05]  /*3980*/  IMAD R3, R3, UR8, R4 ;  /* 0x0000000803037c24 */ /* 0x000fca000f8e0204 */
[----:B------:R-:W-:-:S07]  /*3990*/  IADD3 R15, PT, PT, R15, R3, RZ ;  /* 0x000000030f0f7210 */ /* 0x000fce0007ffe0ff */
.L_x_5182:
        /* <DEDUP_REMOVED lines=29> */
.L_x_5190:
[----:B------:R-:W-:Y:S01]  /*3b70*/  MOV R8, UR12 ;  /* 0x0000000c00087c02 */ /* 0x000fe20008000f00 */
[----:B------:R-:W-:Y:S01]  /*3b80*/  IMAD.U32 R13, RZ, RZ, UR13 ;  /* 0x0000000dff0d7e24 */ /* 0x000fe2000f8e00ff */
[----:B------:R-:W-:Y:S01]  /*3b90*/  MOV R12, UR12 ;  /* 0x0000000c000c7c02 */ /* 0x000fe20008000f00 */
[----:B------:R-:W-:Y:S01]  /*3ba0*/  IMAD.U32 R9, RZ, RZ, UR13 ;  /* 0x0000000dff097e24 */ /* 0x000fe2000f8e00ff */
[----:B------:R-:W-:Y:S01]  /*3bb0*/  MOV R4, R8 ;  /* 0x0000000800047202 */ /* 0x000fe20000000f00 */
[----:B------:R-:W-:Y:S01]  /*3bc0*/  IMAD.MOV.U32 R3, RZ, RZ, R13 ;  /* 0x000000ffff037224 */ /* 0x000fe200078e000d */
[----:B------:R-:W-:-:S07]  /*3bd0*/  MOV R22, 0x3bf0 ;  /* 0x00003bf000167802 */ /* 0x000fce0000000f00 */
[----:B------:R-:W-:Y:S05]  /*3be0*/  CALL.REL.NOINC `($__internal_171_$__cuda_sm20_rem_s64) ;  /* 0x00000008006c7944 */ /* 0x000fea0003c00000 */
[----:B------:R-:W-:-:S07]  /*3bf0*/  MOV R7, R3 ;  /* 0x0000000300077202 */ /* 0x000fce0000000f00 */
.L_x_5191:
[----:B------:R-:W-:Y:S05]  /*3c00*/  BSYNC.RECONVERGENT B0 ;  /* 0x0000000000007941 */ /* 0x000fea0003800200 */
.L_x_5189:
[----:B------:R-:W0:Y:S02]  /*3c10*/  LDCU.64 UR8, c[0x0][UR8+0x450] ;  /* 0x00008a00080877ac */ /* 0x000e240008000a00 */
[C---:B0-----:R-:W-:Y:S02]  /*3c20*/  IMAD R3, R6.reuse, UR9, RZ ;  /* 0x0000000906037c24 */ /* 0x041fe4000f8e02ff */
[----:B------:R-:W-:-:S04]  /*3c30*/  IMAD.WIDE.U32 R14, R6, UR8, R14 ;  /* 0x00000008060e7c25 */ /* 0x000fc8000f8e000e */
[----:B------:R-:W-:-:S04]  /*3c40*/  IMAD R3, R7, UR8, R3 ;  /* 0x0000000807037c24 */ /* 0x000fc8000f8e0203 */
[----:B------:R-:W-:-:S07]  /*3c50*/  IMAD.IADD R15, R15, 0x1, R3 ;  /* 0x000000010f0f7824 */ /* 0x000fce00078e0203 */
.L_x_5142:
        /* <DEDUP_REMOVED lines=64> */
        .weak           $__internal_170_$__cuda_sm20_div_s64
        .type           $__internal_170_$__cuda_sm20_div_s64,@function
        .size           $__internal_170_$__cuda_sm20_div_s64,($__internal_171_$__cuda_sm20_rem_s64 - $__internal_170_$__cuda_sm20_div_s64)
$__internal_170_$__cuda_sm20_div_s64:
        /* <DEDUP_REMOVED lines=83> */
[----:B------:R-:W-:Y:S05]  /*4590*/  RET.REL.NODEC R8 `(_ZN2at6native16triu_tril_kernelIslLb0ELi4ELb1EEEvNS_4cuda6detail10TensorInfoIT_T0_EENS4_IKS5_S6_EEllS6_) ;  /* 0xffffffb808987950 */ /* 0x000fea0003c3ffff */
        .weak           $__internal_171_$__cuda_sm20_rem_s64
        .type           $__internal_171_$__cuda_sm20_rem_s64,@function
        .size           $__internal_171_$__cuda_sm20_rem_s64,(.L_x_6461 - $__internal_171_$__cuda_sm20_rem_s64)
$__internal_171_$__cuda_sm20_rem_s64:
        /* <DEDUP_REMOVED lines=76> */
[----:B------:R-:W-:Y:S06]  /*4a60*/  RET.REL.NODEC R22 `(_ZN2at6native16triu_tril_kernelIslLb0ELi4ELb1EEEvNS_4cuda6detail10TensorInfoIT_T0_EENS4_IKS5_S6_EEllS6_) ;  /* 0xffffffb416647950 */ /* 0x000fec0003c3ffff */
.L_x_5192:
        /* <DEDUP_REMOVED lines=9> */
.L_x_6461:


//--------------------- .text._ZN2at6native16triu_tril_kernelIsiLb0ELi4ELb0EEEvNS_4cuda6detail10TensorInfoIT_T0_EENS4_IKS5_S6_EEllS6_ --------------------------
	.section	.text._ZN2at6native16triu_tril_kernelIsiLb0ELi4ELb0EEEvNS_4cuda6detail10TensorInfoIT_T0_EENS4_IKS5_S6_EEllS6_,"ax",@progbits
	.align	128
        .global         _ZN2at6native16triu_tril_kernelIsiLb0ELi4ELb0EEEvNS_4cuda6detail10TensorInfoIT_T0_EENS4_IKS5_S6_EEllS6_
        .type           _ZN2at6native16triu_tril_kernelIsiLb0ELi4ELb0EEEvNS_4cuda6detail10TensorInfoIT_T0_EENS4_IKS5_S6_EEllS6_,@function
        .size           _ZN2at6native16triu_tril_kernelIsiLb0ELi4ELb0EEEvNS_4cuda6detail10TensorInfoIT_T0_EENS4_IKS5_S6_EEllS6_,(.L_x_6463 - _ZN2at6native16triu_tril_kernelIsiLb0ELi4ELb0EEEvNS_4cuda6detail10TensorInfoIT_T0_EENS4_IKS5_S6_EEllS6_)
        .other          _ZN2at6native16triu_tril_kernelIsiLb0ELi4ELb0EEEvNS_4cuda6detail10TensorInfoIT_T0_EENS4_IKS5_S6_EEllS6_,@"STO_CUDA_ENTRY STV_DEFAULT"
_ZN2at6native16triu_tril_kernelIsiLb0ELi4ELb0EEEvNS_4cuda6detail10TensorInfoIT_T0_EENS4_IKS5_S6_EEllS6_:
.text._ZN2at6native16triu_tril_kernelIsiLb0ELi4ELb0EEEvNS_4cuda6detail10TensorInfoIT_T0_EENS4_IKS5_S6_EEllS6_:
        /* <DEDUP_REMOVED lines=40> */
.L_x_5194:
[----:B------:R-:W0:Y:S01]  /*0280*/  LDCU UR6, c[0x0][0x540] ;  /* 0x0000a800ff0677ac */ /* 0x000e220008000800 */
[----:B------:R-:W-:Y:S01]  /*0290*/  MOV R18, R4 ;  /* 0x0000000400127202 */ /* 0x000fe20000000f00 */
[----:B------:R-:W-:Y:S01]  /*02a0*/  IMAD.U32 R3, RZ, RZ, UR4 ;  /* 0x00000004ff037e24 */ /* 0x000fe2000f8e00ff */
[----:B------:R-:W-:Y:S01]  /*02b0*/  MOV R6, 0x2e0 ;  /* 0x000002e000067802 */ /* 0x000fe20000000f00 */
[----:B0-----:R-:W-:-:S07]  /*02c0*/  IMAD.U32 R2, RZ, RZ, UR6 ;  /* 0x00000006ff027e24 */ /* 0x001fce000f8e00ff */
[----:B------:R-:W-:Y:S05]  /*02d0*/  CALL.REL.NOINC `($__internal_172_$__cuda_sm20_div_s64) ;  /* 0x0000003400607944 */ /* 0x000fea0003c00000 */
[----:B------:R-:W0:Y:S01]  /*02e0*/  LDCU UR6, c[0x0][0x540] ;  /* 0x0000a800ff0677ac */ /* 0x000e220008000800 */
[----:B------:R-:W-:Y:S01]  /*02f0*/  IADD3 R3, PT, PT, -R9, RZ, RZ ;  /* 0x000000ff09037210 */ /* 0x000fe20007ffe1ff */
[----:B------:R-:W-:Y:S02]  /*0300*/  IMAD.MOV.U32 R16, RZ, RZ, R9 ;  /* 0x000000ffff107224 */ /* 0x000fe400078e0009 */
[----:B------:R-:W-:Y:S02]  /*0310*/  IMAD.MOV.U32 R17, RZ, RZ, R8 ;  /* 0x000000ffff117224 */ /* 0x000fe400078e0008 */
[----:B0-----:R-:W-:-:S07]  /*0320*/  IMAD R4, R3, UR6, R4 ;  /* 0x0000000603047c24 */ /* 0x001fce000f8e0204 */
.L_x_5195:
[----:B------:R-:W-:Y:S05]  /*0330*/  BSYNC.RECONVERGENT B0 ;  /* 0x0000000000007941 */ /* 0x000fea0003800200 */
.L_x_5193:
        /* <DEDUP_REMOVED lines=30> */
.L_x_5197:
[----:B------:R-:W-:Y:S01]  /*0520*/  IMAD.MOV.U32 R18, RZ, RZ, R16 ;  /* 0x000000ffff127224 */ /* 0x000fe200078e0010 */
[----:B------:R-:W-:Y:S01]  /*0530*/  MOV R6, 0x560 ;  /* 0x0000056000067802 */ /* 0x000fe20000000f00 */
[----:B------:R-:W-:-:S07]  /*0540*/  IMAD.MOV.U32 R5, RZ, RZ, R17 ;  /* 0x000000ffff057224 */ /* 0x000fce00078e0011 */
[----:B------:R-:W-:Y:S05]  /*0550*/  CALL.REL.NOINC `($__internal_172_$__cuda_sm20_div_s64) ;  /* 0x0000003000c07944 */ /* 0x000fea0003c00000 */
[----:B------:R-:W-:Y:S01]  /*0560*/  IADD3 R7, PT, PT, -R9, RZ, RZ ;  /* 0x000000ff09077210 */ /* 0x000fe20007ffe1ff */
[----:B------:R-:W-:-:S04]  /*0570*/  IMAD.MOV.U32 R12, RZ, RZ, R9 ;  /* 0x000000ffff0c7224 */ /* 0x000fc800078e0009 */
[----:B------:R-:W-:-:S07]  /*0580*/  IMAD R7, R2, R7, R16 ;  /* 0x0000000702077224 */ /* 0x000fce00078e0210 */
.L_x_5198:
[----:B------:R-:W-:Y:S05]  /*0590*/  BSYNC.RECONVERGENT B0 ;  /* 0x0000000000007941 */ /* 0x000fea0003800200 */
.L_x_5196:
        /* <DEDUP_REMOVED lines=18> */
.L_x_5225:
        /* <DEDUP_REMOVED lines=31> */
.L_x_5202:
[----:B------:R-:W-:Y:S01]  /*08b0*/  IMAD.MOV.U32 R5, RZ, RZ, R8 ;  /* 0x000000ffff057224 */ /* 0x000fe200078e0008 */
[----:B------:R-:W-:Y:S01]  /*08c0*/  MOV R18, R12 ;  /* 0x0000000c00127202 */ /* 0x000fe20000000f00 */
[----:B------:R-:W-:Y:S01]  /*08d0*/  IMAD.U32 R2, RZ, RZ, UR7 ;  /* 0x00000007ff027e24 */ /* 0x000fe2000f8e00ff */
[----:B------:R-:W-:Y:S01]  /*08e0*/  MOV R6, 0x910 ;  /* 0x0000091000067802 */ /* 0x000fe20000000f00 */
[----:B------:R-:W-:-:S07]  /*08f0*/  IMAD.U32 R3, RZ, RZ, UR8 ;  /* 0x00000008ff037e24 */ /* 0x000fce000f8e00ff */
[----:B------:R-:W-:Y:S05]  /*0900*/  CALL.REL.NOINC `($__internal_172_$__cuda_sm20_div_s64) ;  /* 0x0000002c00d47944 */ /* 0x000fea0003c00000 */
[----:B------:R-:W-:Y:S01]  /*0910*/  IADD3 R3, PT, PT, -R9, RZ, RZ ;  /* 0x000000ff09037210 */ /* 0x000fe20007ffe1ff */
[----:B------:R-:W-:Y:S02]  /*0920*/  IMAD.MOV.U32 R16, RZ, RZ, R9 ;  /* 0x000000ffff107224 */ /* 0x000fe400078e0009 */
[----:B------:R-:W-:Y:S02]  /*0930*/  IMAD.MOV.U32 R17, RZ, RZ, R8 ;  /* 0x000000ffff117224 */ /* 0x000fe400078e0008 */
[----:B------:R-:W-:-:S07]  /*0940*/  IMAD R3, R3, UR7, R12 ;  /* 0x0000000703037c24 */ /* 0x000fce000f8e020c */
.L_x_5203:
[----:B------:R-:W-:Y:S05]  /*0950*/  BSYNC.RECONVERGENT B0 ;  /* 0x0000000000007941 */ /* 0x000fea0003800200 */
.L_x_5201:
        /* <DEDUP_REMOVED lines=35> */
.L_x_5205:
[----:B------:R-:W-:Y:S01]  /*0b90*/  MOV R18, R16 ;  /* 0x0000001000127202 */ /* 0x000fe20000000f00 */
[----:B------:R-:W-:Y:S01]  /*0ba0*/  IMAD.MOV.U32 R5, RZ, RZ, R17 ;  /* 0x000000ffff057224 */ /* 0x000fe200078e0011 */
[----:B------:R-:W-:Y:S01]  /*0bb0*/  MOV R3, UR10 ;  /* 0x0000000a00037c02 */ /* 0x000fe20008000f00 */
[----:B------:R-:W-:Y:S01]  /*0bc0*/  IMAD.U32 R2, RZ, RZ, UR9 ;  /* 0x00000009ff027e24 */ /* 0x000fe2000f8e00ff */
[----:B------:R-:W-:-:S07]  /*0bd0*/  MOV R6, 0xbf0 ;  /* 0x00000bf000067802 */ /* 0x000fce0000000f00 */
[----:B------:R-:W-:Y:S05]  /*0be0*/  CALL.REL.NOINC `($__internal_172_$__cuda_sm20_div_s64) ;  /* 0x0000002c001c7944 */ /* 0x000fea0003c00000 */
[--C-:B------:R-:W-:Y:S01]  /*0bf0*/  IMAD.MOV R17, RZ, RZ, -R9.reuse ;  /* 0x000000ffff117224 */ /* 0x100fe200078e0a09 */
[----:B------:R-:W-:Y:S01]  /*0c00*/  MOV R13, R8 ;  /* 0x00000008000d7202 */ /* 0x000fe20000000f00 */
[----:B------:R-:W-:Y:S02]  /*0c10*/  IMAD.MOV.U32 R12, RZ, RZ, R9 ;  /* 0x000000ffff0c7224 */ /* 0x000fe400078e0009 */
[----:B------:R-:W-:-:S07]  /*0c20*/  IMAD R17, R17, UR9, R16 ;  /* 0x0000000911117c24 */ /* 0x000fce000f8e0210 */
.L_x_5206:
[----:B------:R-:W-:Y:S05]  /*0c30*/  BSYNC.RECONVERGENT B0 ;  /* 0x0000000000007941 */ /* 0x000fea0003800200 */
.L_x_5204:
        /* <DEDUP_REMOVED lines=34> */
.L_x_5208:
[----:B------:R-:W-:Y:S01]  /*0e60*/  IMAD.MOV.U32 R18, RZ, RZ, R12 ;  /* 0x000000ffff127224 */ /* 0x000fe200078e000c */
[----:B------:R-:W-:Y:S01]  /*0e70*/  MOV R2, UR9 ;  /* 0x0000000900027c02 */ /* 0x000fe20008000f00 */
[----:B------:R-:W-:Y:S01]  /*0e80*/  IMAD.MOV.U32 R5, RZ, RZ, R13 ;  /* 0x000000ffff057224 */ /* 0x000fe200078e000d */
[----:B------:R-:W-:Y:S01]  /*0e90*/  MOV R6, 0xec0 ;  /* 0x00000ec000067802 */ /* 0x000fe20000000f00 */
[----:B------:R-:W-:-:S07]  /*0ea0*/  IMAD.U32 R3, RZ, RZ, UR10 ;  /* 0x0000000aff037e24 */ /* 0x000fce000f8e00ff */
[----:B------:R-:W-:Y:S05]  /*0eb0*/  CALL.REL.NOINC `($__internal_172_$__cuda_sm20_div_s64) ;  /* 0x0000002800687944 */ /* 0x000fea0003c00000 */
[----:B------:R-:W-:Y:S01]  /*0ec0*/  IMAD.MOV R13, RZ, RZ, -R9 ;  /* 0x000000ffff0d7224 */ /* 0x000fe200078e0a09 */
[----:B------:R-:W-:Y:S01]  /*0ed0*/  MOV R16, R9 ;  /* 0x0000000900107202 */ /* 0x000fe20000000f00 */
[----:B------:R-:W-:Y:S02]  /*0ee0*/  IMAD.MOV.U32 R17, RZ, RZ, R8 ;  /* 0x000000ffff117224 */ /* 0x000fe400078e0008 */
[----:B------:R-:W-:-:S07]  /*0ef0*/  IMAD R13, R13, UR9, R12 ;  /* 0x000000090d0d7c24 */ /* 0x000fce000f8e020c */
.L_x_5209:
[----:B------:R-:W-:Y:S05]  /*0f00*/  BSYNC.RECONVERGENT B0 ;  /* 0x0000000000007941 */ /* 0x000fea0003800200 */
.L_x_5207:
        /* <DEDUP_REMOVED lines=35> */
.L_x_5211:
        /* <DEDUP_REMOVED lines=10> */
.L_x_5212:
[----:B------:R-:W-:Y:S05]  /*11e0*/  BSYNC.RECONVERGENT B0 ;  /* 0x0000000000007941 */ /* 0x000fea0003800200 */
.L_x_5210:
        /* <DEDUP_REMOVED lines=35> */
.L_x_5214:
[----:B------:R-:W-:Y:S01]  /*1420*/  IMAD.MOV.U32 R18, RZ, RZ, R12 ;  /* 0x000000ffff127224 */ /* 0x000fe200078e000c */
[----:B------:R-:W-:Y:S01]  /*1430*/  MOV R5, R13 ;  /* 0x0000000d00057202 */ /* 0x000fe20000000f00 */
[----:B------:R-:W-:Y:S01]  /*1440*/  IMAD.U32 R2, RZ, RZ, UR9 ;  /* 0x00000009ff027e24 */ /* 0x000fe2000f8e00ff */
[----:B------:R-:W-:Y:S02]  /*1450*/  MOV R3, UR10 ;  /* 0x0000000a00037c02 */ /* 0x000fe40008000f00 */
[----:B------:R-:W-:-:S07]  /*1460*/  MOV R6, 0x1480 ;  /* 0x0000148000067802 */ /* 0x000fce0000000f00 */
[----:B------:R-:W-:Y:S05]  /*1470*/  CALL.REL.NOINC `($__internal_172_$__cuda_sm20_div_s64) ;  /* 0x0000002000f87944 */ /* 0x000fea0003c00000 */
[----:B------:R-:W-:Y:S01]  /*1480*/  IMAD.MOV R13, RZ, RZ, -R9 ;  /* 0x000000ffff0d7224 */ /* 0x000fe200078e0a09 */
[----:B------:R-:W-:Y:S01]  /*1490*/  MOV R16, R9 ;  /* 0x0000000900107202 */ /* 0x000fe20000000f00 */
[----:B------:R-:W-:Y:S02]  /*14a0*/  IMAD.MOV.U32 R17, RZ, RZ, R8 ;  /* 0x000000ffff117224 */ /* 0x000fe400078e0008 */
[----:B------:R-:W-:-:S07]  /*14b0*/  IMAD R13, R13, UR9, R12 ;  /* 0x000000090d0d7c24 */ /* 0x000fce000f8e020c */
.L_x_5215:
[----:B------:R-:W-:Y:S05]  /*14c0*/  BSYNC.RECONVERGENT B0 ;  /* 0x0000000000007941 */ /* 0x000fea0003800200 */
.L_x_5213:
        /* <DEDUP_REMOVED lines=35> */
.L_x_5217:
        /* <DEDUP_REMOVED lines=10> */
.L_x_5218:
[----:B------:R-:W-:Y:S05]  /*17a0*/  BSYNC.RECONVERGENT B0 ;  /* 0x0000000000007941 */ /* 0x000fea0003800200 */
.L_x_5216:
        /* <DEDUP_REMOVED lines=35> */
.L_x_5220:
        /* <DEDUP_REMOVED lines=10> */
.L_x_5221:
[----:B------:R-:W-:Y:S05]  /*1a80*/  BSYNC.RECONVERGENT B0 ;  /* 0x0000000000007941 */ /* 0x000fea0003800200 */
.L_x_5219:
        /* <DEDUP_REMOVED lines=35> */
.L_x_5223:
[----:B------:R-:W-:Y:S01]  /*1cc0*/  IMAD.MOV.U32 R18, RZ, RZ, R16 ;  /* 0x000000ffff127224 */ /* 0x000fe200078e0010 */
[----:B------:R-:W-:Y:S01]  /*1cd0*/  MOV R5, R17 ;  /* 0x0000001100057202 */ /* 0x000fe20000000f00 */
[----:B------:R-:W-:Y:S01]  /*1ce0*/  IMAD.U32 R2, RZ, RZ, UR9 ;  /* 0x00000009ff027e24 */ /* 0x000fe2000f8e00ff */
[----:B------:R-:W-:Y:S02]  /*1cf0*/  MOV R3, UR10 ;  /* 0x0000000a00037c02 */ /* 0x000fe40008000f00 */
[----:B------:R-:W-:-:S07]  /*1d00*/  MOV R6, 0x1d20 ;  /* 0x00001d2000067802 */ /* 0x000fce0000000f00 */
[----:B------:R-:W-:Y:S05]  /*1d10*/  CALL.REL.NOINC `($__internal_172_$__cuda_sm20_div_s64) ;  /* 0x0000001800d07944 */ /* 0x000fea0003c00000 */
[----:B------:R-:W-:Y:S01]  /*1d20*/  IMAD.MOV R17, RZ, RZ, -R9 ;  /* 0x000000ffff117224 */ /* 0x000fe200078e0a09 */
[----:B------:R-:W-:-:S03]  /*1d30*/  MOV R12, R9 ;  /* 0x00000009000c7202 */ /* 0x000fc60000000f00 */
[----:B------:R-:W-:-:S07]  /*1d40*/  IMAD R17, R17, UR9, R16 ;  /* 0x0000000911117c24 */ /* 0x000fce000f8e0210 */
.L_x_5224:
[----:B------:R-:W-:Y:S05]  /*1d50*/  BSYNC.RECONVERGENT B0 ;  /* 0x0000000000007941 */ /* 0x000fea0003800200 */
.L_x_5222:
        /* <DEDUP_REMOVED lines=9> */
.L_x_5200:
        /* <DEDUP_REMOVED lines=37> */
.L_x_5228:
[----:B------:R-:W-:Y:S01]  /*2040*/  MOV R5, R8 ;  /* 0x0000000800057202 */ /* 0x000fe20000000f00 */
[----:B------:R-:W-:Y:S01]  /*2050*/  IMAD.MOV.U32 R18, RZ, RZ, R12 ;  /* 0x000000ffff127224 */ /* 0x000fe200078e000c */
[----:B------:R-:W-:Y:S01]  /*2060*/  MOV R2, UR7 ;  /* 0x0000000700027c02 */ /* 0x000fe20008000f00 */
[----:B------:R-:W-:Y:S01]  /*2070*/  IMAD.U32 R3, RZ, RZ, UR8 ;  /* 0x00000008ff037e24 */ /* 0x000fe2000f8e00ff */
[----:B------:R-:W-:-:S07]  /*2080*/  MOV R6, 0x20a0 ;  /* 0x000020a000067802 */ /* 0x000fce0000000f00 */
[----:B------:R-:W-:Y:S05]  /*2090*/  CALL.REL.NOINC `($__internal_172_$__cuda_sm20_div_s64) ;  /* 0x0000001400f07944 */ /* 0x000fea0003c00000 */
[----:B------:R-:W-:Y:S01]  /*20a0*/  IADD3 R3, PT, PT, -R9, RZ, RZ ;  /* 0x000000ff09037210 */ /* 0x000fe20007ffe1ff */
[----:B------:R-:W-:Y:S01]  /*20b0*/  IMAD.MOV.U32 R16, RZ, RZ, R9 ;  /* 0x000000ffff107224 */ /* 0x000fe200078e0009 */
[----:B------:R-:W-:-:S03]  /*20c0*/  MOV R17, R8 ;  /* 0x0000000800117202 */ /* 0x000fc60000000f00 */
[----:B------:R-:W-:-:S07]  /*20d0*/  IMAD R3, R3, UR7, R12 ;  /* 0x0000000703037c24 */ /* 0x000fce000f8e020c */
.L_x_5229:
[----:B------:R-:W-:Y:S05]  /*20e0*/  BSYNC.RECONVERGENT B0 ;  /* 0x0000000000007941 */ /* 0x000fea0003800200 */
.L_x_5227:
        /* <DEDUP_REMOVED lines=37> */
.L_x_5231:
        /* <DEDUP_REMOVED lines=10> */
.L_x_5232:
[----:B------:R-:W-:Y:S05]  /*23e0*/  BSYNC.RECONVERGENT B0 ;  /* 0x0000000000007941 */ /* 0x000fea0003800200 */
.L_x_5230:
        /* <DEDUP_REMOVED lines=37> */
.L_x_5234:
        /* <DEDUP_REMOVED lines=10> */
.L_x_5235:
[----:B------:R-:W-:Y:S05]  /*26e0*/  BSYNC.RECONVERGENT B0 ;  /* 0x0000000000007941 */ /* 0x000fea0003800200 */
.L_x_5233:
        /* <DEDUP_REMOVED lines=37> */
.L_x_5237:
[----:B------:R-:W-:Y:S01]  /*2940*/  MOV R18, R16 ;  /* 0x0000001000127202 */ /* 0x000fe20000000f00 */
[----:B------:R-:W-:Y:S01]  /*2950*/  IMAD.MOV.U32 R5, RZ, RZ, R17 ;  /* 0x000000ffff057224 */ /* 0x000fe200078e0011 */
[----:B------:R-:W-:Y:S01]  /*2960*/  MOV R2, UR11 ;  /* 0x0000000b00027c02 */ /* 0x000fe20008000f00 */
[----:B------:R-:W-:Y:S01]  /*2970*/  IMAD.U32 R3, RZ, RZ, UR10 ;  /* 0x0000000aff037e24 */ /* 0x000fe2000f8e00ff */
[----:B------:R-:W-:-:S07]  /*2980*/  MOV R6, 0x29a0 ;  /* 0x000029a000067802 */ /* 0x000fce0000000f00 */
[----:B------:R-:W-:Y:S05]  /*2990*/  CALL.REL.NOINC `($__internal_172_$__cuda_sm20_div_s64) ;  /* 0x0000000c00b07944 */ /* 0x000fea0003c00000 */
[----:B------:R-:W-:Y:S01]  /*29a0*/  IADD3 R17, PT, PT, -R9, RZ, RZ ;  /* 0x000000ff09117210 */ /* 0x000fe20007ffe1ff */
[----:B------:R-:W-:-:S04]  /*29b0*/  IMAD.MOV.U32 R12, RZ, RZ, R9 ;  /* 0x000000ffff0c7224 */ /* 0x000fc800078e0009 */
[----:B------:R-:W-:-:S07]  /*29c0*/  IMAD R17, R17, UR11, R16 ;  /* 0x0000000b11117c24 */ /* 0x000fce000f8e0210 */
.L_x_5238:
[----:B------:R-:W-:Y:S05]  /*29d0*/  BSYNC.RECONVERGENT B0 ;  /* 0x0000000000007941 */ /* 0x000fea0003800200 */
.L_x_5236:
[----:B------:R-:W-:Y:S01]  /*29e0*/  UMOV UR6, 0x6c ;  /* 0x0000006c00067882 */ /* 0x000fe20000000000 */
[----:B------:R-:W0:Y:S01]  /*29f0*/  LDCU UR8, c[0x0][UR8+0x3ec] ;  /* 0x00007d80080877ac */ /* 0x000e220008000800 */
[----:B------:R-:W-:Y:S02]  /*2a00*/  ULEA UR6, UR9, UR6, 0x2 ;  /* 0x0000000609067291 */ /* 0x000fe4000f8e10ff */
[----:B------:R-:W-:-:S10]  /*2a10*/  UIADD3 UR4, UPT, UPT, UR4, -0x4, URZ ;  /* 0xfffffffc04047890 */ /* 0x000fd4000fffe0ff */
[----:B------:R-:W1:Y:S01]  /*2a20*/  LDCU UR6, c[0x0][UR6+0x380] ;  /* 0x00007000060677ac */ /* 0x000e620008000800 */
[C---:B0-----:R-:W-:Y:S02]  /*2a30*/  IMAD R20, R17.reuse, UR8, R20 ;  /* 0x0000000811147c24 */ /* 0x041fe4000f8e0214 */
[----:B-1----:R-:W-:-:S07]  /*2a40*/  IMAD R22, R17, UR6, R22 ;  /* 0x0000000611167c24 */ /* 0x002fce000f8e0216 */
.L_x_5226:
        /* <DEDUP_REMOVED lines=34> */
.L_x_5241:
        /* <DEDUP_REMOVED lines=10> */
.L_x_5242:
[----:B------:R-:W-:Y:S05]  /*2d10*/  BSYNC.RECONVERGENT B0 ;  /* 0x0000000000007941 */ /* 0x000fea0003800200 */
.L_x_5240:
        /* <DEDUP_REMOVED lines=36> */
.L_x_5244:
        /* <DEDUP_REMOVED lines=9> */
.L_x_5245:
[----:B------:R-:W-:Y:S05]  /*2ff0*/  BSYNC.RECONVERGENT B0 ;  /* 0x0000000000007941 */ /* 0x000fea0003800200 */
.L_x_5243:
[----:B------:R-:W-:Y:S01]  /*3000*/  UMOV UR5, 0x6c ;  /* 0x0000006c00057882 */ /* 0x000fe20000000000 */
[----:B------:R-:W0:Y:S01]  /*3010*/  LDCU UR6, c[0x0][UR6+0x4c4] ;  /* 0x00009880060677ac */ /* 0x000e220008000800 */
[----:B------:R-:W-:Y:S02]  /*3020*/  ULEA UR5, UR8, UR5, 0x2 ;  /* 0x0000000508057291 */ /* 0x000fe4000f8e10ff */
[----:B------:R-:W-:-:S10]  /*3030*/  UIADD3 UR4, UPT, UPT, UR4, -0x2, URZ ;  /* 0xfffffffe04047890 */ /* 0x000fd4000fffe0ff */
[----:B------:R-:W1:Y:S01]  /*3040*/  LDCU UR5, c[0x0][UR5+0x380] ;  /* 0x00007000050577ac */ /* 0x000e620008000800 */
[C---:B0-----:R-:W-:Y:S02]  /*3050*/  IMAD R20, R17.reuse, UR6, R20 ;  /* 0x0000000611147c24 */ /* 0x041fe4000f8e0214 */
[----:B-1----:R-:W-:-:S07]  /*3060*/  IMAD R22, R17, UR5, R22 ;  /* 0x0000000511167c24 */ /* 0x002fce000f8e0216 */
.L_x_5239:
        /* <DEDUP_REMOVED lines=29> */
.L_x_5247:
[----:B------:R-:W-:Y:S01]  /*3240*/  IMAD.MOV.U32 R3, RZ, RZ, R8 ;  /* 0x000000ffff037224 */ /* 0x000fe200078e0008 */
[----:B------:R-:W-:-:S07]  /*3250*/  MOV R2, 0x3270 ;  /* 0x0000327000027802 */ /* 0x000fce0000000f00 */
[----:B------:R-:W-:Y:S05]  /*3260*/  CALL.REL.NOINC `($__internal_173_$__cuda_sm20_rem_s64) ;  /* 0x0000000800cc7944 */ /* 0x000fea0003c00000 */
.L_x_5248:
[----:B------:R-:W-:Y:S05]  /*3270*/  BSYNC.RECONVERGENT B0 ;  /* 0x0000000000007941 */ /* 0x000fea0003800200 */
.L_x_5246:
[----:B------:R-:W0:Y:S01]  /*3280*/  LDCU UR4, c[0x0][UR6+0x4c4] ;  /* 0x00009880060477ac */ /* 0x000e220008000800 */
[----:B------:R-:W1:Y:S01]  /*3290*/  LDCU UR6, c[0x0][UR6+0x3ec] ;  /* 0x00007d80060677ac */ /* 0x000e620008000800 */
[C---:B0-----:R-:W-:Y:S02]  /*32a0*/  IMAD R20, R12.reuse, UR4, R20 ;  /* 0x000000040c147c24 */ /* 0x041fe4000f8e0214 */
[----:B-1----:R-:W-:-:S07]  /*32b0*/  IMAD R22, R12, UR6, R22 ;  /* 0x000000060c167c24 */ /* 0x002fce000f8e0216 */
.L_x_5199:
        /* <DEDUP_REMOVED lines=8> */
[----:B0-----:R-:W-:-:S02]  /*3340*/  ISETP.GT.U32.AND P0, PT, R2, UR6, PT ;  /* 0x0000000602007c0c */ /* 0x001fc4000bf04070 */
        /* <DEDUP_REMOVED lines=31> */
.L_x_5252:
[----:B------:R-:W-:Y:S05]  /*3540*/  BSYNC.RECONVERGENT B1 ;  /* 0x0000000000017941 */ /* 0x000fea0003800200 */
.L_x_5251:
[----:B------:R-:W-:-:S04]  /*3550*/  IMAD.IADD R7, R4, 0x1, -R7 ;  /* 0x0000000104077824 */ /* 0x000fc800078e0a07 */
[C---:B0-----:R-:W-:Y:S01]  /*3560*/  VIADD R9, R7.reuse, 0x2 ;  /* 0x0000000207097836 */ /* 0x041fe20000000000 */
[C---:B------:R-:W-:Y:S02]  /*3570*/  ISETP.GT.U32.AND P1, PT, R7.reuse, UR6, PT ;  /* 0x0000000607007c0c */ /* 0x040fe4000bf24070 */
[C---:B------:R-:W-:Y:S02]  /*3580*/  IADD3 R8, PT, PT, R7.reuse, 0x1, RZ ;  /* 0x0000000107087810 */ /* 0x040fe40007ffe0ff */
[----:B------:R-:W-:Y:S02]  /*3590*/  SHF.R.S32.HI R10, RZ, 0x1f, R7 ;  /* 0x0000001fff0a7819 */ /* 0x000fe40000011407 */
[----:B------:R-:W-:Y:S02]  /*35a0*/  IADD3 R7, PT, PT, R7, 0x3, RZ ;  /* 0x0000000307077810 */ /* 0x000fe40007ffe0ff */
[----:B------:R-:W-:Y:S02]  /*35b0*/  ISETP.GT.U32.AND P3, PT, R9, UR6, PT ;  /* 0x0000000609007c0c */ /* 0x000fe4000bf64070 */
[----:B------:R-:W-:-:S02]  /*35c0*/  ISETP.GT.U32.AND P0, PT, R8, UR6, PT ;  /* 0x0000000608007c0c */ /* 0x000fc4000bf04070 */
[----:B------:R-:W-:Y:S02]  /*35d0*/  SHF.R.S32.HI R9, RZ, 0x1f, R9 ;  /* 0x0000001fff097819 */ /* 0x000fe40000011409 */
[----:B------:R-:W-:Y:S02]  /*35e0*/  ISETP.GT.U32.AND P2, PT, R7, UR6, PT ;  /* 0x0000000607007c0c */ /* 0x000fe4000bf44070 */
[----:B------:R-:W-:Y:S02]  /*35f0*/  SHF.R.S32.HI R8, RZ, 0x1f, R8 ;  /* 0x0000001fff087819 */ /* 0x000fe40000011408 */
[----:B------:R-:W-:Y:S02]  /*3600*/  SHF.R.S32.HI R7, RZ, 0x1f, R7 ;  /* 0x0000001fff077819 */ /* 0x000fe40000011407 */
[----:B------:R-:W-:Y:S02]  /*3610*/  ISETP.GT.AND.EX P1, PT, R10, UR7, PT, P1 ;  /* 0x000000070a007c0c */ /* 0x000fe4000bf24310 */
[----:B------:R-:W-:-:S02]  /*3620*/  ISETP.GT.AND.EX P3, PT, R9, UR7, PT, P3 ;  /* 0x0000000709007c0c */ /* 0x000fc4000bf64330 */
[----:B------:R-:W-:Y:S02]  /*3630*/  ISETP.GT.AND.EX P0, PT, R8, UR7, PT, P0 ;  /* 0x0000000708007c0c */ /* 0x000fe4000bf04300 */
[----:B------:R-:W-:Y:S02]  /*3640*/  ISETP.GT.AND.EX P2, PT, R7, UR7, PT, P2 ;  /* 0x0000000707007c0c */ /* 0x000fe4000bf44320 */
[----:B-----5:R-:W-:Y:S02]  /*3650*/  SEL R6, R6, RZ, !P1 ;  /* 0x000000ff06067207 */ /* 0x020fe40004800000 */
[----:B------:R-:W-:Y:S02]  /*3660*/  SEL R5, R5, RZ, !P3 ;  /* 0x000000ff05057207 */ /* 0x000fe40005800000 */
[----:B------:R-:W-:Y:S02]  /*3670*/  SEL R3, R3, RZ, !P0 ;  /* 0x000000ff03037207 */ /* 0x000fe40004000000 */
[----:B------:R-:W-:-:S02]  /*3680*/  SEL R2, R2, RZ, !P2 ;  /* 0x000000ff02027207 */ /* 0x000fc40005000000 */
[----:B------:R-:W-:Y:S02]  /*3690*/  PRMT R11, R6, 0x7610, R11 ;  /* 0x00007610060b7816 */ /* 0x000fe4000000000b */
[----:B------:R-:W-:Y:S02]  /*36a0*/  PRMT R6, R5, 0x7610, R6 ;  /* 0x0000761005067816 */ /* 0x000fe40000000006 */
[----:B------:R-:W-:Y:S02]  /*36b0*/  PRMT R8, R3, 0x7610, R8 ;  /* 0x0000761003087816 */ /* 0x000fe40000000008 */
[----:B------:R-:W-:-:S07]  /*36c0*/  PRMT R5, R2, 0x7610, R5 ;  /* 0x0000761002057816 */ /* 0x000fce0000000005 */
.L_x_5250:
[----:B------:R-:W-:Y:S05]  /*36d0*/  BSYNC.RECONVERGENT B0 ;  /* 0x0000000000007941 */ /* 0x000fea0003800200 */
.L_x_5249:
        /* <DEDUP_REMOVED lines=24> */
        .weak           $__internal_172_$__cuda_sm20_div_s64
        .type           $__internal_172_$__cuda_sm20_div_s64,@function
        .size           $__internal_172_$__cuda_sm20_div_s64,($__internal_173_$__cuda_sm20_rem_s64 - $__internal_172_$__cuda_sm20_div_s64)
$__internal_172_$__cuda_sm20_div_s64:
        /* <DEDUP_REMOVED lines=83> */
[----:B------:R-:W-:Y:S06]  /*3d90*/  RET.REL.NODEC R10 `(_ZN2at6native16triu_tril_kernelIsiLb0ELi4ELb0EEEvNS_4cuda6detail10TensorInfoIT_T0_EENS4_IKS5_S6_EEllS6_) ;  /* 0xffffffc00a987950 */ /* 0x000fec0003c3ffff */
        .weak           $__internal_173_$__cuda_sm20_rem_s64
        .type           $__internal_173_$__cuda_sm20_rem_s64,@function
        .size           $__internal_173_$__cuda_sm20_rem_s64,(.L_x_6463 - $__internal_173_$__cuda_sm20_rem_s64)
$__internal_173_$__cuda_sm20_rem_s64:
        /* <DEDUP_REMOVED lines=71> */
[----:B------:R-:W-:Y:S06]  /*4210*/  RET.REL.NODEC R2 `(_ZN2at6native16triu_tril_kernelIsiLb0ELi4ELb0EEEvNS_4cuda6detail10TensorInfoIT_T0_EENS4_IKS5_S6_EEllS6_) ;  /* 0xffffffbc02787950 */ /* 0x000fec0003c3ffff */
.L_x_5253:
        /* <DEDUP_REMOVED lines=14> */
.L_x_6463:


//--------------------- .text._ZN2at6native16triu_tril_kernelIsiLb0ELi4ELb1EEEvNS_4cuda6detail10TensorInfoIT_T0_EENS4_IKS5_S6_EEllS6_ --------------------------
	.section	.text._ZN2at6native16triu_tril_kernelIsiLb0ELi4ELb1EEEvNS_4cuda6detail10TensorInfoIT_T0_EENS4_IKS5_S6_EEllS6_,"ax",@progbits
	.align	128
        .global         _ZN2at6native16triu_tril_kernelIsiLb0ELi4ELb1EEEvNS_4cuda6detail10TensorInfoIT_T0_EENS4_IKS5_S6_EEllS6_
        .type           _ZN2at6native16triu_tril_kernelIsiLb0ELi4ELb1EEEvNS_4cuda6detail10TensorInfoIT_T0_EENS4_IKS5_S6_EEllS6_,@function
        .size           _ZN2at6native16triu_tril_kernelIsiLb0ELi4ELb1EEEvNS_4cuda6detail10TensorInfoIT_T0_EENS4_IKS5_S6_EEllS6_,(.L_x_6465 - _ZN2at6native16triu_tril_kernelIsiLb0ELi4ELb1EEEvNS_4cuda6detail10TensorInfoIT_T0_EENS4_IKS5_S6_EEllS6_)
        .other          _ZN2at6native16triu_tril_kernelIsiLb0ELi4ELb1EEEvNS_4cuda6detail10TensorInfoIT_T0_EENS4_IKS5_S6_EEllS6_,@"STO_CUDA_ENTRY STV_DEFAULT"
_ZN2at6native16triu_tril_kernelIsiLb0ELi4ELb1EEEvNS_4cuda6detail10TensorInfoIT_T0_EENS4_IKS5_S6_EEllS6_:
.text._ZN2at6native16triu_tril_kernelIsiLb0ELi4ELb1EEEvNS_4cuda6detail10TensorInfoIT_T0_EENS4_IKS5_S6_EEllS6_:
        /* <DEDUP_REMOVED lines=40> */
.L_x_5255:
[----:B------:R-:W0:Y:S01]  /*0280*/  LDCU UR6, c[0x0][0x540] ;  /* 0x0000a800ff0677ac */ /* 0x000e220008000800 */
[----:B------:R-:W-:Y:S01]  /*0290*/  MOV R18, R7 ;  /* 0x0000000700127202 */ /* 0x000fe20000000f00 */
[----:B------:R-:W-:Y:S01]  /*02a0*/  IMAD.U32 R4, RZ, RZ, UR4 ;  /* 0x00000004ff047e24 */ /* 0x000fe2000f8e00ff */
[----:B------:R-:W-:Y:S01]  /*02b0*/  MOV R6, 0x2e0 ;  /* 0x000002e000067802 */ /* 0x000fe20000000f00 */
[----:B0-----:R-:W-:-:S07]  /*02c0*/  IMAD.U32 R3, RZ, RZ, UR6 ;  /* 0x00000006ff037e24 */ /* 0x001fce000f8e00ff */
[----:B------:R-:W-:Y:S05]  /*02d0*/  CALL.REL.NOINC `($__internal_174_$__cuda_sm20_div_s64) ;  /* 0x0000003000b47944 */ /* 0x000fea0003c00000 */
[----:B------:R-:W0:Y:S01]  /*02e0*/  LDCU UR6, c[0x0][0x540] ;  /* 0x0000a800ff0677ac */ /* 0x000e220008000800 */
[----:B------:R-:W-:-:S05]  /*02f0*/  IADD3 R0, PT, PT, -R4, RZ, RZ ;  /* 0x000000ff04007210 */ /* 0x000fca0007ffe1ff */
[----:B0-----:R-:W-:-:S07]  /*0300*/  IMAD R7, R0, UR6, R7 ;  /* 0x0000000600077c24 */ /* 0x001fce000f8e0207 */
.L_x_5256:
[----:B------:R-:W-:Y:S05]  /*0310*/  BSYNC.RECONVERGENT B0 ;  /* 0x0000000000007941 */ /* 0x000fea0003800200 */
.L_x_5254:
        /* <DEDUP_REMOVED lines=26> */
.L_x_5258:
[----:B------:R-:W-:Y:S01]  /*04c0*/  IMAD.MOV.U32 R14, RZ, RZ, R4 ;  /* 0x000000ffff0e7224 */ /* 0x000fe200078e0004 */
[----:B------:R-:W-:Y:S02]  /*04d0*/  MOV R6, R5 ;  /* 0x0000000500067202 */ /* 0x000fe40000000f00 */
[----:B------:R-:W-:-:S07]  /*04e0*/  MOV R18, 0x500 ;  /* 0x0000050000127802 */ /* 0x000fce0000000f00 */
[----:B------:R-:W-:Y:S05]  /*04f0*/  CALL.REL.NOINC `($__internal_175_$__cuda_sm20_rem_s64) ;  /* 0x00000034007c7944 */ /* 0x000fea0003c00000 */
[----:B------:R-:W-:-:S07]  /*0500*/  IMAD.MOV.U32 R0, RZ, RZ, R13 ;  /* 0x000000ffff007224 */ /* 0x000fce00078e000d */
.L_x_5259:
[----:B------:R-:W-:Y:S05]  /*0510*/  BSYNC.RECONVERGENT B0 ;  /* 0x0000000000007941 */ /* 0x000fea0003800200 */
.L_x_5257:
        /* <DEDUP_REMOVED lines=30> */
.L_x_5261:
[----:B------:R-:W-:Y:S01]  /*0700*/  IMAD.MOV.U32 R18, RZ, RZ, R4 ;  /* 0x000000ffff127224 */ /* 0x000fe200078e0004 */
[----:B------:R-:W-:Y:S01]  /*0710*/  MOV R6, 0x740 ;  /* 0x0000074000067802 */ /* 0x000fe20000000f00 */
[----:B------:R-:W-:-:S07]  /*0720*/  IMAD.MOV.U32 R4, RZ, RZ, R15 ;  /* 0x000000ffff047224 */ /* 0x000fce00078e000f */
[----:B-1----:R-:W-:Y:S05]  /*0730*/  CALL.REL.NOINC `($__internal_174_$__cuda_sm20_div_s64) ;  /* 0x0000002c009c7944 */ /* 0x002fea0003c00000 */
[----:B------:R-:W-:-:S07]  /*0740*/  MOV R13, R4 ;  /* 0x00000004000d7202 */ /* 0x000fce0000000f00 */
.L_x_5262:
[----:B------:R-:W-:Y:S05]  /*0750*/  BSYNC.RECONVERGENT B0 ;  /* 0x0000000000007941 */ /* 0x000fea0003800200 */
.L_x_5260:
        /* <DEDUP_REMOVED lines=14> */
.L_x_5289:
        /* <DEDUP_REMOVED lines=30> */
.L_x_5266:
[----:B------:R-:W-:Y:S01]  /*0a20*/  IMAD.MOV.U32 R18, RZ, RZ, R13 ;  /* 0x000000ffff127224 */ /* 0x000fe200078e000d */
[----:B------:R-:W-:Y:S01]  /*0a30*/  MOV R4, UR8 ;  /* 0x0000000800047c02 */ /* 0x000fe20008000f00 */
[----:B------:R-:W-:Y:S01]  /*0a40*/  IMAD.U32 R3, RZ, RZ, UR6 ;  /* 0x00000006ff037e24 */ /* 0x000fe2000f8e00ff */
[----:B------:R-:W-:-:S07]  /*0a50*/  MOV R6, 0xa70 ;  /* 0x00000a7000067802 */ /* 0x000fce0000000f00 */
[----:B------:R-:W-:Y:S05]  /*0a60*/  CALL.REL.NOINC `($__internal_174_$__cuda_sm20_div_s64) ;  /* 0x0000002800d07944 */ /* 0x000fea0003c00000 */
[--C-:B------:R-:W-:Y:S01]  /*0a70*/  IMAD.MOV R6, RZ, RZ, -R4.reuse ;  /* 0x000000ffff067224 */ /* 0x100fe200078e0a04 */
[----:B------:R-:W-:Y:S01]  /*0a80*/  MOV R23, R5 ;  /* 0x0000000500177202 */ /* 0x000fe20000000f00 */
[----:B------:R-:W-:Y:S02]  /*0a90*/  IMAD.MOV.U32 R22, RZ, RZ, R4 ;  /* 0x000000ffff167224 */ /* 0x000fe400078e0004 */
[----:B------:R-:W-:-:S07]  /*0aa0*/  IMAD R13, R6, UR6, R13 ;  /* 0x00000006060d7c24 */ /* 0x000fce000f8e020d */
.L_x_5267:
[----:B------:R-:W-:Y:S05]  /*0ab0*/  BSYNC.RECONVERGENT B0 ;  /* 0x0000000000007941 */ /* 0x000fea0003800200 */
.L_x_5265:
        /* <DEDUP_REMOVED lines=34> */
.L_x_5269:
[----:B------:R-:W-:Y:S01]  /*0ce0*/  IMAD.MOV.U32 R18, RZ, RZ, R22 ;  /* 0x000000ffff127224 */ /* 0x000fe200078e0016 */
[----:B------:R-:W-:Y:S01]  /*0cf0*/  MOV R3, UR9 ;  /* 0x0000000900037c02 */ /* 0x000fe20008000f00 */
[----:B------:R-:W-:Y:S01]  /*0d00*/  IMAD.MOV.U32 R5, RZ, RZ, R23 ;  /* 0x000000ffff057224 */ /* 0x000fe200078e0017 */
[----:B------:R-:W-:Y:S01]  /*0d10*/  MOV R6, 0xd40 ;  /* 0x00000d4000067802 */ /* 0x000fe20000000f00 */
[----:B------:R-:W-:-:S07]  /*0d20*/  IMAD.U32 R4, RZ, RZ, UR7 ;  /* 0x00000007ff047e24 */ /* 0x000fce000f8e00ff */
[----:B------:R-:W-:Y:S05]  /*0d30*/  CALL.REL.NOINC `($__internal_174_$__cuda_sm20_div_s64) ;  /* 0x00000028001c7944 */ /* 0x000fea0003c00000 */
[----:B------:R-:W-:Y:S01]  /*0d40*/  IMAD.MOV R23, RZ, RZ, -R4 ;  /* 0x000000ffff177224 */ /* 0x000fe200078e0a04 */
[----:B------:R-:W-:Y:S01]  /*0d50*/  MOV R16, R4 ;  /* 0x0000000400107202 */ /* 0x000fe20000000f00 */
[----:B------:R-:W-:Y:S02]  /*0d60*/  IMAD.MOV.U32 R17, RZ, RZ, R5 ;  /* 0x000000ffff117224 */ /* 0x000fe400078e0005 */
[----:B------:R-:W-:-:S07]  /*0d70*/  IMAD R23, R23, UR9, R22 ;  /* 0x0000000917177c24 */ /* 0x000fce000f8e0216 */
.L_x_5270:
[----:B------:R-:W-:Y:S05]  /*0d80*/  BSYNC.RECONVERGENT B0 ;  /* 0x0000000000007941 */ /* 0x000fea0003800200 */
.L_x_5268:
        /* <DEDUP_REMOVED lines=35> */
.L_x_5272:
[----:B------:R-:W-:Y:S01]  /*0fc0*/  IMAD.MOV.U32 R18, RZ, RZ, R16 ;  /* 0x000000ffff127224 */ /* 0x000fe200078e0010 */
[----:B------:R-:W-:Y:S01]  /*0fd0*/  MOV R5, R17 ;  /* 0x0000001100057202 */ /* 0x000fe20000000f00 */
[----:B------:R-:W-:Y:S01]  /*0fe0*/  IMAD.U32 R3, RZ, RZ, UR9 ;  /* 0x00000009ff037e24 */ /* 0x000fe2000f8e00ff */
[----:B------:R-:W-:Y:S01]  /*0ff0*/  MOV R6, 0x1020 ;  /* 0x0000102000067802 */ /* 0x000fe20000000f00 */
[----:B------:R-:W-:-:S07]  /*1000*/  IMAD.U32 R4, RZ, RZ, UR8 ;  /* 0x00000008ff047e24 */ /* 0x000fce000f8e00ff */
[----:B------:R-:W-:Y:S05]  /*1010*/  CALL.REL.NOINC `($__internal_174_$__cuda_sm20_div_s64) ;  /* 0x0000002400647944 */ /* 0x000fea0003c00000 */
[----:B------:R-:W-:Y:S01]  /*1020*/  IADD3 R17, PT, PT, -R4, RZ, RZ ;  /* 0x000000ff04117210 */ /* 0x000fe20007ffe1ff */
[----:B------:R-:W-:Y:S02]  /*1030*/  IMAD.MOV.U32 R12, RZ, RZ, R4 ;  /* 0x000000ffff0c7224 */ /* 0x000fe400078e0004 */
[----:B------:R-:W-:Y:S02]  /*1040*/  IMAD.MOV.U32 R13, RZ, RZ, R5 ;  /* 0x000000ffff0d7224 */ /* 0x000fe400078e0005 */
[----:B------:R-:W-:-:S07]  /*1050*/  IMAD R17, R17, UR9, R16 ;  /* 0x0000000911117c24 */ /* 0x000fce000f8e0210 */
.L_x_5273:
[----:B------:R-:W-:Y:S05]  /*1060*/  BSYNC.RECONVERGENT B0 ;  /* 0x0000000000007941 */ /* 0x000fea0003800200 */
.L_x_5271:
        /* <DEDUP_REMOVED lines=34> */
.L_x_5275:
[----:B------:R-:W-:Y:S01]  /*1290*/  MOV R18, R12 ;  /* 0x0000000c00127202 */ /* 0x000fe20000000f00 */
        /* <DEDUP_REMOVED lines=9> */
.L_x_5276:
[----:B------:R-:W-:Y:S05]  /*1330*/  BSYNC.RECONVERGENT B0 ;  /* 0x0000000000007941 */ /* 0x000fea0003800200 */
.L_x_5274:
        /* <DEDUP_REMOVED lines=34> */
.L_x_5278:
        /* <DEDUP_REMOVED lines=10> */
.L_x_5279:
[----:B------:R-:W-:Y:S05]  /*1600*/  BSYNC.RECONVERGENT B0 ;  /* 0x0000000000007941 */ /* 0x000fea0003800200 */
.L_x_5277:
        /* <DEDUP_REMOVED lines=34> */
.L_x_5281:
[----:B------:R-:W-:Y:S01]  /*1830*/  MOV R18, R12 ;  /* 0x0000000c00127202 */ /* 0x000fe20000000f00 */
[----:B------:R-:W-:Y:S01]  /*1840*/  IMAD.MOV.U32 R5, RZ, RZ, R13 ;  /* 0x000000ffff057224 */ /* 0x000fe200078e000d */
[----:B------:R-:W-:Y:S01]  /*1850*/  MOV R3, UR10 ;  /* 0x0000000a00037c02 */ /* 0x000fe20008000f00 */
[----:B------:R-:W-:Y:S01]  /*1860*/  IMAD.U32 R4, RZ, RZ, UR9 ;  /* 0x00000009ff047e24 */ /* 0x000fe2000f8e00ff */
[----:B------:R-:W-:-:S07]  /*1870*/  MOV R6, 0x1890 ;  /* 0x0000189000067802 */ /* 0x000fce0000000f00 */
[----:B------:R-:W-:Y:S05]  /*1880*/  CALL.REL.NOINC `($__internal_174_$__cuda_sm20_div_s64) ;  /* 0x0000001c00487944 */ /* 0x000fea0003c00000 */
[----:B------:R-:W-:Y:S01]  /*1890*/  IADD3 R13, PT, PT, -R4, RZ, RZ ;  /* 0x000000ff040d7210 */ /* 0x000fe20007ffe1ff */
[----:B------:R-:W-:Y:S01]  /*18a0*/  IMAD.MOV.U32 R16, RZ, RZ, R4 ;  /* 0x000000ffff107224 */ /* 0x000fe200078e0004 */
[----:B------:R-:W-:-:S03]  /*18b0*/  MOV R17, R5 ;  /* 0x0000000500117202 */ /* 0x000fc60000000f00 */
[----:B------:R-:W-:-:S07]  /*18c0*/  IMAD R13, R13, UR10, R12 ;  /* 0x0000000a0d0d7c24 */ /* 0x000fce000f8e020c */
.L_x_5282:
[----:B------:R-:W-:Y:S05]  /*18d0*/  BSYNC.RECONVERGENT B0 ;  /* 0x0000000000007941 */ /* 0x000fea0003800200 */
.L_x_5280:
        /* <DEDUP_REMOVED lines=34> */
.L_x_5284:
        /* <DEDUP_REMOVED lines=10> */
.L_x_5285:
[----:B------:R-:W-:Y:S05]  /*1ba0*/  BSYNC.RECONVERGENT B0 ;  /* 0x0000000000007941 */ /* 0x000fea0003800200 */
.L_x_5283:
        /* <DEDUP_REMOVED lines=33> */
.L_x_5287:
[----:B------:R-:W-:Y:S01]  /*1dc0*/  MOV R18, R12 ;  /* 0x0000000c00127202 */ /* 0x000fe20000000f00 */
[----:B------:R-:W-:Y:S01]  /*1dd0*/  IMAD.MOV.U32 R5, RZ, RZ, R13 ;  /* 0x000000ffff057224 */ /* 0x000fe200078e000d */
[----:B------:R-:W-:Y:S01]  /*1de0*/  MOV R3, UR8 ;  /* 0x0000000800037c02 */ /* 0x000fe20008000f00 */
[----:B------:R-:W-:Y:S01]  /*1df0*/  IMAD.U32 R4, RZ, RZ, UR9 ;  /* 0x00000009ff047e24 */ /* 0x000fe2000f8e00ff */
[----:B------:R-:W-:-:S07]  /*1e00*/  MOV R6, 0x1e20 ;  /* 0x00001e2000067802 */ /* 0x000fce0000000f00 */
[----:B------:R-:W-:Y:S05]  /*1e10*/  CALL.REL.NOINC `($__internal_174_$__cuda_sm20_div_s64) ;  /* 0x0000001400e47944 */ /* 0x000fea0003c00000 */
[----:B------:R-:W-:Y:S01]  /*1e20*/  IADD3 R3, PT, PT, -R4, RZ, RZ ;  /* 0x000000ff04037210 */ /* 0x000fe20007ffe1ff */
[----:B------:R-:W-:-:S04]  /*1e30*/  IMAD.MOV.U32 R13, RZ, RZ, R4 ;  /* 0x000000ffff0d7224 */ /* 0x000fc800078e0004 */
[----:B------:R-:W-:-:S07]  /*1e40*/  IMAD R3, R3, UR8, R12 ;  /* 0x0000000803037c24 */ /* 0x000fce000f8e020c */
.L_x_5288:
[----:B------:R-:W-:Y:S05]  /*1e50*/  BSYNC.RECONVERGENT B0 ;  /* 0x0000000000007941 */ /* 0x000fea0003800200 */
.L_x_5286:
        /* <DEDUP_REMOVED lines=9> */
.L_x_5264:
        /* <DEDUP_REMOVED lines=34> */
.L_x_5292:
        /* <DEDUP_REMOVED lines=9> */
.L_x_5293:
[----:B------:R-:W-:Y:S05]  /*21a0*/  BSYNC.RECONVERGENT B0 ;  /* 0x0000000000007941 */ /* 0x000fea0003800200 */
.L_x_5291:
        /* <DEDUP_REMOVED lines=34> */
.L_x_5295:
        /* <DEDUP_REMOVED lines=10> */
.L_x_5296:
[----:B------:R-:W-:Y:S05]  /*2470*/  BSYNC.RECONVERGENT B0 ;  /* 0x0000000000007941 */ /* 0x000fea0003800200 */
.L_x_5294:
        /* <DEDUP_REMOVED lines=34> */
.L_x_5298:
        /* <DEDUP_REMOVED lines=10> */
.L_x_5299:
[----:B------:R-:W-:Y:S05]  /*2740*/  BSYNC.RECONVERGENT B0 ;  /* 0x0000000000007941 */ /* 0x000fea0003800200 */
.L_x_5297:
        /* <DEDUP_REMOVED lines=34> */
.L_x_5301:
        /* <DEDUP_REMOVED lines=9> */
.L_x_5302:
[----:B------:R-:W-:Y:S05]  /*2a00*/  BSYNC.RECONVERGENT B0 ;  /* 0x0000000000007941 */ /* 0x000fea0003800200 */
.L_x_5300:
[----:B------:R-:W-:Y:S01]  /*2a10*/  UMOV UR5, 0x6c ;  /* 0x0000006c00057882 */ /* 0x000fe20000000000 */
[----:B------:R-:W-:Y:S02]  /*2a20*/  UIADD3 UR4, UPT, UPT, UR4, -0x4, URZ ;  /* 0xfffffffc04047890 */ /* 0x000fe4000fffe0ff */
[----:B------:R-:W-:-:S12]  /*2a30*/  ULEA UR5, UR6, UR5, 0x2 ;  /* 0x0000000506057291 */ /* 0x000fd8000f8e10ff */
[----:B------:R-:W0:Y:S02]  /*2a40*/  LDCU UR5, c[0x0][UR5+0x380] ;  /* 0x00007000050577ac */ /* 0x000e240008000800 */
[----:B0-----:R-:W-:-:S07]  /*2a50*/  IMAD R20, R17, UR5, R20 ;  /* 0x0000000511147c24 */ /* 0x001fce000f8e0214 */
.L_x_5290:
        /* <DEDUP_REMOVED lines=33> */
.L_x_5305:
        /* <DEDUP_REMOVED lines=9> */
.L_x_5306:
[----:B------:R-:W-:Y:S05]  /*2d00*/  BSYNC.RECONVERGENT B0 ;  /* 0x0000000000007941 */ /* 0x000fea0003800200 */
.L_x_5304:
        /* <DEDUP_REMOVED lines=34> */
.L_x_5308:
        /* <DEDUP_REMOVED lines=9> */
.L_x_5309:
[----:B------:R-:W-:Y:S05]  /*2fc0*/  BSYNC.RECONVERGENT B0 ;  /* 0x0000000000007941 */ /* 0x000fea0003800200 */
.L_x_5307:
[----:B------:R-:W-:Y:S01]  /*2fd0*/  UMOV UR5, 0x6c ;  /* 0x0000006c00057882 */ /* 0x000fe20000000000 */
[----:B------:R-:W-:Y:S02]  /*2fe0*/  UIADD3 UR4, UPT, UPT, UR4, -0x2, URZ ;  /* 0xfffffffe04047890 */ /* 0x000fe4000fffe0ff */
[----:B------:R-:W-:-:S12]  /*2ff0*/  ULEA UR5, UR7, UR5, 0x2 ;  /* 0x0000000507057291 */ /* 0x000fd8000f8e10ff */
[----:B------:R-:W0:Y:S02]  /*3000*/  LDCU UR5, c[0x0][UR5+0x380] ;  /* 0x00007000050577ac */ /* 0x000e240008000800 */
[----:B0-----:R-:W-:-:S07]  /*3010*/  IMAD R20, R17, UR5, R20 ;  /* 0x0000000511147c24 */ /* 0x001fce000f8e0214 */
.L_x_5303:
        /* <DEDUP_REMOVED lines=29> */
.L_x_5311:
[----:B------:R-:W-:Y:S01]  /*31f0*/  MOV R14, R13 ;  /* 0x0000000d000e7202 */ /* 0x000fe20000000f00 */
[----:B------:R-:W-:Y:S01]  /*3200*/  IMAD.MOV.U32 R6, RZ, RZ, R5 ;  /* 0x000000ffff067224 */ /* 0x000fe200078e0005 */
[----:B------:R-:W-:Y:S01]  /*3210*/  MOV R3, UR5 ;  /* 0x0000000500037c02 */ /* 0x000fe20008000f00 */
[----:B------:R-:W-:Y:S01]  /*3220*/  IMAD.U32 R15, RZ, RZ, UR6 ;  /* 0x00000006ff0f7e24 */ /* 0x000fe2000f8e00ff */
[----:B------:R-:W-:-:S07]  /*3230*/  MOV R18, 0x3250 ;  /* 0x0000325000127802 */ /* 0x000fce0000000f00 */
[----:B------:R-:W-:Y:S05]  /*3240*/  CALL.REL.NOINC `($__internal_175_$__cuda_sm20_rem_s64) ;  /* 0x0000000800287944 */ /* 0x000fea0003c00000 */
.L_x_5312:
[----:B------:R-:W-:Y:S05]  /*3250*/  BSYNC.RECONVERGENT B0 ;  /* 0x0000000000007941 */ /* 0x000fea0003800200 */
.L_x_5310:
[----:B------:R-:W-:Y:S02]  /*3260*/  UMOV UR5, 0x6c ;  /* 0x0000006c00057882 */ /* 0x000fe40000000000 */
[----:B------:R-:W-:-:S12]  /*3270*/  ULEA UR5, UR4, UR5, 0x2 ;  /* 0x0000000504057291 */ /* 0x000fd8000f8e10ff */
[----:B------:R-:W0:Y:S02]  /*3280*/  LDCU UR5, c[0x0][UR5+0x380] ;  /* 0x00007000050577ac */ /* 0x000e240008000800 */
[----:B0-----:R-:W-:-:S07]  /*3290*/  IMAD R20, R13, UR5, R20 ;  /* 0x000000050d147c24 */ /* 0x001fce000f8e0214 */
.L_x_5263:
        /* <DEDUP_REMOVED lines=49> */
        .weak           $__internal_174_$__cuda_sm20_div_s64
        .type           $__internal_174_$__cuda_sm20_div_s64,@function
        .size           $__internal_174_$__cuda_sm20_div_s64,($__internal_175_$__cuda_sm20_rem_s64 - $__internal_174_$__cuda_sm20_div_s64)
$__internal_174_$__cuda_sm20_div_s64:
        /* <DEDUP_REMOVED lines=83> */
[----:B------:R-:W-:Y:S06]  /*3ae0*/  RET.REL.NODEC R8 `(_ZN2at6native16triu_tril_kernelIsiLb0ELi4ELb1EEEvNS_4cuda6detail10TensorInfoIT_T0_EENS4_IKS5_S6_EEllS6_) ;  /* 0xffffffc408447950 */ /* 0x000fec0003c3ffff */
        .weak           $__internal_175_$__cuda_sm20_rem_s64
        .type           $__internal_175_$__cuda_sm20_rem_s64,@function
        .size           $__internal_175_$__cuda_sm20_rem_s64,(.L_x_6465 - $__internal_175_$__cuda_sm20_rem_s64)
$__internal_175_$__cuda_sm20_rem_s64:
        /* <DEDUP_REMOVED lines=71> */
[----:B------:R-:W-:Y:S06]  /*3f60*/  RET.REL.NODEC R18 `(_ZN2at6native16triu_tril_kernelIsiLb0ELi4ELb1EEEvNS_4cuda6detail10TensorInfoIT_T0_EENS4_IKS5_S6_EEllS6_) ;  /* 0xffffffc012247950 */ /* 0x000fec0003c3ffff */
.L_x_5313:
        /* <DEDUP_REMOVED lines=9> */
.L_x_6465:


//--------------------- .text._ZN2at6native16triu_tril_kernelIllLb0ELi1ELb0EEEvNS_4cuda6detail10TensorInfoIT_T0_EENS4_IKS5_S6_EEllS6_ --------------------------
	.section	.text._ZN2at6native16triu_tril_kernelIllLb0ELi1ELb0EEEvNS_4cuda6detail10TensorInfoIT_T0_EENS4_IKS5_S6_EEllS6_,"ax",@progbits
	.align	128
        .global         _ZN2at6native16triu_tril_kernelIllLb0ELi1ELb0EEEvNS_4cuda6detail10TensorInfoIT_T0_EENS4_IKS5_S6_EEllS6_
        .type           _ZN2at6native16triu_tril_kernelIllLb0ELi1ELb0EEEvNS_4cuda6detail10TensorInfoIT_T0_EENS4_IKS5_S6_EEllS6_,@function
        .size           _ZN2at6native16triu_tril_kernelIllLb0ELi1ELb0EEEvNS_4cuda6detail10TensorInfoIT_T0_EENS4_IKS5_S6_EEllS6_,(.L_x_6467 - _ZN2at6native16triu_tril_kernelIllLb0ELi1ELb0EEEvNS_4cuda6detail10TensorInfoIT_T0_EENS4_IKS5_S6_EEllS6_)
        .other          _ZN2at6native16triu_tril_kernelIllLb0ELi1ELb0EEEvNS_4cuda6detail10TensorInfoIT_T0_EENS4_IKS5_S6_EEllS6_,@"STO_CUDA_ENTRY STV_DEFAULT"
_ZN2at6native16triu_tril_kernelIllLb0ELi1ELb0EEEvNS_4cuda6detail10TensorInfoIT_T0_EENS4_IKS5_S6_EEllS6_:
.text._ZN2at6native16triu_tril_kernelIllLb0ELi1ELb0EEEvNS_4cuda6detail10TensorInfoIT_T0_EENS4_IKS5_S6_EEllS6_:
        /* <DEDUP_REMOVED lines=39> */
.L_x_5315:
[----:B------:R-:W0:Y:S01]  /*0270*/  LDCU.64 UR4, c[0x0][0x6d0] ;  /* 0x0000da00ff0477ac */ /* 0x000e220008000a00 */
[----:B------:R-:W-:Y:S01]  /*0280*/  IMAD.MOV.U32 R22, RZ, RZ, R2 ;  /* 0x000000ffff167224 */ /* 0x000fe200078e0002 */
[----:B------:R-:W-:Y:S02]  /*0290*/  MOV R29, R3 ;  /* 0x00000003001d7202 */ /* 0x000fe40000000f00 */
[----:B------:R-:W-:Y:S02]  /*02a0*/  MOV R4, 0x2e0 ;  /* 0x000002e000047802 */ /* 0x000fe40000000f00 */
[----:B0-----:R-:W-:Y:S01]  /*02b0*/  MOV R6, UR4 ;  /* 0x0000000400067c02 */ /* 0x001fe20008000f00 */
[----:B------:R-:W-:-:S07]  /*02c0*/  IMAD.U32 R7, RZ, RZ, UR5 ;  /* 0x00000005ff077e24 */ /* 0x000fce000f8e00ff */
[----:B------:R-:W-:Y:S05]  /*02d0*/  CALL.REL.NOINC `($__internal_176_$__cuda_sm20_div_s64) ;  /* 0x0000004000307944 */ /* 0x000fea0003c00000 */
        /* <DEDUP_REMOVED lines=9> */
.L_x_5316:
[----:B------:R-:W-:Y:S05]  /*0370*/  BSYNC.RECONVERGENT B0 ;  /* 0x0000000000007941 */ /* 0x000fea0003800200 */
.L_x_5314:
        /* <DEDUP_REMOVED lines=31> */
.L_x_5318:
        /* <DEDUP_REMOVED lines=8> */
[----:B------:R-:W-:Y:S05]  /*05f0*/  CALL.REL.NOINC `($__internal_176_$__cuda_sm20_div_s64) ;  /* 0x0000003c00687944 */ /* 0x000fea0003c00000 */
        /* <DEDUP_REMOVED lines=11> */
.L_x_5319:
[----:B------:R-:W-:Y:S05]  /*06b0*/  BSYNC.RECONVERGENT B0 ;  /* 0x0000000000007941 */ /* 0x000fea0003800200 */
.L_x_5317:
        /* <DEDUP_REMOVED lines=34> */
.L_x_5346:
        /* <DEDUP_REMOVED lines=29> */
.L_x_5323:
        /* <DEDUP_REMOVED lines=8> */
[----:B------:R-:W-:Y:S05]  /*0b30*/  CALL.REL.NOINC `($__internal_176_$__cuda_sm20_div_s64) ;  /* 0x0000003800187944 */ /* 0x000fea0003c00000 */
        /* <DEDUP_REMOVED lines=8> */
.L_x_5324:
[----:B------:R-:W-:Y:S05]  /*0bc0*/  BSYNC.RECONVERGENT B0 ;  /* 0x0000000000007941 */ /* 0x000fea0003800200 */
.L_x_5322:
        /* <DEDUP_REMOVED lines=39> */
.L_x_5326:
        /* <DEDUP_REMOVED lines=19> */
.L_x_5327:
[----:B------:R-:W-:Y:S05]  /*0f70*/  BSYNC.RECONVERGENT B0 ;  /* 0x0000000000007941 */ /* 0x000fea0003800200 */
.L_x_5325:
        /* <DEDUP_REMOVED lines=41> */
.L_x_5329:
        /* <DEDUP_REMOVED lines=19> */
.L_x_5330:
[----:B------:R-:W-:Y:S05]  /*1340*/  BSYNC.RECONVERGENT B0 ;  /* 0x0000000000007941 */ /* 0x000fea0003800200 */
.L_x_5328:
        /* <DEDUP_REMOVED lines=41> */
.L_x_5332:
        /* <DEDUP_REMOVED lines=19> */
.L_x_5333:
[----:B------:R-:W-:Y:S05]  /*1710*/  BSYNC.RECONVERGENT B0 ;  /* 0x0000000000007941 */ /* 0x000fea0003800200 */
.L_x_5331:
        /* <DEDUP_REMOVED lines=41> */
.L_x_5335:
        /* <DEDUP_REMOVED lines=19> */
.L_x_5336:
[----:B------:R-:W-:Y:S05]  /*1ae0*/  BSYNC.RECONVERGENT B0 ;  /* 0x0000000000007941 */ /* 0x000fea0003800200 */
.L_x_5334:
        /* <DEDUP_REMOVED lines=41> */
.L_x_5338:
        /* <DEDUP_REMOVED lines=19> */
.L_x_5339:
[----:B------:R-:W-:Y:S05]  /*1eb0*/  BSYNC.RECONVERGENT B0 ;  /* 0x0000000000007941 */ /* 0x000fea0003800200 */
.L_x_5337:
        /* <DEDUP_REMOVED lines=41> */
.L_x_5341:
        /* <DEDUP_REMOVED lines=19> */
.L_x_5342:
[----:B------:R-:W-:Y:S05]  /*2280*/  BSYNC.RECONVERGENT B0 ;  /* 0x0000000000007941 */ /* 0x000fea0003800200 */
.L_x_5340:
        /* <DEDUP_REMOVED lines=41> */
.L_x_5344:
        /* <DEDUP_REMOVED lines=19> */
.L_x_5345:
[----:B------:R-:W-:Y:S05]  /*2650*/  BSYNC.RECONVERGENT B0 ;  /* 0x0000000000007941 */ /* 0x000fea0003800200 */
.L_x_5343:
        /* <DEDUP_REMOVED lines=20> */
.L_x_5321:
        /* <DEDUP_REMOVED lines=38> */
.L_x_5349:
        /* <DEDUP_REMOVED lines=8> */
[----:B------:R-:W-:Y:S05]  /*2a80*/  CALL.REL.NOINC `($__internal_176_$__cuda_sm20_div_s64) ;  /* 0x0000001800447944 */ /* 0x000fea0003c00000 */
        /* <DEDUP_REMOVED lines=8> */
.L_x_5350:
[----:B------:R-:W-:Y:S05]  /*2b10*/  BSYNC.RECONVERGENT B0 ;  /* 0x0000000000007941 */ /* 0x000fea0003800200 */
.L_x_5348:
        /* <DEDUP_REMOVED lines=40> */
.L_x_5352:
        /* <DEDUP_REMOVED lines=19> */
.L_x_5353:
[----:B------:R-:W-:Y:S05]  /*2ed0*/  BSYNC.RECONVERGENT B0 ;  /* 0x0000000000007941 */ /* 0x000fea0003800200 */
.L_x_5351:
        /* <DEDUP_REMOVED lines=41> */
.L_x_5355:
        /* <DEDUP_REMOVED lines=8> */
[----:B------:R-:W-:Y:S05]  /*31f0*/  CALL.REL.NOINC `($__internal_176_$__cuda_sm20_div_s64) ;  /* 0x0000001000687944 */ /* 0x000fea0003c00000 */
        /* <DEDUP_REMOVED lines=10> */
.L_x_5356:
[----:B------:R-:W-:Y:S05]  /*32a0*/  BSYNC.RECONVERGENT B0 ;  /* 0x0000000000007941 */ /* 0x000fea0003800200 */
.L_x_5354:
        /* <DEDUP_REMOVED lines=41> */
.L_x_5358:
        /* <DEDUP_REMOVED lines=19> */
.L_x_5359:
[----:B------:R-:W-:Y:S05]  /*3670*/  BSYNC.RECONVERGENT B0 ;  /* 0x0000000000007941 */ /* 0x000fea0003800200 */
.L_x_5357:
        /* <DEDUP_REMOVED lines=13> */
.L_x_5347:
        /* <DEDUP_REMOVED lines=38> */
.L_x_5362:
        /* <DEDUP_REMOVED lines=17> */
.L_x_5363:
[----:B------:R-:W-:Y:S05]  /*3ac0*/  BSYNC.RECONVERGENT B0 ;  /* 0x0000000000007941 */ /* 0x000fea0003800200 */
.L_x_5361:
        /* <DEDUP_REMOVED lines=39> */
.L_x_5365:
        /* <DEDUP_REMOVED lines=19> */
.L_x_5366:
[----:B------:R-:W-:Y:S05]  /*3e70*/  BSYNC.RECONVERGENT B0 ;  /* 0x0000000000007941 */ /* 0x000fea0003800200 */
.L_x_5364:
        /* <DEDUP_REMOVED lines=13> */
.L_x_5360:
        /* <DEDUP_REMOVED lines=30> */
.L_x_5368:
[----:B------:R-:W-:-:S07]  /*4130*/  MOV R4, 0x4150 ;  /* 0x0000415000047802 */ /* 0x000fce0000000f00 */
[----:B------:R-:W-:Y:S05]  /*4140*/  CALL.REL.NOINC `($__internal_177_$__cuda_sm20_rem_s64) ;  /* 0x0000000400e47944 */ /* 0x000fea0003c00000 */
[----:B------:R-:W-:Y:S01]  /*4150*/  MOV R6, R8 ;  /* 0x0000000800067202 */ /* 0x000fe20000000f00 */
[----:B------:R-:W-:-:S07]  /*4160*/  IMAD.MOV.U32 R7, RZ, RZ, R9 ;  /* 0x000000ffff077224 */ /* 0x000fce00078e0009 */
.L_x_5369:
[----:B------:R-:W-:Y:S05]  /*4170*/  BSYNC.RECONVERGENT B0 ;  /* 0x0000000000007941 */ /* 0x000fea0003800200 */
.L_x_5367:
        /* <DEDUP_REMOVED lines=10> */
.L_x_5320:
        /* <DEDUP_REMOVED lines=17> */
.L_x_5371:
[----:B0-----:R-:W-:Y:S05]  /*4330*/  BSYNC.RECONVERGENT B0 ;  /* 0x0000000000007941 */ /* 0x001fea0003800200 */
.L_x_5370:
[----:B------:R-:W-:Y:S05]  /*4340*/  @P1 EXIT ;  /* 0x000000000000194d */ /* 0x000fea0003800000 */
[----:B------:R-:W0:Y:S02]  /*4350*/  LDCU.64 UR6, c[0x0][0x380] ;  /* 0x00007000ff0677ac */ /* 0x000e240008000a00 */
[----:B0-----:R-:W-:-:S04]  /*4360*/  LEA R4, P0, R14, UR6, 0x3 ;  /* 0x000000060e047c11 */ /* 0x001fc8000f8018ff */
[----:B------:R-:W-:-:S05]  /*4370*/  LEA.HI.X R5, R14, UR7, R15, 0x3, P0 ;  /* 0x000000070e057c11 */ /* 0x000fca00080f1c0f */
[----:B-----5:R-:W-:Y:S01]  /*4380*/  STG.E.64 desc[UR4][R4.64], R2 ;  /* 0x0000000204007986 */ /* 0x020fe2000c101b04 */
[----:B------:R-:W-:Y:S05]  /*4390*/  EXIT ;  /* 0x000000000000794d */ /* 0x000fea0003800000 */
        .weak           $__internal_176_$__cuda_sm20_div_s64
        .type           $__internal_176_$__cuda_sm20_div_s64,@function
        .size           $__internal_176_$__cuda_sm20_div_s64,($__internal_177_$__cuda_sm20_rem_s64 - $__internal_176_$__cuda_sm20_div_s64)
$__internal_176_$__cuda_sm20_div_s64:
        /* <DEDUP_REMOVED lines=83> */
[----:B------:R-:W-:Y:S05]  /*48d0*/  RET.REL.NODEC R8 `(_ZN2at6native16triu_tril_kernelIllLb0ELi1ELb0EEEvNS_4cuda6detail10TensorInfoIT_T0_EENS4_IKS5_S6_EEllS6_) ;  /* 0xffffffb408c87950 */ /* 0x000fea0003c3ffff */
        .weak           $__internal_177_$__cuda_sm20_rem_s64
        .type           $__internal_177_$__cuda_sm20_rem_s64,@function
        .size           $__internal_177_$__cuda_sm20_rem_s64,(.L_x_6467 - $__internal_177_$__cuda_sm20_rem_s64)
$__internal_177_$__cuda_sm20_rem_s64:
        /* <DEDUP_REMOVED lines=77> */
[----:B------:R-:W-:Y:S06]  /*4db0*/  RET.REL.NODEC R6 `(_ZN2at6native16triu_tril_kernelIllLb0ELi1ELb0EEEvNS_4cuda6detail10TensorInfoIT_T0_EENS4_IKS5_S6_EEllS6_) ;  /* 0xffffffb006907950 */ /* 0x000fec0003c3ffff */
.L_x_5372:
        /* <DEDUP_REMOVED lines=12> */
.L_x_6467:


//--------------------- .text._ZN2at6native16triu_tril_kernelIllLb0ELi1ELb1EEEvNS_4cuda6detail10TensorInfoIT_T0_EENS4_IKS5_S6_EEllS6_ --------------------------
	.section	.text._ZN2at6native16triu_tril_kernelIllLb0ELi1ELb1EEEvNS_4cuda6detail10TensorInfoIT_T0_EENS4_IKS5_S6_EEllS6_,"ax",@progbits
	.align	128
        .global         _ZN2at6native16triu_tril_kernelIllLb0ELi1ELb1EEEvNS_4cuda6detail10TensorInfoIT_T0_EENS4_IKS5_S6_EEllS6_
        .type           _ZN2at6native16triu_tril_kernelIllLb0ELi1ELb1EEEvNS_4cuda6detail10TensorInfoIT_T0_EENS4_IKS5_S6_EEllS6_,@function
        .size           _ZN2at6native16triu_tril_kernelIllLb0ELi1ELb1EEEvNS_4cuda6detail10TensorInfoIT_T0_EENS4_IKS5_S6_EEllS6_,(.L_x_6469 - _ZN2at6native16triu_tril_kernelIllLb0ELi1ELb1EEEvNS_4cuda6detail10TensorInfoIT_T0_EENS4_IKS5_S6_EEllS6_)
        .other          _ZN2at6native16triu_tril_kernelIllLb0ELi1ELb1EEEvNS_4cuda6detail10TensorInfoIT_T0_EENS4_IKS5_S6_EEllS6_,@"STO_CUDA_ENTRY STV_DEFAULT"
_ZN2at6native16triu_tril_kernelIllLb0ELi1ELb1EEEvNS_4cuda6detail10TensorInfoIT_T0_EENS4_IKS5_S6_EEllS6_:
.text._ZN2at6native16triu_tril_kernelIllLb0ELi1ELb1EEEvNS_4cuda6detail10TensorInfoIT_T0_EENS4_IKS5_S6_EEllS6_:
        /* <DEDUP_REMOVED lines=39> */
.L_x_5374:
[----:B------:R-:W0:Y:S01]  /*0270*/  LDCU.64 UR4, c[0x0][0x6d0] ;  /* 0x0000da00ff0477ac */ /* 0x000e220008000a00 */
[----:B------:R-:W-:Y:S01]  /*0280*/  IMAD.MOV.U32 R6, RZ, RZ, R12 ;  /* 0x000000ffff067224 */ /* 0x000fe200078e000c */
[----:B------:R-:W-:Y:S02]  /*0290*/  MOV R9, R13 ;  /* 0x0000000d00097202 */ /* 0x000fe40000000f00 */
[----:B------:R-:W-:Y:S02]  /*02a0*/  MOV R4, 0x2e0 ;  /* 0x000002e000047802 */ /* 0x000fe40000000f00 */
[----:B0-----:R-:W-:Y:S01]  /*02b0*/  MOV R8, UR4 ;  /* 0x0000000400087c02 */ /* 0x001fe20008000f00 */
[----:B------:R-:W-:-:S07]  /*02c0*/  IMAD.U32 R3, RZ, RZ, UR5 ;  /* 0x00000005ff037e24 */ /* 0x000fce000f8e00ff */
[----:B------:R-:W-:Y:S05]  /*02d0*/  CALL.REL.NOINC `($__internal_178_$__cuda_sm20_div_s64) ;  /* 0x0000003800f47944 */ /* 0x000fea0003c00000 */
        /* <DEDUP_REMOVED lines=8> */
.L_x_5375:
[----:B------:R-:W-:Y:S05]  /*0360*/  BSYNC.RECONVERGENT B0 ;  /* 0x0000000000007941 */ /* 0x000fea0003800200 */
.L_x_5373:
        /* <DEDUP_REMOVED lines=26> */
.L_x_5377:
        /* <DEDUP_REMOVED lines=8> */
[----:B------:R-:W-:Y:S05]  /*0590*/  CALL.REL.NOINC `($__internal_179_$__cuda_sm20_rem_s64) ;  /* 0x0000003c00907944 */ /* 0x000fea0003c00000 */
[----:B------:R-:W-:Y:S01]  /*05a0*/  MOV R12, R4 ;  /* 0x00000004000c7202 */ /* 0x000fe20000000f00 */
[----:B------:R-:W-:-:S07]  /*05b0*/  IMAD.MOV.U32 R13, RZ, RZ, R5 ;  /* 0x000000ffff0d7224 */ /* 0x000fce00078e0005 */
.L_x_5378:
[----:B------:R-:W-:Y:S05]  /*05c0*/  BSYNC.RECONVERGENT B0 ;  /* 0x0000000000007941 */ /* 0x000fea0003800200 */
.L_x_5376:
        /* <DEDUP_REMOVED lines=30> */
.L_x_5380:
        /* <DEDUP_REMOVED lines=8> */
[----:B0-----:R-:W-:Y:S05]  /*0830*/  CALL.REL.NOINC `($__internal_178_$__cuda_sm20_div_s64) ;  /* 0x00000034009c7944 */ /* 0x001fea0003c00000 */
[----:B------:R-:W-:Y:S01]  /*0840*/  IMAD.MOV.U32 R6, RZ, RZ, R8 ;  /* 0x000000ffff067224 */ /* 0x000fe200078e0008 */
[----:B------:R-:W-:-:S07]  /*0850*/  MOV R9, R7 ;  /* 0x0000000700097202 */ /* 0x000fce0000000f00 */
.L_x_5381:
[----:B0-----:R-:W-:Y:S05]  /*0860*/  BSYNC.RECONVERGENT B0 ;  /* 0x0000000000007941 */ /* 0x001fea0003800200 */
.L_x_5379:
        /* <DEDUP_REMOVED lines=23> */
.L_x_5408:
        /* <DEDUP_REMOVED lines=28> */
.L_x_5385:
[----:B------:R-:W-:Y:S01]  /*0ba0*/  IMAD.U32 R4, RZ, RZ, UR12 ;  /* 0x0000000cff047e24 */ /* 0x000fe2000f8e00ff */
[----:B------:R-:W-:Y:S01]  /*0bb0*/  MOV R11, UR13 ;  /* 0x0000000d000b7c02 */ /* 0x000fe20008000f00 */
[----:B------:R-:W-:Y:S01]  /*0bc0*/  IMAD.U32 R10, RZ, RZ, UR12 ;  /* 0x0000000cff0a7e24 */ /* 0x000fe2000f8e00ff */
[----:B------:R-:W-:Y:S01]  /*0bd0*/  MOV R5, UR13 ;  /* 0x0000000d00057c02 */ /* 0x000fe20008000f00 */
[----:B------:R-:W-:Y:S01]  /*0be0*/  IMAD.MOV.U32 R8, RZ, RZ, R4 ;  /* 0x000000ffff087224 */ /* 0x000fe200078e0004 */
[----:B------:R-:W-:Y:S02]  /*0bf0*/  MOV R3, R11 ;  /* 0x0000000b00037202 */ /* 0x000fe40000000f00 */
[----:B------:R-:W-:-:S07]  /*0c00*/  MOV R4, 0xc20 ;  /* 0x00000c2000047802 */ /* 0x000fce0000000f00 */
[----:B------:R-:W-:Y:S05]  /*0c10*/  CALL.REL.NOINC `($__internal_178_$__cuda_sm20_div_s64) ;  /* 0x0000003000a47944 */ /* 0x000fea0003c00000 */
        /* <DEDUP_REMOVED lines=10> */
.L_x_5386:
[----:B------:R-:W-:Y:S05]  /*0cc0*/  BSYNC.RECONVERGENT B0 ;  /* 0x0000000000007941 */ /* 0x000fea0003800200 */
.L_x_5384:
        /* <DEDUP_REMOVED lines=34> */
.L_x_5388:
        /* <DEDUP_REMOVED lines=8> */
[----:B------:R-:W-:Y:S05]  /*0f70*/  CALL.REL.NOINC `($__internal_178_$__cuda_sm20_div_s64) ;  /* 0x0000002c00cc7944 */ /* 0x000fea0003c00000 */
        /* <DEDUP_REMOVED lines=10> */
.L_x_5389:
[----:B------:R-:W-:Y:S05]  /*1020*/  BSYNC.RECONVERGENT B0 ;  /* 0x0000000000007941 */ /* 0x000fea0003800200 */
.L_x_5387:
        /* <DEDUP_REMOVED lines=35> */
.L_x_5391:
        /* <DEDUP_REMOVED lines=19> */
.L_x_5392:
[----:B------:R-:W-:Y:S05]  /*1390*/  BSYNC.RECONVERGENT B0 ;  /* 0x0000000000007941 */ /* 0x000fea0003800200 */
.L_x_5390:
        /* <DEDUP_REMOVED lines=35> */
.L_x_5394:
        /* <DEDUP_REMOVED lines=19> */
.L_x_5395:
[----:B------:R-:W-:Y:S05]  /*1700*/  BSYNC.RECONVERGENT B0 ;  /* 0x0000000000007941 */ /* 0x000fea0003800200 */
.L_x_5393:
        /* <DEDUP_REMOVED lines=35> */
.L_x_5397:
        /* <DEDUP_REMOVED lines=19> */
.L_x_5398:
[----:B------:R-:W-:Y:S05]  /*1a70*/  BSYNC.RECONVERGENT B0 ;  /* 0x0000000000007941 */ /* 0x000fea0003800200 */
.L_x_5396:
        /* <DEDUP_REMOVED lines=35> */
.L_x_5400:
        /* <DEDUP_REMOVED lines=19> */
.L_x_5401:
[----:B------:R-:W-:Y:S05]  /*1de0*/  BSYNC.RECONVERGENT B0 ;  /* 0x0000000000007941 */ /* 0x000fea0003800200 */
.L_x_5399:
        /* <DEDUP_REMOVED lines=35> */
.L_x_5403:
        /* <DEDUP_REMOVED lines=19> */
.L_x_5404:
[----:B------:R-:W-:Y:S05]  /*2150*/  BSYNC.RECONVERGENT B0 ;  /* 0x0000000000007941 */ /* 0x000fea0003800200 */
.L_x_5402:
        /* <DEDUP_REMOVED lines=34> */
.L_x_5406:
        /* <DEDUP_REMOVED lines=8> */
[----:B------:R-:W-:Y:S05]  /*2400*/  CALL.REL.NOINC `($__internal_178_$__cuda_sm20_div_s64) ;  /* 0x0000001800a87944 */ /* 0x000fea0003c00000 */
        /* <DEDUP_REMOVED lines=10> */
.L_x_5407:
[----:B------:R-:W-:Y:S05]  /*24b0*/  BSYNC.RECONVERGENT B0 ;  /* 0x0000000000007941 */ /* 0x000fea0003800200 */
.L_x_5405:
        /* <DEDUP_REMOVED lines=14> */
.L_x_5383:
        /* <DEDUP_REMOVED lines=37> */
.L_x_5411:
        /* <DEDUP_REMOVED lines=18> */
.L_x_5412:
[----:B------:R-:W-:Y:S05]  /*2910*/  BSYNC.RECONVERGENT B0 ;  /* 0x0000000000007941 */ /* 0x000fea0003800200 */
.L_x_5410:
        /* <DEDUP_REMOVED lines=34> */
.L_x_5414:
        /* <DEDUP_REMOVED lines=19> */
.L_x_5415:
[----:B------:R-:W-:Y:S05]  /*2c70*/  BSYNC.RECONVERGENT B0 ;  /* 0x0000000000007941 */ /* 0x000fea0003800200 */
.L_x_5413:
        /* <DEDUP_REMOVED lines=34> */
.L_x_5417:
        /* <DEDUP_REMOVED lines=19> */
.L_x_5418:
[----:B------:R-:W-:Y:S05]  /*2fd0*/  BSYNC.RECONVERGENT B0 ;  /* 0x0000000000007941 */ /* 0x000fea0003800200 */
.L_x_5416:
        /* <DEDUP_REMOVED lines=34> */
.L_x_5420:
        /* <DEDUP_REMOVED lines=19> */
.L_x_5421:
[----:B------:R-:W-:Y:S05]  /*3330*/  BSYNC.RECONVERGENT B0 ;  /* 0x0000000000007941 */ /* 0x000fea0003800200 */
.L_x_5419:
[----:B------:R-:W0:Y:S01]  /*3340*/  LDCU.64 UR8, c[0x0][UR10+0x438] ;  /* 0x000087000a0877ac */ /* 0x000e220008000a00 */
[----:B------:R-:W-:Y:S01]  /*3350*/  IMAD.MOV.U32 R16, RZ, RZ, R14 ;  /* 0x000000ffff107224 */ /* 0x000fe200078e000e */
[----:B------:R-:W-:Y:S01]  /*3360*/  UIADD3 UR6, UPT, UPT, UR6, -0x4, URZ ;  /* 0xfffffffc06067890 */ /* 0x000fe2000fffe0ff */
[C---:B0-----:R-:W-:Y:S02]  /*3370*/  IMAD R8, R4.reuse, UR9, RZ ;  /* 0x0000000904087c24 */ /* 0x041fe4000f8e02ff */
[----:B------:R-:W-:-:S04]  /*3380*/  IMAD.WIDE.U32 R16, R4, UR8, R16 ;  /* 0x0000000804107c25 */ /* 0x000fc8000f8e0010 */
[----:B------:R-:W-:-:S05]  /*3390*/  IMAD R3, R3, UR8, R8 ;  /* 0x0000000803037c24 */ /* 0x000fca000f8e0208 */
[----:B------:R-:W-:-:S07]  /*33a0*/  IADD3 R17, PT, PT, R17, R3, RZ ;  /* 0x0000000311117210 */ /* 0x000fce0007ffe0ff */
.L_x_5409:
        /* <DEDUP_REMOVED lines=37> */
.L_x_5424:
        /* <DEDUP_REMOVED lines=18> */
.L_x_5425:
[----:B------:R-:W-:Y:S05]  /*3720*/  BSYNC.RECONVERGENT B0 ;  /* 0x0000000000007941 */ /* 0x000fea0003800200 */
.L_x_5423:
        /* <DEDUP_REMOVED lines=33> */
.L_x_5427:
        /* <DEDUP_REMOVED lines=19> */
.L_x_5428:
[----:B------:R-:W-:Y:S05]  /*3a70*/  BSYNC.RECONVERGENT B0 ;  /* 0x0000000000007941 */ /* 0x000fea0003800200 */
.L_x_5426:
[----:B------:R-:W0:Y:S01]  /*3a80*/  LDCU.64 UR8, c[0x0][UR4+0x448] ;  /* 0x00008900040877ac */ /* 0x000e220008000a00 */
[----:B------:R-:W-:Y:S01]  /*3a90*/  IMAD.MOV.U32 R18, RZ, RZ, R16 ;  /* 0x000000ffff127224 */ /* 0x000fe200078e0010 */
[----:B------:R-:W-:Y:S01]  /*3aa0*/  UIADD3 UR6, UPT, UPT, UR6, -0x2, URZ ;  /* 0xfffffffe06067890 */ /* 0x000fe2000fffe0ff */
[C---:B0-----:R-:W-:Y:S02]  /*3ab0*/  IMAD R8, R4.reuse, UR9, RZ ;  /* 0x0000000904087c24 */ /* 0x041fe4000f8e02ff */
[----:B------:R-:W-:-:S04]  /*3ac0*/  IMAD.WIDE.U32 R16, R4, UR8, R18 ;  /* 0x0000000804107c25 */ /* 0x000fc8000f8e0012 */
[----:B------:R-:W-:-:S05]  /*3ad0*/  IMAD R3, R3, UR8, R8 ;  /* 0x0000000803037c24 */ /* 0x000fca000f8e0208 */
[----:B------:R-:W-:-:S07]  /*3ae0*/  IADD3 R17, PT, PT, R17, R3, RZ ;  /* 0x0000000311117210 */ /* 0x000fce0007ffe0ff */
.L_x_5422:
        /* <DEDUP_REMOVED lines=30> */
.L_x_5430:
        /* <DEDUP_REMOVED lines=9> */
.L_x_5431:
[----:B------:R-:W-:Y:S05]  /*3d60*/  BSYNC.RECONVERGENT B0 ;  /* 0x0000000000007941 */ /* 0x000fea0003800200 */
.L_x_5429:
[----:B------:R-:W0:Y:S02]  /*3d70*/  LDCU.64 UR8, c[0x0][UR8+0x450] ;  /* 0x00008a00080877ac */ /* 0x000e240008000a00 */
[C---:B0-----:R-:W-:Y:S02]  /*3d80*/  IMAD R3, R4.reuse, UR9, RZ ;  /* 0x0000000904037c24 */ /* 0x041fe4000f8e02ff */
[----:B------:R-:W-:-:S04]  /*3d90*/  IMAD.WIDE.U32 R16, R4, UR8, R16 ;  /* 0x0000000804107c25 */ /* 0x000fc8000f8e0010 */
[----:B------:R-:W-:-:S05]  /*3da0*/  IMAD R3, R5, UR8, R3 ;  /* 0x0000000805037c24 */ /* 0x000fca000f8e0203 */
[----:B------:R-:W-:-:S07]  /*3db0*/  IADD3 R17, PT, PT, R17, R3, RZ ;  /* 0x0000000311117210 */ /* 0x000fce0007ffe0ff */
.L_x_5382:
        /* <DEDUP_REMOVED lines=15> */
        .weak           $__internal_178_$__cuda_sm20_div_s64
        .type           $__internal_178_$__cuda_sm20_div_s64,@function
        .size           $__internal_178_$__cuda_sm20_div_s64,($__internal_179_$__cuda_sm20_rem_s64 - $__internal_178_$__cuda_sm20_div_s64)
$__internal_178_$__cuda_sm20_div_s64:
        /* <DEDUP_REMOVED lines=82> */
[----:B------:R-:W-:Y:S05]  /*43d0*/  RET.REL.NODEC R4 `(_ZN2at6native16triu_tril_kernelIllLb0ELi1ELb1EEEvNS_4cuda6detail10TensorInfoIT_T0_EENS4_IKS5_S6_EEllS6_) ;  /* 0xffffffbc04087950 */ /* 0x000fea0003c3ffff */
        .weak           $__internal_179_$__cuda_sm20_rem_s64
        .type           $__internal_179_$__cuda_sm20_rem_s64,@function
        .size           $__internal_179_$__cuda_sm20_rem_s64,(.L_x_6469 - $__internal_179_$__cuda_sm20_rem_s64)
$__internal_179_$__cuda_sm20_rem_s64:
        /* <DEDUP_REMOVED lines=76> */
[----:B------:R-:W-:Y:S06]  /*48a0*/  RET.REL.NODEC R18 `(_ZN2at6native16triu_tril_kernelIllLb0ELi1ELb1EEEvNS_4cuda6detail10TensorInfoIT_T0_EENS4_IKS5_S6_EEllS6_) ;  /* 0xffffffb412d47950 */ /* 0x000fec0003c3ffff */
.L_x_5432:
        /* <DEDUP_REMOVED lines=13> */
.L_x_6469:


//--------------------- .text._ZN2at6native16triu_tril_kernelIliLb0ELi1ELb0EEEvNS_4cuda6detail10TensorInfoIT_T0_EENS4_IKS5_S6_EEllS6_ --------------------------
	.section	.text._ZN2at6native16triu_tril_kernelIliLb0ELi1ELb0EEEvNS_4cuda6detail10TensorInfoIT_T0_EENS4_IKS5_S6_EEllS6_,"ax",@progbits
	.align	128
        .global         _ZN2at6native16triu_tril_kernelIliLb0ELi1ELb0EEEvNS_4cuda6detail10TensorInfoIT_T0_EENS4_IKS5_S6_EEllS6_
        .type           _ZN2at6native16triu_tril_kernelIliLb0ELi1ELb0EEEvNS_4cuda6detail10TensorInfoIT_T0_EENS4_IKS5_S6_EEllS6_,@function
        .size           _ZN2at6native16triu_tril_kernelIliLb0ELi1ELb0EEEvNS_4cuda6detail10TensorInfoIT_T0_EENS4_IKS5_S6_EEllS6_,(.L_x_6471 - _ZN2at6native16triu_tril_kernelIliLb0ELi1ELb0EEEvNS_4cuda6detail10TensorInfoIT_T0_EENS4_IKS5_S6_EEllS6_)
        .other          _ZN2at6native16triu_tril_kernelIliLb0ELi1ELb0EEEvNS_4cuda6detail10TensorInfoIT_T0_EENS4_IKS5_S6_EEllS6_,@"STO_CUDA_ENTRY STV_DEFAULT"
_ZN2at6native16triu_tril_kernelIliLb0ELi1ELb0EEEvNS_4cuda6detail10TensorInfoIT_T0_EENS4_IKS5_S6_EEllS6_:
.text._ZN2at6native16triu_tril_kernelIliLb0ELi1ELb0EEEvNS_4cuda6detail10TensorInfoIT_T0_EENS4_IKS5_S6_EEllS6_:
        /* <DEDUP_REMOVED lines=38> */
.L_x_5434:
[----:B------:R-:W0:Y:S01]  /*0260*/  LDCU UR6, c[0x0][0x540] ;  /* 0x0000a800ff0677ac */ /* 0x000e220008000800 */
[----:B------:R-:W-:Y:S01]  /*0270*/  IMAD.MOV.U32 R10, RZ, RZ, R12 ;  /* 0x000000ffff0a7224 */ /* 0x000fe200078e000c */
[----:B------:R-:W-:Y:S01]  /*0280*/  MOV R7, R13 ;  /* 0x0000000d00077202 */ /* 0x000fe20000000f00 */
[----:B------:R-:W-:Y:S01]  /*0290*/  IMAD.U32 R4, RZ, RZ, UR4 ;  /* 0x00000004ff047e24 */ /* 0x000fe2000f8e00ff */
[----:B------:R-:W-:Y:S02]  /*02a0*/  MOV R2, 0x2d0 ;  /* 0x000002d000027802 */ /* 0x000fe40000000f00 */
[----:B0-----:R-:W-:-:S07]  /*02b0*/  MOV R5, UR6 ;  /* 0x0000000600057c02 */ /* 0x001fce0008000f00 */
[----:B------:R-:W-:Y:S05]  /*02c0*/  CALL.REL.NOINC `($__internal_180_$__cuda_sm20_div_s64) ;  /* 0x0000003000207944 */ /* 0x000fea0003c00000 */
[----:B------:R-:W0:Y:S01]  /*02d0*/  LDCU UR6, c[0x0][0x540] ;  /* 0x0000a800ff0677ac */ /* 0x000e220008000800 */
[----:B------:R-:W-:Y:S01]  /*02e0*/  IMAD.MOV R3, RZ, RZ, -R9 ;  /* 0x000000ffff037224 */ /* 0x000fe200078e0a09 */
[----:B------:R-:W-:Y:S01]  /*02f0*/  MOV R16, R9 ;  /* 0x0000000900107202 */ /* 0x000fe20000000f00 */
[----:B------:R-:W-:Y:S02]  /*0300*/  IMAD.MOV.U32 R17, RZ, RZ, R4 ;  /* 0x000000ffff117224 */ /* 0x000fe400078e0004 */
[----:B0-----:R-:W-:-:S07]  /*0310*/  IMAD R0, R3, UR6, R12 ;  /* 0x0000000603007c24 */ /* 0x001fce000f8e020c */
.L_x_5435:
[----:B------:R-:W-:Y:S05]  /*0320*/  BSYNC.RECONVERGENT B0 ;  /* 0x0000000000007941 */ /* 0x000fea0003800200 */
.L_x_5433:
        /* <DEDUP_REMOVED lines=30> */
.L_x_5437:
[----:B------:R-:W-:Y:S01]  /*0510*/  IMAD.MOV.U32 R10, RZ, RZ, R16 ;  /* 0x000000ffff0a7224 */ /* 0x000fe200078e0010 */
[----:B------:R-:W-:Y:S01]  /*0520*/  MOV R7, R17 ;  /* 0x0000001100077202 */ /* 0x000fe20000000f00 */
[----:B------:R-:W-:Y:S01]  /*0530*/  IMAD.U32 R5, RZ, RZ, UR5 ;  /* 0x00000005ff057e24 */ /* 0x000fe2000f8e00ff */
[----:B------:R-:W-:Y:S02]  /*0540*/  MOV R4, UR6 ;  /* 0x0000000600047c02 */ /* 0x000fe40008000f00 */
[----:B------:R-:W-:-:S07]  /*0550*/  MOV R2, 0x570 ;  /* 0x0000057000027802 */ /* 0x000fce0000000f00 */
[----:B------:R-:W-:Y:S05]  /*0560*/  CALL.REL.NOINC `($__internal_180_$__cuda_sm20_div_s64) ;  /* 0x0000002c00787944 */ /* 0x000fea0003c00000 */
[----:B------:R-:W-:Y:S01]  /*0570*/  IMAD.MOV R3, RZ, RZ, -R9 ;  /* 0x000000ffff037224 */ /* 0x000fe200078e0a09 */
[----:B------:R-:W-:-:S03]  /*0580*/  MOV R12, R9 ;  /* 0x00000009000c7202 */ /* 0x000fc60000000f00 */
[----:B------:R-:W-:-:S07]  /*0590*/  IMAD R3, R3, UR5, R16 ;  /* 0x0000000503037c24 */ /* 0x000fce000f8e0210 */
.L_x_5438:
[----:B------:R-:W-:Y:S05]  /*05a0*/  BSYNC.RECONVERGENT B0 ;  /* 0x0000000000007941 */ /* 0x000fea0003800200 */
.L_x_5436:
        /* <DEDUP_REMOVED lines=19> */
.L_x_5465:
        /* <DEDUP_REMOVED lines=30> */
.L_x_5442:
[----:B------:R-:W-:Y:S01]  /*08c0*/  MOV R7, R4 ;  /* 0x0000000400077202 */ /* 0x000fe20000000f00 */
[----:B------:R-:W-:Y:S01]  /*08d0*/  IMAD.MOV.U32 R10, RZ, RZ, R12 ;  /* 0x000000ffff0a7224 */ /* 0x000fe200078e000c */
[----:B------:R-:W-:Y:S01]  /*08e0*/  MOV R5, UR8 ;  /* 0x0000000800057c02 */ /* 0x000fe20008000f00 */
[----:B------:R-:W-:Y:S01]  /*08f0*/  IMAD.U32 R4, RZ, RZ, UR10 ;  /* 0x0000000aff047e24 */ /* 0x000fe2000f8e00ff */
[----:B------:R-:W-:-:S07]  /*0900*/  MOV R2, 0x920 ;  /* 0x0000092000027802 */ /* 0x000fce0000000f00 */
[----:B------:R-:W-:Y:S05]  /*0910*/  CALL.REL.NOINC `($__internal_180_$__cuda_sm20_div_s64) ;  /* 0x00000028008c7944 */ /* 0x000fea0003c00000 */
[----:B------:R-:W-:Y:S01]  /*0920*/  IADD3 R5, PT, PT, -R9, RZ, RZ ;  /* 0x000000ff09057210 */ /* 0x000fe20007ffe1ff */
[----:B------:R-:W-:Y:S01]  /*0930*/  IMAD.MOV.U32 R16, RZ, RZ, R9 ;  /* 0x000000ffff107224 */ /* 0x000fe200078e0009 */
[----:B------:R-:W-:-:S03]  /*0940*/  MOV R17, R4 ;  /* 0x0000000400117202 */ /* 0x000fc60000000f00 */
[----:B------:R-:W-:-:S07]  /*0950*/  IMAD R5, R5, UR8, R12 ;  /* 0x0000000805057c24 */ /* 0x000fce000f8e020c */
.L_x_5443:
[----:B------:R-:W-:Y:S05]  /*0960*/  BSYNC.RECONVERGENT B0 ;  /* 0x0000000000007941 */ /* 0x000fea0003800200 */
.L_x_5441:
        /* <DEDUP_REMOVED lines=34> */
.L_x_5445:
        /* <DEDUP_REMOVED lines=10> */
.L_x_5446:
[----:B------:R-:W-:Y:S05]  /*0c30*/  BSYNC.RECONVERGENT B0 ;  /* 0x0000000000007941 */ /* 0x000fea0003800200 */
.L_x_5444:
        /* <DEDUP_REMOVED lines=35> */
.L_x_5448:
        /* <DEDUP_REMOVED lines=10> */
.L_x_5449:
[----:B------:R-:W-:Y:S05]  /*0f10*/  BSYNC.RECONVERGENT B0 ;  /* 0x0000000000007941 */ /* 0x000fea0003800200 */
.L_x_5447:
        /* <DEDUP_REMOVED lines=35> */
.L_x_5451:
        /* <DEDUP_REMOVED lines=10> */
.L_x_5452:
[----:B------:R-:W-:Y:S05]  /*11f0*/  BSYNC.RECONVERGENT B0 ;  /* 0x0000000000007941 */ /* 0x000fea0003800200 */
.L_x_5450:
        /* <DEDUP_REMOVED lines=35> */
.L_x_5454:
        /* <DEDUP_REMOVED lines=10> */
.L_x_5455:
[----:B------:R-:W-:Y:S05]  /*14d0*/  BSYNC.RECONVERGENT B0 ;  /* 0x0000000000007941 */ /* 0x000fea0003800200 */
.L_x_5453:
        /* <DEDUP_REMOVED lines=35> */
.L_x_5457:
        /* <DEDUP_REMOVED lines=10> */
.L_x_5458:
[----:B------:R-:W-:Y:S05]  /*17b0*/  BSYNC.RECONVERGENT B0 ;  /* 0x0000000000007941 */ /* 0x000fea0003800200 */
.L_x_5456:
        /* <DEDUP_REMOVED lines=35> */
.L_x_5460:
        /* <DEDUP_REMOVED lines=10> */
.L_x_5461:
[----:B------:R-:W-:Y:S05]  /*1a90*/  BSYNC.RECONVERGENT B0 ;  /* 0x0000000000007941 */ /* 0x000fea0003800200 */
.L_x_5459:
        /* <DEDUP_REMOVED lines=32> */
.L_x_5463:
        /* <DEDUP_REMOVED lines=9> */
.L_x_5464:
[----:B------:R-:W-:Y:S05]  /*1d30*/  BSYNC.RECONVERGENT B0 ;  /* 0x0000000000007941 */ /* 0x000fea0003800200 */
.L_x_5462:
        /* <DEDUP_REMOVED lines=9> */
.L_x_5440:
        /* <DEDUP_REMOVED lines=34> */
.L_x_5468:
        /* <DEDUP_REMOVED lines=10> */
.L_x_5469:
[----:B------:R-:W-:Y:S05]  /*2090*/  BSYNC.RECONVERGENT B0 ;  /* 0x0000000000007941 */ /* 0x000fea0003800200 */
.L_x_5467:
        /* <DEDUP_REMOVED lines=36> */
.L_x_5471:
        /* <DEDUP_REMOVED lines=10> */
.L_x_5472:
[----:B------:R-:W-:Y:S05]  /*2380*/  BSYNC.RECONVERGENT B0 ;  /* 0x0000000000007941 */ /* 0x000fea0003800200 */
.L_x_5470:
        /* <DEDUP_REMOVED lines=36> */
.L_x_5474:
        /* <DEDUP_REMOVED lines=10> */
.L_x_5475:
[----:B------:R-:W-:Y:S05]  /*2670*/  BSYNC.RECONVERGENT B0 ;  /* 0x0000000000007941 */ /* 0x000fea0003800200 */
.L_x_5473:
        /* <DEDUP_REMOVED lines=35> */
.L_x_5477:
        /* <DEDUP_REMOVED lines=9> */
.L_x_5478:
[----:B------:R-:W-:Y:S05]  /*2940*/  BSYNC.RECONVERGENT B0 ;  /* 0x0000000000007941 */ /* 0x000fea0003800200 */
.L_x_5476:
[----:B------:R-:W-:Y:S01]  /*2950*/  UMOV UR7, 0x6c ;  /* 0x0000006c00077882 */ /* 0x000fe20000000000 */
[----:B------:R-:W0:Y:S01]  /*2960*/  LDCU UR9, c[0x0][UR9+0x4c4] ;  /* 0x00009880090977ac */ /* 0x000e220008000800 */
[----:B------:R-:W-:Y:S02]  /*2970*/  ULEA UR7, UR10, UR7, 0x2 ;  /* 0x000000070a077291 */ /* 0x000fe4000f8e10ff */
[----:B------:R-:W-:-:S10]  /*2980*/  UIADD3 UR5, UPT, UPT, UR5, -0x4, URZ ;  /* 0xfffffffc05057890 */ /* 0x000fd4000fffe0ff */
[----:B------:R-:W1:Y:S01]  /*2990*/  LDCU UR7, c[0x0][UR7+0x380] ;  /* 0x00007000070777ac */ /* 0x000e620008000800 */
[C---:B0-----:R-:W-:Y:S02]  /*29a0*/  IMAD R20, R17.reuse, UR9, R20 ;  /* 0x0000000911147c24 */ /* 0x041fe4000f8e0214 */
[----:B-1----:R-:W-:-:S07]  /*29b0*/  IMAD R22, R17, UR7, R22 ;  /* 0x0000000711167c24 */ /* 0x002fce000f8e0216 */
.L_x_5466:
        /* <DEDUP_REMOVED lines=33> */
.L_x_5481:
        /* <DEDUP_REMOVED lines=10> */
.L_x_5482:
[----:B------:R-:W-:Y:S05]  /*2c70*/  BSYNC.RECONVERGENT B0 ;  /* 0x0000000000007941 */ /* 0x000fea0003800200 */
.L_x_5480:
        /* <DEDUP_REMOVED lines=35> */
.L_x_5484:
        /* <DEDUP_REMOVED lines=9> */
.L_x_5485:
[----:B------:R-:W-:Y:S05]  /*2f40*/  BSYNC.RECONVERGENT B0 ;  /* 0x0000000000007941 */ /* 0x000fea0003800200 */
.L_x_5483:
[----:B------:R-:W-:Y:S01]  /*2f50*/  UMOV UR6, 0x6c ;  /* 0x0000006c00067882 */ /* 0x000fe20000000000 */
[----:B------:R-:W0:Y:S01]  /*2f60*/  LDCU UR8, c[0x0][UR8+0x4c4] ;  /* 0x00009880080877ac */ /* 0x000e220008000800 */
[----:B------:R-:W-:Y:S02]  /*2f70*/  ULEA UR6, UR9, UR6, 0x2 ;  /* 0x0000000609067291 */ /* 0x000fe4000f8e10ff */
[----:B------:R-:W-:-:S10]  /*2f80*/  UIADD3 UR5, UPT, UPT, UR5, -0x2, URZ ;  /* 0xfffffffe05057890 */ /* 0x000fd4000fffe0ff */
[----:B------:R-:W1:Y:S01]  /*2f90*/  LDCU UR6, c[0x0][UR6+0x380] ;  /* 0x00007000060677ac */ /* 0x000e620008000800 */
[C---:B0-----:R-:W-:Y:S02]  /*2fa0*/  IMAD R20, R17.reuse, UR8, R20 ;  /* 0x0000000811147c24 */ /* 0x041fe4000f8e0214 */
[----:B-1----:R-:W-:-:S07]  /*2fb0*/  IMAD R22, R17, UR6, R22 ;  /* 0x0000000611167c24 */ /* 0x002fce000f8e0216 */
.L_x_5479:
        /* <DEDUP_REMOVED lines=29> */
.L_x_5487:
[----:B------:R-:W-:-:S07]  /*3190*/  MOV R2, 0x31b0 ;  /* 0x000031b000027802 */ /* 0x000fce0000000f00 */
[----:B------:R-:W-:Y:S05]  /*31a0*/  CALL.REL.NOINC `($__internal_181_$__cuda_sm20_rem_s64) ;  /* 0x0000000400b87944 */ /* 0x000fea0003c00000 */
.L_x_5488:
[----:B------:R-:W-:Y:S05]  /*31b0*/  BSYNC.RECONVERGENT B0 ;  /* 0x0000000000007941 */ /* 0x000fea0003800200 */
.L_x_5486:
[----:B------:R-:W0:Y:S01]  /*31c0*/  LDCU UR6, c[0x0][UR5+0x4c4] ;  /* 0x00009880050677ac */ /* 0x000e220008000800 */
[----:B------:R-:W1:Y:S01]  /*31d0*/  LDCU UR5, c[0x0][UR5+0x3ec] ;  /* 0x00007d80050577ac */ /* 0x000e620008000800 */
[C---:B0-----:R-:W-:Y:S02]  /*31e0*/  IMAD R20, R12.reuse, UR6, R20 ;  /* 0x000000060c147c24 */ /* 0x041fe4000f8e0214 */
[----:B-1----:R-:W-:-:S07]  /*31f0*/  IMAD R22, R12, UR5, R22 ;  /* 0x000000050c167c24 */ /* 0x002fce000f8e0216 */
.L_x_5439:
        /* <DEDUP_REMOVED lines=15> */
.L_x_5490:
[----:B0-----:R-:W-:Y:S05]  /*32f0*/  BSYNC.RECONVERGENT B0 ;  /* 0x0000000000007941 */ /* 0x001fea0003800200 */
.L_x_5489:
[----:B------:R-:W-:Y:S05]  /*3300*/  @!P1 EXIT ;  /* 0x000000000000994d */ /* 0x000fea0003800000 */
[----:B------:R-:W0:Y:S02]  /*3310*/  LDC.64 R4, c[0x0][0x380] ;  /* 0x0000e000ff047b82 */ /* 0x000e240000000a00 */
[----:B0-----:R-:W-:-:S05]  /*3320*/  IMAD.WIDE R22, R22, 0x8, R4 ;  /* 0x0000000816167825 */ /* 0x001fca00078e0204 */
[----:B-----5:R-:W-:Y:S01]  /*3330*/  STG.E.64 desc[UR6][R22.64], R2 ;  /* 0x0000000216007986 */ /* 0x020fe2000c101b06 */
[----:B------:R-:W-:Y:S05]  /*3340*/  EXIT ;  /* 0x000000000000794d */ /* 0x000fea0003800000 */
        .weak           $__internal_180_$__cuda_sm20_div_s64
        .type           $__internal_180_$__cuda_sm20_div_s64,@function
        .size           $__internal_180_$__cuda_sm20_div_s64,($__internal_181_$__cuda_sm20_rem_s64 - $__internal_180_$__cuda_sm20_div_s64)
$__internal_180_$__cuda_sm20_div_s64:
        /* <DEDUP_REMOVED lines=83> */
[----:B------:R-:W-:Y:S06]  /*3880*/  RET.REL.NODEC R6 `(_ZN2at6native16triu_tril_kernelIliLb0ELi1ELb0EEEvNS_4cuda6detail10TensorInfoIT_T0_EENS4_IKS5_S6_EEllS6_) ;  /* 0xffffffc406dc7950 */ /* 0x000fec0003c3ffff */
        .weak           $__internal_181_$__cuda_sm20_rem_s64
        .type           $__internal_181_$__cuda_sm20_rem_s64,@function
        .size           $__internal_181_$__cuda_sm20_rem_s64,(.L_x_6471 - $__internal_181_$__cuda_sm20_rem_s64)
$__internal_181_$__cuda_sm20_rem_s64:
        /* <DEDUP_REMOVED lines=72> */
[----:B------:R-:W-:Y:S06]  /*3d10*/  RET.REL.NODEC R4 `(_ZN2at6native16triu_tril_kernelIliLb0ELi1ELb0EEEvNS_4cuda6detail10TensorInfoIT_T0_EENS4_IKS5_S6_EEllS6_) ;  /* 0xffffffc004b87950 */ /* 0x000fec0003c3ffff */
.L_x_5491:
        /* <DEDUP_REMOVED lines=14> */
.L_x_6471:


//--------------------- .text._ZN2at6native16triu_tril_kernelIliLb0ELi1ELb1EEEvNS_4cuda6detail10TensorInfoIT_T0_EENS4_IKS5_S6_EEllS6_ --------------------------
	.section	.text._ZN2at6native16triu_tril_kernelIliLb0ELi1ELb1EEEvNS_4cuda6detail10TensorInfoIT_T0_EENS4_IKS5_S6_EEllS6_,"ax",@progbits
	.align	128
        .global         _ZN2at6native16triu_tril_kernelIliLb0ELi1ELb1EEEvNS_4cuda6detail10TensorInfoIT_T0_EENS4_IKS5_S6_EEllS6_
        .type           _ZN2at6native16triu_tril_kernelIliLb0ELi1ELb1EEEvNS_4cuda6detail10TensorInfoIT_T0_EENS4_IKS5_S6_EEllS6_,@function
        .size           _ZN2at6native16triu_tril_kernelIliLb0ELi1ELb1EEEvNS_4cuda6detail10TensorInfoIT_T0_EENS4_IKS5_S6_EEllS6_,(.L_x_6473 - _ZN2at6native16triu_tril_kernelIliLb0ELi1ELb1EEEvNS_4cuda6detail10TensorInfoIT_T0_EENS4_IKS5_S6_EEllS6_)
        .other          _ZN2at6native16triu_tril_kernelIliLb0ELi1ELb1EEEvNS_4cuda6detail10TensorInfoIT_T0_EENS4_IKS5_S6_EEllS6_,@"STO_CUDA_ENTRY STV_DEFAULT"
_ZN2at6native16triu_tril_kernelIliLb0ELi1ELb1EEEvNS_4cuda6detail10TensorInfoIT_T0_EENS4_IKS5_S6_EEllS6_:
.text._ZN2at6native16triu_tril_kernelIliLb0ELi1ELb1EEEvNS_4cuda6detail10TensorInfoIT_T0_EENS4_IKS5_S6_EEllS6_:
        /* <DEDUP_REMOVED lines=38> */
.L_x_5493:
[----:B------:R-:W0:Y:S01]  /*0260*/  LDCU UR6, c[0x0][0x540] ;  /* 0x0000a800ff0677ac */ /* 0x000e220008000800 */
[----:B------:R-:W-:Y:S01]  /*0270*/  IMAD.MOV.U32 R10, RZ, RZ, R14 ;  /* 0x000000ffff0a7224 */ /* 0x000fe200078e000e */
[----:B------:R-:W-:Y:S01]  /*0280*/  MOV R7, R15 ;  /* 0x0000000f00077202 */ /* 0x000fe20000000f00 */
[----:B------:R-:W-:Y:S01]  /*0290*/  IMAD.U32 R4, RZ, RZ, UR4 ;  /* 0x00000004ff047e24 */ /* 0x000fe2000f8e00ff */
[----:B------:R-:W-:Y:S01]  /*02a0*/  MOV R2, 0x2d0 ;  /* 0x000002d000027802 */ /* 0x000fe20000000f00 */
[----:B0-----:R-:W-:-:S07]  /*02b0*/  IMAD.U32 R5, RZ, RZ, UR6 ;  /* 0x00000006ff057e24 */ /* 0x001fce000f8e00ff */
[----:B------:R-:W-:Y:S05]  /*02c0*/  CALL.REL.NOINC `($__internal_182_$__cuda_sm20_div_s64) ;  /* 0x0000003000407944 */ /* 0x000fea0003c00000 */
[----:B------:R-:W0:Y:S01]  /*02d0*/  LDCU UR6, c[0x0][0x540] ;  /* 0x0000a800ff0677ac */ /* 0x000e220008000800 */
[----:B------:R-:W-:-:S05]  /*02e0*/  IADD3 R3, PT, PT, -R4, RZ, RZ ;  /* 0x000000ff04037210 */ /* 0x000fca0007ffe1ff */
[----:B0-----:R-:W-:-:S07]  /*02f0*/  IMAD R0, R3, UR6, R14 ;  /* 0x0000000603007c24 */ /* 0x001fce000f8e020e */
.L_x_5494:
[----:B------:R-:W-:Y:S05]  /*0300*/  BSYNC.RECONVERGENT B0 ;  /* 0x0000000000007941 */ /* 0x000fea0003800200 */
.L_x_5492:
        /* <DEDUP_REMOVED lines=26> */
.L_x_5496:
[----:B------:R-:W-:Y:S01]  /*04b0*/  IMAD.MOV.U32 R15, RZ, RZ, R4 ;  /* 0x000000ffff0f7224 */ /* 0x000fe200078e0004 */
[----:B------:R-:W-:Y:S01]  /*04c0*/  MOV R11, UR5 ;  /* 0x00000005000b7c02 */ /* 0x000fe20008000f00 */
[----:B------:R-:W-:Y:S01]  /*04d0*/  IMAD.MOV.U32 R14, RZ, RZ, R5 ;  /* 0x000000ffff0e7224 */ /* 0x000fe200078e0005 */
[----:B------:R-:W-:Y:S01]  /*04e0*/  MOV R2, 0x510 ;  /* 0x0000051000027802 */ /* 0x000fe20000000f00 */
[----:B------:R-:W-:-:S07]  /*04f0*/  IMAD.U32 R10, RZ, RZ, UR6 ;  /* 0x00000006ff0a7e24 */ /* 0x000fce000f8e00ff */
[----:B------:R-:W-:Y:S05]  /*0500*/  CALL.REL.NOINC `($__internal_183_$__cuda_sm20_rem_s64) ;  /* 0x0000003400007944 */ /* 0x000fea0003c00000 */
[----:B------:R-:W-:-:S07]  /*0510*/  IMAD.MOV.U32 R15, RZ, RZ, R14 ;  /* 0x000000ffff0f7224 */ /* 0x000fce00078e000e */
.L_x_5497:
[----:B------:R-:W-:Y:S05]  /*0520*/  BSYNC.RECONVERGENT B0 ;  /* 0x0000000000007941 */ /* 0x000fea0003800200 */
.L_x_5495:
        /* <DEDUP_REMOVED lines=31> */
.L_x_5499:
[----:B------:R-:W-:Y:S01]  /*0720*/  IMAD.MOV.U32 R10, RZ, RZ, R4 ;  /* 0x000000ffff0a7224 */ /* 0x000fe200078e0004 */
[----:B------:R-:W-:Y:S01]  /*0730*/  MOV R2, 0x780 ;  /* 0x0000078000027802 */ /* 0x000fe20000000f00 */
[----:B------:R-:W-:Y:S01]  /*0740*/  IMAD.MOV.U32 R7, RZ, RZ, R5 ;  /* 0x000000ffff077224 */ /* 0x000fe200078e0005 */
[----:B------:R-:W-:Y:S01]  /*0750*/  MOV R5, UR5 ;  /* 0x0000000500057c02 */ /* 0x000fe20008000f00 */
[----:B------:R-:W-:-:S07]  /*0760*/  IMAD.U32 R4, RZ, RZ, UR6 ;  /* 0x00000006ff047e24 */ /* 0x000fce000f8e00ff */
[----:B0-----:R-:W-:Y:S05]  /*0770*/  CALL.REL.NOINC `($__internal_182_$__cuda_sm20_div_s64) ;  /* 0x0000002c00147944 */ /* 0x001fea0003c00000 */
[----:B------:R-:W-:-:S07]  /*0780*/  IMAD.MOV.U32 R14, RZ, RZ, R4 ;  /* 0x000000ffff0e7224 */ /* 0x000fce00078e0004 */
.L_x_5500:
[----:B0-----:R-:W-:Y:S05]  /*0790*/  BSYNC.RECONVERGENT B0 ;  /* 0x0000000000007941 */ /* 0x001fea0003800200 */
.L_x_5498:
        /* <DEDUP_REMOVED lines=14> */
.L_x_5527:
        /* <DEDUP_REMOVED lines=30> */
.L_x_5504:
[----:B------:R-:W-:Y:S01]  /*0a60*/  MOV R7, R5 ;  /* 0x0000000500077202 */ /* 0x000fe20000000f00 */
[----:B------:R-:W-:Y:S01]  /*0a70*/  IMAD.MOV.U32 R10, RZ, RZ, R14 ;  /* 0x000000ffff0a7224 */ /* 0x000fe200078e000e */
[----:B------:R-:W-:Y:S01]  /*0a80*/  MOV R4, UR9 ;  /* 0x0000000900047c02 */ /* 0x000fe20008000f00 */
[----:B------:R-:W-:Y:S01]  /*0a90*/  IMAD.U32 R5, RZ, RZ, UR7 ;  /* 0x00000007ff057e24 */ /* 0x000fe2000f8e00ff */
[----:B------:R-:W-:-:S07]  /*0aa0*/  MOV R2, 0xac0 ;  /* 0x00000ac000027802 */ /* 0x000fce0000000f00 */
[----:B------:R-:W-:Y:S05]  /*0ab0*/  CALL.REL.NOINC `($__internal_182_$__cuda_sm20_div_s64) ;  /* 0x0000002800447944 */ /* 0x000fea0003c00000 */
[--C-:B------:R-:W-:Y:S01]  /*0ac0*/  IMAD.MOV R7, RZ, RZ, -R4.reuse ;  /* 0x000000ffff077224 */ /* 0x100fe200078e0a04 */
[----:B------:R-:W-:Y:S01]  /*0ad0*/  MOV R17, R5 ;  /* 0x0000000500117202 */ /* 0x000fe20000000f00 */
[----:B------:R-:W-:Y:S02]  /*0ae0*/  IMAD.MOV.U32 R16, RZ, RZ, R4 ;  /* 0x000000ffff107224 */ /* 0x000fe400078e0004 */
[----:B------:R-:W-:-:S07]  /*0af0*/  IMAD R7, R7, UR7, R14 ;  /* 0x0000000707077c24 */ /* 0x000fce000f8e020e */
.L_x_5505:
[----:B------:R-:W-:Y:S05]  /*0b00*/  BSYNC.RECONVERGENT B0 ;  /* 0x0000000000007941 */ /* 0x000fea0003800200 */
.L_x_5503:
        /* <DEDUP_REMOVED lines=34> */
.L_x_5507:
[----:B------:R-:W-:Y:S01]  /*0d30*/  IMAD.MOV.U32 R10, RZ, RZ, R16 ;  /* 0x000000ffff0a7224 */ /* 0x000fe200078e0010 */
[----:B------:R-:W-:Y:S01]  /*0d40*/  MOV R5, UR10 ;  /* 0x0000000a00057c02 */ /* 0x000fe20008000f00 */
[----:B------:R-:W-:Y:S01]  /*0d50*/  IMAD.MOV.U32 R7, RZ, RZ, R17 ;  /* 0x000000ffff077224 */ /* 0x000fe200078e0011 */
[----:B------:R-:W-:Y:S01]  /*0d60*/  MOV R2, 0xd90 ;  /* 0x00000d9000027802 */ /* 0x000fe20000000f00 */
[----:B------:R-:W-:-:S07]  /*0d70*/  IMAD.U32 R4, RZ, RZ, UR8 ;  /* 0x00000008ff047e24 */ /* 0x000fce000f8e00ff */
[----:B------:R-:W-:Y:S05]  /*0d80*/  CALL.REL.NOINC `($__internal_182_$__cuda_sm20_div_s64) ;  /* 0x0000002400907944 */ /* 0x000fea0003c00000 */
[----:B------:R-:W-:Y:S01]  /*0d90*/  IMAD.MOV R17, RZ, RZ, -R4 ;  /* 0x000000ffff117224 */ /* 0x000fe200078e0a04 */
[----:B------:R-:W-:Y:S01]  /*0da0*/  MOV R14, R4 ;  /* 0x00000004000e7202 */ /* 0x000fe20000000f00 */
[----:B------:R-:W-:Y:S02]  /*0db0*/  IMAD.MOV.U32 R15, RZ, RZ, R5 ;  /* 0x000000ffff0f7224 */ /* 0x000fe400078e0005 */
[----:B------:R-:W-:-:S07]  /*0dc0*/  IMAD R17, R17, UR10, R16 ;  /* 0x0000000a11117c24 */ /* 0x000fce000f8e0210 */
.L_x_5508:
[----:B------:R-:W-:Y:S05]  /*0dd0*/  BSYNC.RECONVERGENT B0 ;  /* 0x0000000000007941 */ /* 0x000fea0003800200 */
.L_x_5506:
        /* <DEDUP_REMOVED lines=34> */
.L_x_5510:
[----:B------:R-:W-:Y:S01]  /*1000*/  IMAD.MOV.U32 R10, RZ, RZ, R14 ;  /* 0x000000ffff0a7224 */ /* 0x000fe200078e000e */
[----:B------:R-:W-:Y:S01]  /*1010*/  MOV R7, R15 ;  /* 0x0000000f00077202 */ /* 0x000fe20000000f00 */
[----:B------:R-:W-:Y:S01]  /*1020*/  IMAD.U32 R5, RZ, RZ, UR10 ;  /* 0x0000000aff057e24 */ /* 0x000fe2000f8e00ff */
[----:B------:R-:W-:Y:S01]  /*1030*/  MOV R2, 0x1060 ;  /* 0x0000106000027802 */ /* 0x000fe20000000f00 */
[----:B------:R-:W-:-:S07]  /*1040*/  IMAD.U32 R4, RZ, RZ, UR9 ;  /* 0x00000009ff047e24 */ /* 0x000fce000f8e00ff */
[----:B------:R-:W-:Y:S05]  /*1050*/  CALL.REL.NOINC `($__internal_182_$__cuda_sm20_div_s64) ;  /* 0x0000002000dc7944 */ /* 0x000fea0003c00000 */
[----:B------:R-:W-:Y:S01]  /*1060*/  IADD3 R15, PT, PT, -R4, RZ, RZ ;  /* 0x000000ff040f7210 */ /* 0x000fe20007ffe1ff */
[----:B------:R-:W-:Y:S01]  /*1070*/  IMAD.MOV.U32 R16, RZ, RZ, R4 ;  /* 0x000000ffff107224 */ /* 0x000fe200078e0004 */
[----:B------:R-:W-:-:S03]  /*1080*/  MOV R17, R5 ;  /* 0x0000000500117202 */ /* 0x000fc60000000f00 */
[----:B------:R-:W-:-:S07]  /*1090*/  IMAD R15, R15, UR10, R14 ;  /* 0x0000000a0f0f7c24 */ /* 0x000fce000f8e020e */
.L_x_5511:
[----:B------:R-:W-:Y:S05]  /*10a0*/  BSYNC.RECONVERGENT B0 ;  /* 0x0000000000007941 */ /* 0x000fea0003800200 */
.L_x_5509:
        /* <DEDUP_REMOVED lines=34> */
.L_x_5513:
[----:B------:R-:W-:Y:S01]  /*12d0*/  MOV R10, R16 ;  /* 0x00000010000a7202 */ /* 0x000fe20000000f00 */
[----:B------:R-:W-:Y:S01]  /*12e0*/  IMAD.MOV.U32 R7, RZ, RZ, R17 ;  /* 0x000000ffff077224 */ /* 0x000fe200078e0011 */
[----:B------:R-:W-:Y:S01]  /*12f0*/  MOV R5, UR10 ;  /* 0x0000000a00057c02 */ /* 0x000fe20008000f00 */
[----:B------:R-:W-:Y:S01]  /*1300*/  IMAD.U32 R4, RZ, RZ, UR11 ;  /* 0x0000000bff047e24 */ /* 0x000fe2000f8e00ff */
[----:B------:R-:W-:-:S07]  /*1310*/  MOV R2, 0x1330 ;  /* 0x0000133000027802 */ /* 0x000fce0000000f00 */
[----:B------:R-:W-:Y:S05]  /*1320*/  CALL.REL.NOINC `($__internal_182_$__cuda_sm20_div_s64) ;  /* 0x0000002000287944 */ /* 0x000fea0003c00000 */
[----:B------:R-:W-:Y:S01]  /*1330*/  IADD3 R17, PT, PT, -R4, RZ, RZ ;  /* 0x000000ff04117210 */ /* 0x000fe20007ffe1ff */
[----:B------:R-:W-:Y:S01]  /*1340*/  IMAD.MOV.U32 R14, RZ, RZ, R4 ;  /* 0x000000ffff0e7224 */ /* 0x000fe200078e0004 */
[----:B------:R-:W-:-:S03]  /*1350*/  MOV R15, R5 ;  /* 0x00000005000f7202 */ /* 0x000fc60000000f00 */
[----:B------:R-:W-:-:S07]  /*1360*/  IMAD R17, R17, UR10, R16 ;  /* 0x0000000a11117c24 */ /* 0x000fce000f8e0210 */
.L_x_5514:
[----:B------:R-:W-:Y:S05]  /*1370*/  BSYNC.RECONVERGENT B0 ;  /* 0x0000000000007941 */ /* 0x000fea0003800200 */
.L_x_5512:
        /* <DEDUP_REMOVED lines=34> */
.L_x_5516:
        /* <DEDUP_REMOVED lines=10> */
.L_x_5517:
[----:B------:R-:W-:Y:S05]  /*1640*/  BSYNC.RECONVERGENT B0 ;  /* 0x0000000000007941 */ /* 0x000fea0003800200 */
.L_x_5515:
        /* <DEDUP_REMOVED lines=34> */
.L_x_5519:
        /* <DEDUP_REMOVED lines=10> */
.L_x_5520:
[----:B------:R-:W-:Y:S05]  /*1910*/  BSYNC.RECONVERGENT B0 ;  /* 0x0000000000007941 */ /* 0x000fea0003800200 */
.L_x_5518:
        /* <DEDUP_REMOVED lines=34> */
.L_x_5522:
        /* <DEDUP_REMOVED lines=10> */
.L_x_5523:
[----:B------:R-:W-:Y:S05]  /*1be0*/  BSYNC.RECONVERGENT B0 ;  /* 0x0000000000007941 */ /* 0x000fea0003800200 */
.L_x_5521:
        /* <DEDUP_REMOVED lines=33> */
.L_x_5525:
[----:B------:R-:W-:Y:S01]  /*1e00*/  MOV R10, R16 ;  /* 0x00000010000a7202 */ /* 0x000fe20000000f00 */
[----:B------:R-:W-:Y:S01]  /*1e10*/  IMAD.MOV.U32 R7, RZ, RZ, R17 ;  /* 0x000000ffff077224 */ /* 0x000fe200078e0011 */
[----:B------:R-:W-:Y:S01]  /*1e20*/  MOV R5, UR9 ;  /* 0x0000000900057c02 */ /* 0x000fe20008000f00 */
[----:B------:R-:W-:Y:S01]  /*1e30*/  IMAD.U32 R4, RZ, RZ, UR10 ;  /* 0x0000000aff047e24 */ /* 0x000fe2000f8e00ff */
[----:B------:R-:W-:-:S07]  /*1e40*/  MOV R2, 0x1e60 ;  /* 0x00001e6000027802 */ /* 0x000fce0000000f00 */
[----:B------:R-:W-:Y:S05]  /*1e50*/  CALL.REL.NOINC `($__internal_182_$__cuda_sm20_div_s64) ;  /* 0x00000014005c7944 */ /* 0x000fea0003c00000 */
[----:B------:R-:W-:Y:S01]  /*1e60*/  IADD3 R17, PT, PT, -R4, RZ, RZ ;  /* 0x000000ff04117210 */ /* 0x000fe20007ffe1ff */
[----:B------:R-:W-:-:S04]  /*1e70*/  IMAD.MOV.U32 R14, RZ, RZ, R4 ;  /* 0x000000ffff0e7224 */ /* 0x000fc800078e0004 */
[----:B------:R-:W-:-:S07]  /*1e80*/  IMAD R17, R17, UR9, R16 ;  /* 0x0000000911117c24 */ /* 0x000fce000f8e0210 */
.L_x_5526:
[----:B------:R-:W-:Y:S05]  /*1e90*/  BSYNC.RECONVERGENT B0 ;  /* 0x0000000000007941 */ /* 0x000fea0003800200 */
.L_x_5524:
        /* <DEDUP_REMOVED lines=9> */
.L_x_5502:
        /* <DEDUP_REMOVED lines=34> */
.L_x_5530:
[----:B------:R-:W-:Y:S01]  /*2150*/  IMAD.MOV.U32 R7, RZ, RZ, R5 ;  /* 0x000000ffff077224 */ /* 0x000fe200078e0005 */
[----:B------:R-:W-:Y:S01]  /*2160*/  MOV R10, R14 ;  /* 0x0000000e000a7202 */ /* 0x000fe20000000f00 */
[----:B------:R-:W-:Y:S01]  /*2170*/  IMAD.U32 R5, RZ, RZ, UR6 ;  /* 0x00000006ff057e24 */ /* 0x000fe2000f8e00ff */
[----:B------:R-:W-:Y:S02]  /*2180*/  MOV R4, UR7 ;  /* 0x0000000700047c02 */ /* 0x000fe40008000f00 */
[----:B------:R-:W-:-:S07]  /*2190*/  MOV R2, 0x21b0 ;  /* 0x000021b000027802 */ /* 0x000fce0000000f00 */
[----:B------:R-:W-:Y:S05]  /*21a0*/  CALL.REL.NOINC `($__internal_182_$__cuda_sm20_div_s64) ;  /* 0x0000001000887944 */ /* 0x000fea0003c00000 */
[----:B------:R-:W-:Y:S01]  /*21b0*/  IMAD.MOV R7, RZ, RZ, -R4 ;  /* 0x000000ffff077224 */ /* 0x000fe200078e0a04 */
[----:B------:R-:W-:Y:S01]  /*21c0*/  MOV R16, R4 ;  /* 0x0000000400107202 */ /* 0x000fe20000000f00 */
[----:B------:R-:W-:Y:S02]  /*21d0*/  IMAD.MOV.U32 R17, RZ, RZ, R5 ;  /* 0x000000ffff117224 */ /* 0x000fe400078e0005 */
[----:B------:R-:W-:-:S07]  /*21e0*/  IMAD R7, R7, UR6, R14 ;  /* 0x0000000607077c24 */ /* 0x000fce000f8e020e */
.L_x_5531:
[----:B------:R-:W-:Y:S05]  /*21f0*/  BSYNC.RECONVERGENT B0 ;  /* 0x0000000000007941 */ /* 0x000fea0003800200 */
.L_x_5529:
        /* <DEDUP_REMOVED lines=34> */
.L_x_5533:
        /* <DEDUP_REMOVED lines=10> */
.L_x_5534:
[----:B------:R-:W-:Y:S05]  /*24c0*/  BSYNC.RECONVERGENT B0 ;  /* 0x0000000000007941 */ /* 0x000fea0003800200 */
.L_x_5532:
        /* <DEDUP_REMOVED lines=34> */
.L_x_5536:
        /* <DEDUP_REMOVED lines=10> */
.L_x_5537:
[----:B------:R-:W-:Y:S05]  /*2790*/  BSYNC.RECONVERGENT B0 ;  /* 0x0000000000007941 */ /* 0x000fea0003800200 */
.L_x_5535:
        /* <DEDUP_REMOVED lines=34> */
.L_x_5539:
[----:B------:R-:W-:Y:S01]  /*29c0*/  IMAD.MOV.U32 R10, RZ, RZ, R16 ;  /* 0x000000ffff0a7224 */ /* 0x000fe200078e0010 */
[----:B------:R-:W-:Y:S01]  /*29d0*/  MOV R7, R17 ;  /* 0x0000001100077202 */ /* 0x000fe20000000f00 */
[----:B------:R-:W-:Y:S01]  /*29e0*/  IMAD.U32 R5, RZ, RZ, UR9 ;  /* 0x00000009ff057e24 */ /* 0x000fe2000f8e00ff */
[----:B------:R-:W-:Y:S02]  /*29f0*/  MOV R4, UR8 ;  /* 0x0000000800047c02 */ /* 0x000fe40008000f00 */
[----:B------:R-:W-:-:S07]  /*2a00*/  MOV R2, 0x2a20 ;  /* 0x00002a2000027802 */ /* 0x000fce0000000f00 */
[----:B------:R-:W-:Y:S05]  /*2a10*/  CALL.REL.NOINC `($__internal_182_$__cuda_sm20_div_s64) ;  /* 0x00000008006c7944 */ /* 0x000fea0003c00000 */
[----:B------:R-:W-:Y:S01]  /*2a20*/  IMAD.MOV R17, RZ, RZ, -R4 ;  /* 0x000000ffff117224 */ /* 0x000fe200078e0a04 */
[----:B------:R-:W-:-:S03]  /*2a30*/  MOV R14, R4 ;  /* 0x00000004000e7202 */ /* 0x000fc60000000f00 */
[----:B------:R-:W-:-:S07]  /*2a40*/  IMAD R17, R17, UR9, R16 ;  /* 0x0000000911117c24 */ /* 0x000fce000f8e0210 */
.L_x_5540:
[----:B------:R-:W-:Y:S05]  /*2a50*/  BSYNC.RECONVERGENT B0 ;  /* 0x0000000000007941 */ /* 0x000fea0003800200 */
.L_x_5538:
[----:B------:R-:W-:Y:S01]  /*2a60*/  UMOV UR6, 0x6c ;  /* 0x0000006c00067882 */ /* 0x000fe20000000000 */
[----:B------:R-:W-:Y:S02]  /*2a70*/  UIADD3 UR5, UPT, UPT, UR5, -0x4, URZ ;  /* 0xfffffffc05057890 */ /* 0x000fe4000fffe0ff */
[----:B------:R-:W-:-:S12]  /*2a80*/  ULEA UR6, UR7, UR6, 0x2 ;  /* 0x0000000607067291 */ /* 0x000fd8000f8e10ff */
[----:B------:R-:W0:Y:S02]  /*2a90*/  LDCU UR6, c[0x0][UR6+0x380] ;  /* 0x00007000060677ac */ /* 0x000e240008000800 */
[----:B0-----:R-:W-:-:S07]  /*2aa0*/  IMAD R20, R17, UR6, R20 ;  /* 0x0000000611147c24 */ /* 0x001fce000f8e0214 */
.L_x_5528:
        /* <DEDUP_REMOVED lines=33> */
.L_x_5543:
        /* <DEDUP_REMOVED lines=10> */
.L_x_5544:
[----:B------:R-:W-:Y:S05]  /*2d60*/  BSYNC.RECONVERGENT B0 ;  /* 0x0000000000007941 */ /* 0x000fea0003800200 */
.L_x_5542:
        /* <DEDUP_REMOVED lines=34> */
.L_x_5546:
        /* <DEDUP_REMOVED lines=9> */
.L_x_5547:
[----:B------:R-:W-:Y:S05]  /*3020*/  BSYNC.RECONVERGENT B0 ;  /* 0x0000000000007941 */ /* 0x000fea0003800200 */
.L_x_5545:
[----:B------:R-:W-:Y:S01]  /*3030*/  UMOV UR6, 0x6c ;  /* 0x0000006c00067882 */ /* 0x000fe20000000000 */
[----:B------:R-:W-:Y:S02]  /*3040*/  UIADD3 UR5, UPT, UPT, UR5, -0x2, URZ ;  /* 0xfffffffe05057890 */ /* 0x000fe4000fffe0ff */
[----:B------:R-:W-:-:S12]  /*3050*/  ULEA UR6, UR8, UR6, 0x2 ;  /* 0x0000000608067291 */ /* 0x000fd8000f8e10ff */
[----:B------:R-:W0:Y:S02]  /*3060*/  LDCU UR6, c[0x0][UR6+0x380] ;  /* 0x00007000060677ac */ /* 0x000e240008000800 */
[----:B0-----:R-:W-:-:S07]  /*3070*/  IMAD R20, R17, UR6, R20 ;  /* 0x0000000611147c24 */ /* 0x001fce000f8e0214 */
.L_x_5541:
        /* <DEDUP_REMOVED lines=29> */
.L_x_5549:
[----:B------:R-:W-:Y:S01]  /*3250*/  MOV R15, R14 ;  /* 0x0000000e000f7202 */ /* 0x000fe20000000f00 */
[----:B------:R-:W-:Y:S01]  /*3260*/  IMAD.MOV.U32 R14, RZ, RZ, R5 ;  /* 0x000000ffff0e7224 */ /* 0x000fe200078e0005 */
[----:B------:R-:W-:Y:S01]  /*3270*/  MOV R11, UR6 ;  /* 0x00000006000b7c02 */ /* 0x000fe20008000f00 */
[----:B------:R-:W-:Y:S01]  /*3280*/  IMAD.U32 R10, RZ, RZ, UR7 ;  /* 0x00000007ff0a7e24 */ /* 0x000fe2000f8e00ff */
[----:B------:R-:W-:-:S07]  /*3290*/  MOV R2, 0x32b0 ;  /* 0x000032b000027802 */ /* 0x000fce0000000f00 */
[----:B------:R-:W-:Y:S05]  /*32a0*/  CALL.REL.NOINC `($__internal_183_$__cuda_sm20_rem_s64) ;  /* 0x0000000400987944 */ /* 0x000fea0003c00000 */
.L_x_5550:
[----:B------:R-:W-:Y:S05]  /*32b0*/  BSYNC.RECONVERGENT B0 ;  /* 0x0000000000007941 */ /* 0x000fea0003800200 */
.L_x_5548:
[----:B------:R-:W-:Y:S02]  /*32c0*/  UMOV UR6, 0x6c ;  /* 0x0000006c00067882 */ /* 0x000fe40000000000 */
[----:B------:R-:W-:-:S12]  /*32d0*/  ULEA UR6, UR5, UR6, 0x2 ;  /* 0x0000000605067291 */ /* 0x000fd8000f8e10ff */
[----:B------:R-:W0:Y:S02]  /*32e0*/  LDCU UR6, c[0x0][UR6+0x380] ;  /* 0x00007000060677ac */ /* 0x000e240008000800 */
[----:B0-----:R-:W-:-:S07]  /*32f0*/  IMAD R20, R14, UR6, R20 ;  /* 0x000000060e147c24 */ /* 0x001fce000f8e0214 */
.L_x_5501:
        /* <DEDUP_REMOVED lines=13> */
        .weak           $__internal_182_$__cuda_sm20_div_s64
        .type           $__internal_182_$__cuda_sm20_div_s64,@function
        .size           $__internal_182_$__cuda_sm20_div_s64,($__internal_183_$__cuda_sm20_rem_s64 - $__internal_182_$__cuda_sm20_div_s64)
$__internal_182_$__cuda_sm20_div_s64:
        /* <DEDUP_REMOVED lines=83> */
[----:B------:R-:W-:Y:S06]  /*3900*/  RET.REL.NODEC R6 `(_ZN2at6native16triu_tril_kernelIliLb0ELi1ELb1EEEvNS_4cuda6detail10TensorInfoIT_T0_EENS4_IKS5_S6_EEllS6_) ;  /* 0xffffffc406bc7950 */ /* 0x000fec0003c3ffff */
        .weak           $__internal_183_$__cuda_sm20_rem_s64
        .type           $__internal_183_$__cuda_sm20_rem_s64,@function
        .size           $__internal_183_$__cuda_sm20_rem_s64,(.L_x_6473 - $__internal_183_$__cuda_sm20_rem_s64)
$__internal_183_$__cuda_sm20_rem_s64:
        /* <DEDUP_REMOVED lines=72> */
[----:B------:R-:W-:Y:S05]  /*3d90*/  RET.REL.NODEC R6 `(_ZN2at6native16triu_tril_kernelIliLb0ELi1ELb1EEEvNS_4cuda6detail10TensorInfoIT_T0_EENS4_IKS5_S6_EEllS6_) ;  /* 0xffffffc006987950 */ /* 0x000fea0003c3ffff */
.L_x_5551:
        /* <DEDUP_REMOVED lines=14> */
.L_x_6473:


//--------------------- .text._ZN2at6native16triu_tril_kernelIilLb0ELi2ELb0EEEvNS_4cuda6detail10TensorInfoIT_T0_EENS4_IKS5_S6_EEllS6_ --------------------------
	.section	.text._ZN2at6native16triu_tril_kernelIilLb0ELi2ELb0EEEvNS_4cuda6detail10TensorInfoIT_T0_EENS4_IKS5_S6_EEllS6_,"ax",@progbits
	.align	128
        .global         _ZN2at6native16triu_tril_kernelIilLb0ELi2ELb0EEEvNS_4cuda6detail10TensorInfoIT_T0_EENS4_IKS5_S6_EEllS6_
        .type           _ZN2at6native16triu_tril_kernelIilLb0ELi2ELb0EEEvNS_4cuda6detail10TensorInfoIT_T0_EENS4_IKS5_S6_EEllS6_,@function
        .size           _ZN2at6native16triu_tril_kernelIilLb0ELi2ELb0EEEvNS_4cuda6detail10TensorInfoIT_T0_EENS4_IKS5_S6_EEllS6_,(.L_x_6475 - _ZN2at6native16triu_tril_kernelIilLb0ELi2ELb0EEEvNS_4cuda6detail10TensorInfoIT_T0_EENS4_IKS5_S6_EEllS6_)
        .other          _ZN2at6native16triu_tril_kernelIilLb0ELi2ELb0EEEvNS_4cuda6detail10TensorInfoIT_T0_EENS4_IKS5_S6_EEllS6_,@"STO_CUDA_ENTRY STV_DEFAULT"
_ZN2at6native16triu_tril_kernelIilLb0ELi2ELb0EEEvNS_4cuda6detail10TensorInfoIT_T0_EENS4_IKS5_S6_EEllS6_:
.text._ZN2at6native16triu_tril_kernelIilLb0ELi2ELb0EEEvNS_4cuda6detail10TensorInfoIT_T0_EENS4_IKS5_S6_EEllS6_:
        /* <DEDUP_REMOVED lines=41> */
.L_x_5553:
[----:B------:R-:W0:Y:S01]  /*0290*/  LDCU.64 UR4, c[0x0][0x6d0] ;  /* 0x0000da00ff0477ac */ /* 0x000e220008000a00 */
[----:B------:R-:W-:Y:S01]  /*02a0*/  MOV R21, R6 ;  /* 0x0000000600157202 */ /* 0x000fe20000000f00 */
[----:B------:R-:W-:Y:S01]  /*02b0*/  IMAD.MOV.U32 R24, RZ, RZ, R7 ;  /* 0x000000ffff187224 */ /* 0x000fe200078e0007 */
[----:B------:R-:W-:Y:S01]  /*02c0*/  MOV R8, 0x300 ;  /* 0x0000030000087802 */ /* 0x000fe20000000f00 */
[----:B0-----:R-:W-:Y:S01]  /*02d0*/  IMAD.U32 R5, RZ, RZ, UR4 ;  /* 0x00000004ff057e24 */ /* 0x001fe2000f8e00ff */
[----:B------:R-:W-:-:S07]  /*02e0*/  MOV R4, UR5 ;  /* 0x0000000500047c02 */ /* 0x000fce0008000f00 */
[----:B------:R-:W-:Y:S05]  /*02f0*/  CALL.REL.NOINC `($__internal_184_$__cuda_sm20_div_s64) ;  /* 0x0000004400487944 */ /* 0x000fea0003c00000 */
        /* <DEDUP_REMOVED lines=9> */
.L_x_5554:
[----:B------:R-:W-:Y:S05]  /*0390*/  BSYNC.RECONVERGENT B0 ;  /* 0x0000000000007941 */ /* 0x000fea0003800200 */
.L_x_5552:
        /* <DEDUP_REMOVED lines=31> */
.L_x_5556:
[----:B------:R-:W-:Y:S01]  /*0590*/  MOV R21, R14 ;  /* 0x0000000e00157202 */ /* 0x000fe20000000f00 */
[----:B------:R-:W-:Y:S01]  /*05a0*/  IMAD.MOV.U32 R24, RZ, RZ, R15 ;  /* 0x000000ffff187224 */ /* 0x000fe200078e000f */
[----:B------:R-:W-:Y:S01]  /*05b0*/  MOV R5, R12 ;  /* 0x0000000c00057202 */ /* 0x000fe20000000f00 */
[----:B------:R-:W-:Y:S01]  /*05c0*/  IMAD.MOV.U32 R4, RZ, RZ, R13 ;  /* 0x000000ffff047224 */ /* 0x000fe200078e000d */
[----:B------:R-:W-:-:S07]  /*05d0*/  MOV R8, 0x5f0 ;  /* 0x000005f000087802 */ /* 0x000fce0000000f00 */
[----:B------:R-:W-:Y:S05]  /*05e0*/  CALL.REL.NOINC `($__internal_184_$__cuda_sm20_div_s64) ;  /* 0x00000040008c7944 */ /* 0x000fea0003c00000 */
        /* <DEDUP_REMOVED lines=11> */
.L_x_5557:
[----:B------:R-:W-:Y:S05]  /*06a0*/  BSYNC.RECONVERGENT B0 ;  /* 0x0000000000007941 */ /* 0x000fea0003800200 */
.L_x_5555:
        /* <DEDUP_REMOVED lines=36> */
.L_x_5584:
        /* <DEDUP_REMOVED lines=28> */
.L_x_5561:
        /* <DEDUP_REMOVED lines=9> */
[----:B------:R-:W-:Y:S05]  /*0b40*/  CALL.REL.NOINC `($__internal_184_$__cuda_sm20_div_s64) ;  /* 0x0000003c00347944 */ /* 0x000fea0003c00000 */
        /* <DEDUP_REMOVED lines=9> */
.L_x_5562:
[----:B------:R-:W-:Y:S05]  /*0be0*/  BSYNC.RECONVERGENT B0 ;  /* 0x0000000000007941 */ /* 0x000fea0003800200 */
.L_x_5560:
        /* <DEDUP_REMOVED lines=43> */
.L_x_5564:
        /* <DEDUP_REMOVED lines=21> */
.L_x_5565:
[----:B------:R-:W-:Y:S05]  /*0ff0*/  BSYNC.RECONVERGENT B0 ;  /* 0x0000000000007941 */ /* 0x000fea0003800200 */
.L_x_5563:
        /* <DEDUP_REMOVED lines=40> */
.L_x_5567:
        /* <DEDUP_REMOVED lines=21> */
.L_x_5568:
[----:B------:R-:W-:Y:S05]  /*13d0*/  BSYNC.RECONVERGENT B0 ;  /* 0x0000000000007941 */ /* 0x000fea0003800200 */
.L_x_5566:
        /* <DEDUP_REMOVED lines=40> */
.L_x_5570:
        /* <DEDUP_REMOVED lines=21> */
.L_x_5571:
[----:B------:R-:W-:Y:S05]  /*17b0*/  BSYNC.RECONVERGENT B0 ;  /* 0x0000000000007941 */ /* 0x000fea0003800200 */
.L_x_5569:
        /* <DEDUP_REMOVED lines=40> */
.L_x_5573:
        /* <DEDUP_REMOVED lines=21> */
.L_x_5574:
[----:B------:R-:W-:Y:S05]  /*1b90*/  BSYNC.RECONVERGENT B0 ;  /* 0x0000000000007941 */ /* 0x000fea0003800200 */
.L_x_5572:
        /* <DEDUP_REMOVED lines=40> */
.L_x_5576:
        /* <DEDUP_REMOVED lines=21> */
.L_x_5577:
[----:B------:R-:W-:Y:S05]  /*1f70*/  BSYNC.RECONVERGENT B0 ;  /* 0x0000000000007941 */ /* 0x000fea0003800200 */
.L_x_5575:
        /* <DEDUP_REMOVED lines=40> */
.L_x_5579:
        /* <DEDUP_REMOVED lines=21> */
.L_x_5580:
[----:B------:R-:W-:Y:S05]  /*2350*/  BSYNC.RECONVERGENT B0 ;  /* 0x0000000000007941 */ /* 0x000fea0003800200 */
.L_x_5578:
        /* <DEDUP_REMOVED lines=41> */
.L_x_5582:
        /* <DEDUP_REMOVED lines=21> */
.L_x_5583:
[----:B------:R-:W-:Y:S05]  /*2740*/  BSYNC.RECONVERGENT B0 ;  /* 0x0000000000007941 */ /* 0x000fea0003800200 */
.L_x_5581:
        /* <DEDUP_REMOVED lines=24> */
.L_x_5559:
        /* <DEDUP_REMOVED lines=37> */
.L_x_5587:
        /* <DEDUP_REMOVED lines=19> */
.L_x_5588:
[----:B------:R-:W-:Y:S05]  /*2c50*/  BSYNC.RECONVERGENT B0 ;  /* 0x0000000000007941 */ /* 0x000fea0003800200 */
.L_x_5586:
        /* <DEDUP_REMOVED lines=43> */
.L_x_5590:
        /* <DEDUP_REMOVED lines=21> */
.L_x_5591:
[----:B------:R-:W-:Y:S05]  /*3060*/  BSYNC.RECONVERGENT B0 ;  /* 0x0000000000007941 */ /* 0x000fea0003800200 */
.L_x_5589:
        /* <DEDUP_REMOVED lines=40> */
.L_x_5593:
        /* <DEDUP_REMOVED lines=21> */
.L_x_5594:
[----:B------:R-:W-:Y:S05]  /*3440*/  BSYNC.RECONVERGENT B0 ;  /* 0x0000000000007941 */ /* 0x000fea0003800200 */
.L_x_5592:
        /* <DEDUP_REMOVED lines=41> */
.L_x_5596:
        /* <DEDUP_REMOVED lines=9> */
[----:B------:R-:W-:Y:S05]  /*3770*/  CALL.REL.NOINC `($__internal_184_$__cuda_sm20_div_s64) ;  /* 0x0000001000287944 */ /* 0x000fea0003c00000 */
        /* <DEDUP_REMOVED lines=10> */
.L_x_5597:
[----:B------:R-:W-:Y:S05]  /*3820*/  BSYNC.RECONVERGENT B0 ;  /* 0x0000000000007941 */ /* 0x000fea0003800200 */
.L_x_5595:
        /* <DEDUP_REMOVED lines=15> */
.L_x_5585:
        /* <DEDUP_REMOVED lines=37> */
.L_x_5600:
        /* <DEDUP_REMOVED lines=9> */
[----:B------:R-:W-:Y:S05]  /*3c00*/  CALL.REL.NOINC `($__internal_184_$__cuda_sm20_div_s64) ;  /* 0x0000000c00047944 */ /* 0x000fea0003c00000 */
        /* <DEDUP_REMOVED lines=9> */
.L_x_5601:
[----:B------:R-:W-:Y:S05]  /*3ca0*/  BSYNC.RECONVERGENT B0 ;  /* 0x0000000000007941 */ /* 0x000fea0003800200 */
.L_x_5599:
        /* <DEDUP_REMOVED lines=46> */
.L_x_5603:
        /* <DEDUP_REMOVED lines=9> */
[----:B------:R-:W-:Y:S05]  /*4020*/  CALL.REL.NOINC `($__internal_184_$__cuda_sm20_div_s64) ;  /* 0x0000000400fc7944 */ /* 0x000fea0003c00000 */
        /* <DEDUP_REMOVED lines=10> */
.L_x_5604:
[----:B------:R-:W-:Y:S05]  /*40d0*/  BSYNC.RECONVERGENT B0 ;  /* 0x0000000000007941 */ /* 0x000fea0003800200 */
.L_x_5602:
        /* <DEDUP_REMOVED lines=15> */
.L_x_5598:
        /* <DEDUP_REMOVED lines=30> */
.L_x_5606:
[----:B------:R-:W-:-:S07]  /*43b0*/  MOV R10, 0x43d0 ;  /* 0x000043d0000a7802 */ /* 0x000fce0000000f00 */
[----:B------:R-:W-:Y:S05]  /*43c0*/  CALL.REL.NOINC `($__internal_185_$__cuda_sm20_rem_s64) ;  /* 0x0000000800607944 */ /* 0x000fea0003c00000 */
.L_x_5607:
[----:B------:R-:W-:Y:S05]  /*43d0*/  BSYNC.RECONVERGENT B0 ;  /* 0x0000000000007941 */ /* 0x000fea0003800200 */
.L_x_5605:
        /* <DEDUP_REMOVED lines=16> */
.L_x_5558:
        /* <DEDUP_REMOVED lines=31> */
.L_x_5611:
[----:B------:R-:W-:Y:S05]  /*46d0*/  BSYNC.RECONVERGENT B1 ;  /* 0x0000000000017941 */ /* 0x000fea0003800200 */
.L_x_5610:
[----:B0----5:R-:W-:-:S07]  /*46e0*/  SEL R9, R0, RZ, !P0 ;  /* 0x000000ff00097207 */ /* 0x021fce0004000000 */
.L_x_5609:
[----:B------:R-:W-:Y:S05]  /*46f0*/  BSYNC.RECONVERGENT B0 ;  /* 0x0000000000007941 */ /* 0x000fea0003800200 */
.L_x_5608:
        /* <DEDUP_REMOVED lines=18> */
        .weak           $__internal_184_$__cuda_sm20_div_s64
        .type           $__internal_184_$__cuda_sm20_div_s64,@function
        .size           $__internal_184_$__cuda_sm20_div_s64,($__internal_185_$__cuda_sm20_rem_s64 - $__internal_184_$__cuda_sm20_div_s64)
$__internal_184_$__cuda_sm20_div_s64:
        /* <DEDUP_REMOVED lines=82> */
[----:B------:R-:W-:Y:S06]  /*4d40*/  RET.REL.NODEC R8 `(_ZN2at6native16triu_tril_kernelIilLb0ELi2ELb0EEEvNS_4cuda6detail10TensorInfoIT_T0_EENS4_IKS5_S6_EEllS6_) ;  /* 0xffffffb008ac7950 */ /* 0x000fec0003c3ffff */
        .weak           $__internal_185_$__cuda_sm20_rem_s64
        .type           $__internal_185_$__cuda_sm20_rem_s64,@function
        .size           $__internal_185_$__cuda_sm20_rem_s64,(.L_x_6475 - $__internal_185_$__cuda_sm20_rem_s64)
$__internal_185_$__cuda_sm20_rem_s64:
        /* <DEDUP_REMOVED lines=76> */
[----:B------:R-:W-:Y:S06]  /*5210*/  RET.REL.NODEC R10 `(_ZN2at6native16triu_tril_kernelIilLb0ELi2ELb0EEEvNS_4cuda6detail10TensorInfoIT_T0_EENS4_IKS5_S6_EEllS6_) ;  /* 0xffffffac0a787950 */ /* 0x000fec0003c3ffff */
.L_x_5612:
        /* <DEDUP_REMOVED lines=14> */
.L_x_6475:


//--------------------- .text._ZN2at6native16triu_tril_kernelIilLb0ELi2ELb1EEEvNS_4cuda6detail10TensorInfoIT_T0_EENS4_IKS5_S6_EEllS6_ --------------------------
	.section	.text._ZN2at6native16triu_tril_kernelIilLb0ELi2ELb1EEEvNS_4cuda6detail10TensorInfoIT_T0_EENS4_IKS5_S6_EEllS6_,"ax",@progbits
	.align	128
        .global         _ZN2at6native16triu_tril_kernelIilLb0ELi2ELb1EEEvNS_4cuda6detail10TensorInfoIT_T0_EENS4_IKS5_S6_EEllS6_
        .type           _ZN2at6native16triu_tril_kernelIilLb0ELi2ELb1EEEvNS_4cuda6detail10TensorInfoIT_T0_EENS4_IKS5_S6_EEllS6_,@function
        .size           _ZN2at6native16triu_tril_kernelIilLb0ELi2ELb1EEEvNS_4cuda6detail10TensorInfoIT_T0_EENS4_IKS5_S6_EEllS6_,(.L_x_6477 - _ZN2at6native16triu_tril_kernelIilLb0ELi2ELb1EEEvNS_4cuda6detail10TensorInfoIT_T0_EENS4_IKS5_S6_EEllS6_)
        .other          _ZN2at6native16triu_tril_kernelIilLb0ELi2ELb1EEEvNS_4cuda6detail10TensorInfoIT_T0_EENS4_IKS5_S6_EEllS6_,@"STO_CUDA_ENTRY STV_DEFAULT"
_ZN2at6native16triu_tril_kernelIilLb0ELi2ELb1EEEvNS_4cuda6detail10TensorInfoIT_T0_EENS4_IKS5_S6_EEllS6_:
.text._ZN2at6native16triu_tril_kernelIilLb0ELi2ELb1EEEvNS_4cuda6detail10TensorInfoIT_T0_EENS4_IKS5_S6_EEllS6_:
        /* <DEDUP_REMOVED lines=41> */
.L_x_5614:
[----:B------:R-:W0:Y:S01]  /*0290*/  LDCU.64 UR4, c[0x0][0x6d0] ;  /* 0x0000da00ff0477ac */ /* 0x000e220008000a00 */
[----:B------:R-:W-:Y:S01]  /*02a0*/  MOV R6, R12 ;  /* 0x0000000c00067202 */ /* 0x000fe20000000f00 */
[----:B------:R-:W-:Y:S01]  /*02b0*/  IMAD.MOV.U32 R9, RZ, RZ, R13 ;  /* 0x000000ffff097224 */ /* 0x000fe200078e000d */
[----:B------:R-:W-:Y:S01]  /*02c0*/  MOV R4, 0x300 ;  /* 0x0000030000047802 */ /* 0x000fe20000000f00 */
[----:B0-----:R-:W-:Y:S01]  /*02d0*/  IMAD.U32 R8, RZ, RZ, UR4 ;  /* 0x00000004ff087e24 */ /* 0x001fe2000f8e00ff */
[----:B------:R-:W-:-:S07]  /*02e0*/  MOV R3, UR5 ;  /* 0x0000000500037c02 */ /* 0x000fce0008000f00 */
[----:B------:R-:W-:Y:S05]  /*02f0*/  CALL.REL.NOINC `($__internal_186_$__cuda_sm20_div_s64) ;  /* 0x0000003c00387944 */ /* 0x000fea0003c00000 */
        /* <DEDUP_REMOVED lines=8> */
.L_x_5615:
[----:B------:R-:W-:Y:S05]  /*0380*/  BSYNC.RECONVERGENT B0 ;  /* 0x0000000000007941 */ /* 0x000fea0003800200 */
.L_x_5613:
        /* <DEDUP_REMOVED lines=26> */
.L_x_5617:
        /* <DEDUP_REMOVED lines=8> */
[----:B------:R-:W-:Y:S05]  /*05b0*/  CALL.REL.NOINC `($__internal_187_$__cuda_sm20_rem_s64) ;  /* 0x0000003c00d47944 */ /* 0x000fea0003c00000 */
[----:B------:R-:W-:Y:S01]  /*05c0*/  IMAD.MOV.U32 R12, RZ, RZ, R4 ;  /* 0x000000ffff0c7224 */ /* 0x000fe200078e0004 */
[----:B------:R-:W-:-:S07]  /*05d0*/  MOV R13, R5 ;  /* 0x00000005000d7202 */ /* 0x000fce0000000f00 */
.L_x_5618:
[----:B------:R-:W-:Y:S05]  /*05e0*/  BSYNC.RECONVERGENT B0 ;  /* 0x0000000000007941 */ /* 0x000fea0003800200 */
.L_x_5616:
        /* <DEDUP_REMOVED lines=30> */
.L_x_5620:
        /* <DEDUP_REMOVED lines=8> */
[----:B0-----:R-:W-:Y:S05]  /*0850*/  CALL.REL.NOINC `($__internal_186_$__cuda_sm20_div_s64) ;  /* 0x0000003400e07944 */ /* 0x001fea0003c00000 */
[----:B------:R-:W-:Y:S01]  /*0860*/  MOV R6, R8 ;  /* 0x0000000800067202 */ /* 0x000fe20000000f00 */
[----:B------:R-:W-:-:S07]  /*0870*/  IMAD.MOV.U32 R9, RZ, RZ, R7 ;  /* 0x000000ffff097224 */ /* 0x000fce00078e0007 */
.L_x_5621:
[----:B0-----:R-:W-:Y:S05]  /*0880*/  BSYNC.RECONVERGENT B0 ;  /* 0x0000000000007941 */ /* 0x001fea0003800200 */
.L_x_5619:
        /* <DEDUP_REMOVED lines=23> */
.L_x_5648:
        /* <DEDUP_REMOVED lines=28> */
.L_x_5625:
[----:B------:R-:W-:Y:S01]  /*0bc0*/  MOV R4, UR12 ;  /* 0x0000000c00047c02 */ /* 0x000fe20008000f00 */
[----:B------:R-:W-:Y:S01]  /*0bd0*/  IMAD.U32 R11, RZ, RZ, UR13 ;  /* 0x0000000dff0b7e24 */ /* 0x000fe2000f8e00ff */
[----:B------:R-:W-:Y:S01]  /*0be0*/  MOV R10, UR12 ;  /* 0x0000000c000a7c02 */ /* 0x000fe20008000f00 */
[----:B------:R-:W-:Y:S01]  /*0bf0*/  IMAD.U32 R5, RZ, RZ, UR13 ;  /* 0x0000000dff057e24 */ /* 0x000fe2000f8e00ff */
[----:B------:R-:W-:Y:S01]  /*0c00*/  MOV R8, R4 ;  /* 0x0000000400087202 */ /* 0x000fe20000000f00 */
[----:B------:R-:W-:Y:S01]  /*0c10*/  IMAD.MOV.U32 R3, RZ, RZ, R11 ;  /* 0x000000ffff037224 */ /* 0x000fe200078e000b */
[----:B------:R-:W-:-:S07]  /*0c20*/  MOV R4, 0xc40 ;  /* 0x00000c4000047802 */ /* 0x000fce0000000f00 */
[----:B------:R-:W-:Y:S05]  /*0c30*/  CALL.REL.NOINC `($__internal_186_$__cuda_sm20_div_s64) ;  /* 0x0000003000e87944 */ /* 0x000fea0003c00000 */
        /* <DEDUP_REMOVED lines=10> */
.L_x_5626:
[----:B------:R-:W-:Y:S05]  /*0ce0*/  BSYNC.RECONVERGENT B0 ;  /* 0x0000000000007941 */ /* 0x000fea0003800200 */
.L_x_5624:
        /* <DEDUP_REMOVED lines=34> */
.L_x_5628:
        /* <DEDUP_REMOVED lines=8> */
[----:B------:R-:W-:Y:S05]  /*0f90*/  CALL.REL.NOINC `($__internal_186_$__cuda_sm20_div_s64) ;  /* 0x0000003000107944 */ /* 0x000fea0003c00000 */
        /* <DEDUP_REMOVED lines=10> */
.L_x_5629:
[----:B------:R-:W-:Y:S05]  /*1040*/  BSYNC.RECONVERGENT B0 ;  /* 0x0000000000007941 */ /* 0x000fea0003800200 */
.L_x_5627:
        /* <DEDUP_REMOVED lines=35> */
.L_x_5631:
        /* <DEDUP_REMOVED lines=19> */
.L_x_5632:
[----:B------:R-:W-:Y:S05]  /*13b0*/  BSYNC.RECONVERGENT B0 ;  /* 0x0000000000007941 */ /* 0x000fea0003800200 */
.L_x_5630:
        /* <DEDUP_REMOVED lines=35> */
.L_x_5634:
        /* <DEDUP_REMOVED lines=19> */
.L_x_5635:
[----:B------:R-:W-:Y:S05]  /*1720*/  BSYNC.RECONVERGENT B0 ;  /* 0x0000000000007941 */ /* 0x000fea0003800200 */
.L_x_5633:
        /* <DEDUP_REMOVED lines=35> */
.L_x_5637:
        /* <DEDUP_REMOVED lines=19> */
.L_x_5638:
[----:B------:R-:W-:Y:S05]  /*1a90*/  BSYNC.RECONVERGENT B0 ;  /* 0x0000000000007941 */ /* 0x000fea0003800200 */
.L_x_5636:
        /* <DEDUP_REMOVED lines=35> */
.L_x_5640:
        /* <DEDUP_REMOVED lines=19> */
.L_x_5641:
[----:B------:R-:W-:Y:S05]  /*1e00*/  BSYNC.RECONVERGENT B0 ;  /* 0x0000000000007941 */ /* 0x000fea0003800200 */
.L_x_5639:
        /* <DEDUP_REMOVED lines=35> */
.L_x_5643:
        /* <DEDUP_REMOVED lines=19> */
.L_x_5644:
[----:B------:R-:W-:Y:S05]  /*2170*/  BSYNC.RECONVERGENT B0 ;  /* 0x0000000000007941 */ /* 0x000fea0003800200 */
.L_x_5642:
        /* <DEDUP_REMOVED lines=34> */
.L_x_5646:
        /* <DEDUP_REMOVED lines=8> */
[----:B------:R-:W-:Y:S05]  /*2420*/  CALL.REL.NOINC `($__internal_186_$__cuda_sm20_div_s64) ;  /* 0x0000001800ec7944 */ /* 0x000fea0003c00000 */
        /* <DEDUP_REMOVED lines=10> */
.L_x_5647:
[----:B------:R-:W-:Y:S05]  /*24d0*/  BSYNC.RECONVERGENT B0 ;  /* 0x0000000000007941 */ /* 0x000fea0003800200 */
.L_x_5645:
        /* <DEDUP_REMOVED lines=14> */
.L_x_5623:
        /* <DEDUP_REMOVED lines=37> */
.L_x_5651:
        /* <DEDUP_REMOVED lines=18> */
.L_x_5652:
[----:B------:R-:W-:Y:S05]  /*2930*/  BSYNC.RECONVERGENT B0 ;  /* 0x0000000000007941 */ /* 0x000fea0003800200 */
.L_x_5650:
        /* <DEDUP_REMOVED lines=34> */
.L_x_5654:
        /* <DEDUP_REMOVED lines=19> */
.L_x_5655:
[----:B------:R-:W-:Y:S05]  /*2c90*/  BSYNC.RECONVERGENT B0 ;  /* 0x0000000000007941 */ /* 0x000fea0003800200 */
.L_x_5653:
        /* <DEDUP_REMOVED lines=34> */
.L_x_5657:
        /* <DEDUP_REMOVED lines=19> */
.L_x_5658:
[----:B------:R-:W-:Y:S05]  /*2ff0*/  BSYNC.RECONVERGENT B0 ;  /* 0x0000000000007941 */ /* 0x000fea0003800200 */
.L_x_5656:
        /* <DEDUP_REMOVED lines=34> */
.L_x_5660:
        /* <DEDUP_REMOVED lines=19> */
.L_x_5661:
[----:B------:R-:W-:Y:S05]  /*3350*/  BSYNC.RECONVERGENT B0 ;  /* 0x0000000000007941 */ /* 0x000fea0003800200 */
.L_x_5659:
[----:B------:R-:W0:Y:S01]  /*3360*/  LDCU.64 UR8, c[0x0][UR10+0x438] ;  /* 0x000087000a0877ac */ /* 0x000e220008000a00 */
[----:B------:R-:W-:Y:S01]  /*3370*/  MOV R16, R14 ;  /* 0x0000000e00107202 */ /* 0x000fe20000000f00 */
[----:B------:R-:W-:Y:S01]  /*3380*/  UIADD3 UR7, UPT, UPT, UR7, -0x4, URZ ;  /* 0xfffffffc07077890 */ /* 0x000fe2000fffe0ff */
[----:B0-----:R-:W-:-:S03]  /*3390*/  IMAD R8, R4, UR9, RZ ;  /* 0x0000000904087c24 */ /* 0x001fc6000f8e02ff */
[----:B------:R-:W-:-:S04]  /*33a0*/  IMAD.WIDE.U32 R16, R4, UR8, R16 ;  /* 0x0000000804107c25 */ /* 0x000fc8000f8e0010 */
[----:B------:R-:W-:-:S04]  /*33b0*/  IMAD R3, R3, UR8, R8 ;  /* 0x0000000803037c24 */ /* 0x000fc8000f8e0208 */
[----:B------:R-:W-:-:S07]  /*33c0*/  IMAD.IADD R17, R17, 0x1, R3 ;  /* 0x0000000111117824 */ /* 0x000fce00078e0203 */
.L_x_5649:
        /* <DEDUP_REMOVED lines=37> */
.L_x_5664:
        /* <DEDUP_REMOVED lines=18> */
.L_x_5665:
[----:B------:R-:W-:Y:S05]  /*3740*/  BSYNC.RECONVERGENT B0 ;  /* 0x0000000000007941 */ /* 0x000fea0003800200 */
.L_x_5663:
        /* <DEDUP_REMOVED lines=34> */
.L_x_5667:
        /* <DEDUP_REMOVED lines=19> */
.L_x_5668:
[----:B------:R-:W-:Y:S05]  /*3aa0*/  BSYNC.RECONVERGENT B0 ;  /* 0x0000000000007941 */ /* 0x000fea0003800200 */
.L_x_5666:
[----:B------:R-:W0:Y:S01]  /*3ab0*/  LDCU.64 UR8, c[0x0][UR10+0x448] ;  /* 0x000089000a0877ac */ /* 0x000e220008000a00 */
[----:B------:R-:W-:Y:S01]  /*3ac0*/  MOV R18, R16 ;  /* 0x0000001000127202 */ /* 0x000fe20000000f00 */
[----:B------:R-:W-:Y:S01]  /*3ad0*/  UIADD3 UR7, UPT, UPT, UR7, -0x2, URZ ;  /* 0xfffffffe07077890 */ /* 0x000fe2000fffe0ff */
[----:B0-----:R-:W-:-:S03]  /*3ae0*/  IMAD R8, R4, UR9, RZ ;  /* 0x0000000904087c24 */ /* 0x001fc6000f8e02ff */
[----:B------:R-:W-:-:S04]  /*3af0*/  IMAD.WIDE.U32 R16, R4, UR8, R18 ;  /* 0x0000000804107c25 */ /* 0x000fc8000f8e0012 */
[----:B------:R-:W-:-:S04]  /*3b00*/  IMAD R3, R3, UR8, R8 ;  /* 0x0000000803037c24 */ /* 0x000fc8000f8e0208 */
[----:B------:R-:W-:-:S07]  /*3b10*/  IMAD.IADD R17, R17, 0x1, R3 ;  /* 0x0000000111117824 */ /* 0x000fce00078e0203 */
.L_x_5662:
        /* <DEDUP_REMOVED lines=30> */
.L_x_5670:
        /* <DEDUP_REMOVED lines=9> */
.L_x_5671:
[----:B------:R-:W-:Y:S05]  /*3d90*/  BSYNC.RECONVERGENT B0 ;  /* 0x0000000000007941 */ /* 0x000fea0003800200 */
.L_x_5669:
[----:B------:R-:W0:Y:S02]  /*3da0*/  LDCU.64 UR8, c[0x0][UR8+0x450] ;  /* 0x00008a00080877ac */ /* 0x000e240008000a00 */
[C---:B0-----:R-:W-:Y:S02]  /*3db0*/  IMAD R3, R4.reuse, UR9, RZ ;  /* 0x0000000904037c24 */ /* 0x041fe4000f8e02ff */
[----:B------:R-:W-:-:S04]  /*3dc0*/  IMAD.WIDE.U32 R16, R4, UR8, R16 ;  /* 0x0000000804107c25 */ /* 0x000fc8000f8e0010 */
[----:B------:R-:W-:-:S04]  /*3dd0*/  IMAD R3, R5, UR8, R3 ;  /* 0x0000000805037c24 */ /* 0x000fc8000f8e0203 */
[----:B------:R-:W-:-:S07]  /*3de0*/  IMAD.IADD R17, R17, 0x1, R3 ;  /* 0x0000000111117824 */ /* 0x000fce00078e0203 */
.L_x_5622:
        /* <DEDUP_REMOVED lines=31> */
        .weak           $__internal_186_$__cuda_sm20_div_s64
        .type           $__internal_186_$__cuda_sm20_div_s64,@function
        .size           $__internal_186_$__cuda_sm20_div_s64,($__internal_187_$__cuda_sm20_rem_s64 - $__internal_186_$__cuda_sm20_div_s64)
$__internal_186_$__cuda_sm20_div_s64:
        /* <DEDUP_REMOVED lines=82> */
[----:B------:R-:W-:Y:S06]  /*4500*/  RET.REL.NODEC R4 `(_ZN2at6native16triu_tril_kernelIilLb0ELi2ELb1EEEvNS_4cuda6detail10TensorInfoIT_T0_EENS4_IKS5_S6_EEllS6_) ;  /* 0xffffffb804bc7950 */ /* 0x000fec0003c3ffff */
        .weak           $__internal_187_$__cuda_sm20_rem_s64
        .type           $__internal_187_$__cuda_sm20_rem_s64,@function
        .size           $__internal_187_$__cuda_sm20_rem_s64,(.L_x_6477 - $__internal_187_$__cuda_sm20_rem_s64)
$__internal_187_$__cuda_sm20_rem_s64:
        /* <DEDUP_REMOVED lines=76> */
[----:B------:R-:W-:Y:S06]  /*49d0*/  RET.REL.NODEC R18 `(_ZN2at6native16triu_tril_kernelIilLb0ELi2ELb1EEEvNS_4cuda6detail10TensorInfoIT_T0_EENS4_IKS5_S6_EEllS6_) ;  /* 0xffffffb412887950 */ /* 0x000fec0003c3ffff */
.L_x_5672:
        /* <DEDUP_REMOVED lines=10> */
.L_x_6477:


//--------------------- .text._ZN2at6native16triu_tril_kernelIiiLb0ELi2ELb0EEEvNS_4cuda6detail10TensorInfoIT_T0_EENS4_IKS5_S6_EEllS6_ --------------------------
	.section	.text._ZN2at6native16triu_tril_kernelIiiLb0ELi2ELb0EEEvNS_4cuda6detail10TensorInfoIT_T0_EENS4_IKS5_S6_EEllS6_,"ax",@progbits
	.align	128
        .global         _ZN2at6native16triu_tril_kernelIiiLb0ELi2ELb0EEEvNS_4cuda6detail10TensorInfoIT_T0_EENS4_IKS5_S6_EEllS6_
        .type           _ZN2at6native16triu_tril_kernelIiiLb0ELi2ELb0EEEvNS_4cuda6detail10TensorInfoIT_T0_EENS4_IKS5_S6_EEllS6_,@function
        .size           _ZN2at6native16triu_tril_kernelIiiLb0ELi2ELb0EEEvNS_4cuda6detail10TensorInfoIT_T0_EENS4_IKS5_S6_EEllS6_,(.L_x_6479 - _ZN2at6native16triu_tril_kernelIiiLb0ELi2ELb0EEEvNS_4cuda6detail10TensorInfoIT_T0_EENS4_IKS5_S6_EEllS6_)
        .other          _ZN2at6native16triu_tril_kernelIiiLb0ELi2ELb0EEEvNS_4cuda6detail10TensorInfoIT_T0_EENS4_IKS5_S6_EEllS6_,@"STO_CUDA_ENTRY STV_DEFAULT"
_ZN2at6native16triu_tril_kernelIiiLb0ELi2ELb0EEEvNS_4cuda6detail10TensorInfoIT_T0_EENS4_IKS5_S6_EEllS6_:
.text._ZN2at6native16triu_tril_kernelIiiLb0ELi2ELb0EEEvNS_4cuda6detail10TensorInfoIT_T0_EENS4_IKS5_S6_EEllS6_:
        /* <DEDUP_REMOVED lines=40> */
.L_x_5674:
[----:B------:R-:W0:Y:S01]  /*0280*/  LDCU UR6, c[0x0][0x540] ;  /* 0x0000a800ff0677ac */ /* 0x000e220008000800 */
[----:B------:R-:W-:Y:S01]  /*0290*/  MOV R18, R4 ;  /* 0x0000000400127202 */ /* 0x000fe20000000f00 */
[----:B------:R-:W-:Y:S01]  /*02a0*/  IMAD.U32 R3, RZ, RZ, UR4 ;  /* 0x00000004ff037e24 */ /* 0x000fe2000f8e00ff */
[----:B------:R-:W-:Y:S01]  /*02b0*/  MOV R6, 0x2e0 ;  /* 0x000002e000067802 */ /* 0x000fe20000000f00 */
[----:B0-----:R-:W-:-:S07]  /*02c0*/  IMAD.U32 R2, RZ, RZ, UR6 ;  /* 0x00000006ff027e24 */ /* 0x001fce000f8e00ff */
[----:B------:R-:W-:Y:S05]  /*02d0*/  CALL.REL.NOINC `($__internal_188_$__cuda_sm20_div_s64) ;  /* 0x0000003000c47944 */ /* 0x000fea0003c00000 */
[----:B------:R-:W0:Y:S01]  /*02e0*/  LDCU UR6, c[0x0][0x540] ;  /* 0x0000a800ff0677ac */ /* 0x000e220008000800 */
[----:B------:R-:W-:Y:S01]  /*02f0*/  IADD3 R3, PT, PT, -R9, RZ, RZ ;  /* 0x000000ff09037210 */ /* 0x000fe20007ffe1ff */
[----:B------:R-:W-:Y:S02]  /*0300*/  IMAD.MOV.U32 R16, RZ, RZ, R9 ;  /* 0x000000ffff107224 */ /* 0x000fe400078e0009 */
[----:B------:R-:W-:Y:S02]  /*0310*/  IMAD.MOV.U32 R17, RZ, RZ, R8 ;  /* 0x000000ffff117224 */ /* 0x000fe400078e0008 */
[----:B0-----:R-:W-:-:S07]  /*0320*/  IMAD R4, R3, UR6, R4 ;  /* 0x0000000603047c24 */ /* 0x001fce000f8e0204 */
.L_x_5675:
[----:B------:R-:W-:Y:S05]  /*0330*/  BSYNC.RECONVERGENT B0 ;  /* 0x0000000000007941 */ /* 0x000fea0003800200 */
.L_x_5673:
        /* <DEDUP_REMOVED lines=30> */
.L_x_5677:
[----:B------:R-:W-:Y:S01]  /*0520*/  IMAD.MOV.U32 R18, RZ, RZ, R16 ;  /* 0x000000ffff127224 */ /* 0x000fe200078e0010 */
[----:B------:R-:W-:Y:S01]  /*0530*/  MOV R6, 0x560 ;  /* 0x0000056000067802 */ /* 0x000fe20000000f00 */
[----:B------:R-:W-:-:S07]  /*0540*/  IMAD.MOV.U32 R5, RZ, RZ, R17 ;  /* 0x000000ffff057224 */ /* 0x000fce00078e0011 */
[----:B------:R-:W-:Y:S05]  /*0550*/  CALL.REL.NOINC `($__internal_188_$__cuda_sm20_div_s64) ;  /* 0x0000003000247944 */ /* 0x000fea0003c00000 */
[----:B------:R-:W-:Y:S01]  /*0560*/  IADD3 R7, PT, PT, -R9, RZ, RZ ;  /* 0x000000ff09077210 */ /* 0x000fe20007ffe1ff */
[----:B------:R-:W-:-:S04]  /*0570*/  IMAD.MOV.U32 R12, RZ, RZ, R9 ;  /* 0x000000ffff0c7224 */ /* 0x000fc800078e0009 */
[----:B------:R-:W-:-:S07]  /*0580*/  IMAD R7, R2, R7, R16 ;  /* 0x0000000702077224 */ /* 0x000fce00078e0210 */
.L_x_5678:
[----:B------:R-:W-:Y:S05]  /*0590*/  BSYNC.RECONVERGENT B0 ;  /* 0x0000000000007941 */ /* 0x000fea0003800200 */
.L_x_5676:
        /* <DEDUP_REMOVED lines=18> */
.L_x_5705:
        /* <DEDUP_REMOVED lines=31> */
.L_x_5682:
[----:B------:R-:W-:Y:S01]  /*08b0*/  IMAD.MOV.U32 R5, RZ, RZ, R8 ;  /* 0x000000ffff057224 */ /* 0x000fe200078e0008 */
[----:B------:R-:W-:Y:S01]  /*08c0*/  MOV R18, R12 ;  /* 0x0000000c00127202 */ /* 0x000fe20000000f00 */
[----:B------:R-:W-:Y:S01]  /*08d0*/  IMAD.U32 R2, RZ, RZ, UR7 ;  /* 0x00000007ff027e24 */ /* 0x000fe2000f8e00ff */
[----:B------:R-:W-:Y:S02]  /*08e0*/  MOV R3, UR8 ;  /* 0x0000000800037c02 */ /* 0x000fe40008000f00 */
[----:B------:R-:W-:-:S07]  /*08f0*/  MOV R6, 0x910 ;  /* 0x0000091000067802 */ /* 0x000fce0000000f00 */
[----:B------:R-:W-:Y:S05]  /*0900*/  CALL.REL.NOINC `($__internal_188_$__cuda_sm20_div_s64) ;  /* 0x0000002c00387944 */ /* 0x000fea0003c00000 */
[----:B------:R-:W-:Y:S01]  /*0910*/  IMAD.MOV R3, RZ, RZ, -R9 ;  /* 0x000000ffff037224 */ /* 0x000fe200078e0a09 */
[----:B------:R-:W-:Y:S01]  /*0920*/  MOV R16, R9 ;  /* 0x0000000900107202 */ /* 0x000fe20000000f00 */
[----:B------:R-:W-:Y:S02]  /*0930*/  IMAD.MOV.U32 R17, RZ, RZ, R8 ;  /* 0x000000ffff117224 */ /* 0x000fe400078e0008 */
[----:B------:R-:W-:-:S07]  /*0940*/  IMAD R3, R3, UR7, R12 ;  /* 0x0000000703037c24 */ /* 0x000fce000f8e020c */
.L_x_5683:
[----:B------:R-:W-:Y:S05]  /*0950*/  BSYNC.RECONVERGENT B0 ;  /* 0x0000000000007941 */ /* 0x000fea0003800200 */
.L_x_5681:
        /* <DEDUP_REMOVED lines=35> */
.L_x_5685:
        /* <DEDUP_REMOVED lines=10> */
.L_x_5686:
[----:B------:R-:W-:Y:S05]  /*0c30*/  BSYNC.RECONVERGENT B0 ;  /* 0x0000000000007941 */ /* 0x000fea0003800200 */
.L_x_5684:
        /* <DEDUP_REMOVED lines=34> */
.L_x_5688:
        /* <DEDUP_REMOVED lines=10> */
.L_x_5689:
[----:B------:R-:W-:Y:S05]  /*0f00*/  BSYNC.RECONVERGENT B0 ;  /* 0x0000000000007941 */ /* 0x000fea0003800200 */
.L_x_5687:
        /* <DEDUP_REMOVED lines=35> */
.L_x_5691:
        /* <DEDUP_REMOVED lines=10> */
.L_x_5692:
[----:B------:R-:W-:Y:S05]  /*11e0*/  BSYNC.RECONVERGENT B0 ;  /* 0x0000000000007941 */ /* 0x000fea0003800200 */
.L_x_5690:
        /* <DEDUP_REMOVED lines=35> */
.L_x_5694:
        /* <DEDUP_REMOVED lines=10> */
.L_x_5695:
[----:B------:R-:W-:Y:S05]  /*14c0*/  BSYNC.RECONVERGENT B0 ;  /* 0x0000000000007941 */ /* 0x000fea0003800200 */
.L_x_5693:
        /* <DEDUP_REMOVED lines=35> */
.L_x_5697:
        /* <DEDUP_REMOVED lines=10> */
.L_x_5698:
[----:B------:R-:W-:Y:S05]  /*17a0*/  BSYNC.RECONVERGENT B0 ;  /* 0x0000000000007941 */ /* 0x000fea0003800200 */
.L_x_5696:
        /* <DEDUP_REMOVED lines=35> */
.L_x_5700:
        /* <DEDUP_REMOVED lines=10> */
.L_x_5701:
[----:B------:R-:W-:Y:S05]  /*1a80*/  BSYNC.RECONVERGENT B0 ;  /* 0x0000000000007941 */ /* 0x000fea0003800200 */
.L_x_5699:
        /* <DEDUP_REMOVED lines=35> */
.L_x_5703:
[----:B------:R-:W-:Y:S01]  /*1cc0*/  IMAD.MOV.U32 R18, RZ, RZ, R16 ;  /* 0x000000ffff127224 */ /* 0x000fe200078e0010 */
[----:B------:R-:W-:Y:S01]  /*1cd0*/  MOV R5, R17 ;  /* 0x0000001100057202 */ /* 0x000fe20000000f00 */
[----:B------:R-:W-:Y:S01]  /*1ce0*/  IMAD.U32 R2, RZ, RZ, UR9 ;  /* 0x00000009ff027e24 */ /* 0x000fe2000f8e00ff */
[----:B------:R-:W-:Y:S02]  /*1cf0*/  MOV R3, UR10 ;  /* 0x0000000a00037c02 */ /* 0x000fe40008000f00 */
[----:B------:R-:W-:-:S07]  /*1d00*/  MOV R6, 0x1d20 ;  /* 0x00001d2000067802 */ /* 0x000fce0000000f00 */
[----:B------:R-:W-:Y:S05]  /*1d10*/  CALL.REL.NOINC `($__internal_188_$__cuda_sm20_div_s64) ;  /* 0x0000001800347944 */ /* 0x000fea0003c00000 */
[----:B------:R-:W-:Y:S01]  /*1d20*/  IMAD.MOV R17, RZ, RZ, -R9 ;  /* 0x000000ffff117224 */ /* 0x000fe200078e0a09 */
[----:B------:R-:W-:-:S03]  /*1d30*/  MOV R12, R9 ;  /* 0x00000009000c7202 */ /* 0x000fc60000000f00 */
[----:B------:R-:W-:-:S07]  /*1d40*/  IMAD R17, R17, UR9, R16 ;  /* 0x0000000911117c24 */ /* 0x000fce000f8e0210 */
.L_x_5704:
[----:B------:R-:W-:Y:S05]  /*1d50*/  BSYNC.RECONVERGENT B0 ;  /* 0x0000000000007941 */ /* 0x000fea0003800200 */
.L_x_5702:
        /* <DEDUP_REMOVED lines=9> */
.L_x_5680:
        /* <DEDUP_REMOVED lines=37> */
.L_x_5708:
[----:B------:R-:W-:Y:S01]  /*2040*/  MOV R5, R8 ;  /* 0x0000000800057202 */ /* 0x000fe20000000f00 */
[----:B------:R-:W-:Y:S01]  /*2050*/  IMAD.MOV.U32 R18, RZ, RZ, R12 ;  /* 0x000000ffff127224 */ /* 0x000fe200078e000c */
[----:B------:R-:W-:Y:S01]  /*2060*/  MOV R2, UR7 ;  /* 0x0000000700027c02 */ /* 0x000fe20008000f00 */
[----:B------:R-:W-:Y:S01]  /*2070*/  IMAD.U32 R3, RZ, RZ, UR8 ;  /* 0x00000008ff037e24 */ /* 0x000fe2000f8e00ff */
[----:B------:R-:W-:-:S07]  /*2080*/  MOV R6, 0x20a0 ;  /* 0x000020a000067802 */ /* 0x000fce0000000f00 */
[----:B------:R-:W-:Y:S05]  /*2090*/  CALL.REL.NOINC `($__internal_188_$__cuda_sm20_div_s64) ;  /* 0x0000001400547944 */ /* 0x000fea0003c00000 */
[----:B------:R-:W-:Y:S01]  /*20a0*/  IADD3 R3, PT, PT, -R9, RZ, RZ ;  /* 0x000000ff09037210 */ /* 0x000fe20007ffe1ff */
[----:B------:R-:W-:Y:S01]  /*20b0*/  IMAD.MOV.U32 R16, RZ, RZ, R9 ;  /* 0x000000ffff107224 */ /* 0x000fe200078e0009 */
[----:B------:R-:W-:-:S03]  /*20c0*/  MOV R17, R8 ;  /* 0x0000000800117202 */ /* 0x000fc60000000f00 */
[----:B------:R-:W-:-:S07]  /*20d0*/  IMAD R3, R3, UR7, R12 ;  /* 0x0000000703037c24 */ /* 0x000fce000f8e020c */
.L_x_5709:
[----:B------:R-:W-:Y:S05]  /*20e0*/  BSYNC.RECONVERGENT B0 ;  /* 0x0000000000007941 */ /* 0x000fea0003800200 */
.L_x_5707:
        /* <DEDUP_REMOVED lines=37> */
.L_x_5711:
        /* <DEDUP_REMOVED lines=10> */
.L_x_5712:
[----:B------:R-:W-:Y:S05]  /*23e0*/  BSYNC.RECONVERGENT B0 ;  /* 0x0000000000007941 */ /* 0x000fea0003800200 */
.L_x_5710:
        /* <DEDUP_REMOVED lines=37> */
.L_x_5714:
        /* <DEDUP_REMOVED lines=10> */
.L_x_5715:
[----:B------:R-:W-:Y:S05]  /*26e0*/  BSYNC.RECONVERGENT B0 ;  /* 0x0000000000007941 */ /* 0x000fea0003800200 */
.L_x_5713:
        /* <DEDUP_REMOVED lines=37> */
.L_x_5717:
[----:B------:R-:W-:Y:S01]  /*2940*/  MOV R18, R16 ;  /* 0x0000001000127202 */ /* 0x000fe20000000f00 */
[----:B------:R-:W-:Y:S01]  /*2950*/  IMAD.MOV.U32 R5, RZ, RZ, R17 ;  /* 0x000000ffff057224 */ /* 0x000fe200078e0011 */
[----:B------:R-:W-:Y:S01]  /*2960*/  MOV R2, UR11 ;  /* 0x0000000b00027c02 */ /* 0x000fe20008000f00 */
[----:B------:R-:W-:Y:S01]  /*2970*/  IMAD.U32 R3, RZ, RZ, UR10 ;  /* 0x0000000aff037e24 */ /* 0x000fe2000f8e00ff */
[----:B------:R-:W-:-:S07]  /*2980*/  MOV R6, 0x29a0 ;  /* 0x000029a000067802 */ /* 0x000fce0000000f00 */
[----:B------:R-:W-:Y:S05]  /*2990*/  CALL.REL.NOINC `($__internal_188_$__cuda_sm20_div_s64) ;  /* 0x0000000c00147944 */ /* 0x000fea0003c00000 */
[----:B------:R-:W-:Y:S01]  /*29a0*/  IADD3 R17, PT, PT, -R9, RZ, RZ ;  /* 0x000000ff09117210 */ /* 0x000fe20007ffe1ff */
[----:B------:R-:W-:-:S04]  /*29b0*/  IMAD.MOV.U32 R12, RZ, RZ, R9 ;  /* 0x000000ffff0c7224 */ /* 0x000fc800078e0009 */
[----:B------:R-:W-:-:S07]  /*29c0*/  IMAD R17, R17, UR11, R16 ;  /* 0x0000000b11117c24 */ /* 0x000fce000f8e0210 */
.L_x_5718:
[----:B------:R-:W-:Y:S05]  /*29d0*/  BSYNC.RECONVERGENT B0 ;  /* 0x0000000000007941 */ /* 0x000fea0003800200 */
.L_x_5716:
[----:B------:R-:W-:Y:S01]  /*29e0*/  UMOV UR6, 0x6c ;  /* 0x0000006c00067882 */ /* 0x000fe20000000000 */
[----:B------:R-:W0:Y:S01]  /*29f0*/  LDCU UR8, c[0x0][UR8+0x3ec] ;  /* 0x00007d80080877ac */ /* 0x000e220008000800 */
[----:B------:R-:W-:Y:S02]  /*2a00*/  ULEA UR6, UR9, UR6, 0x2 ;  /* 0x0000000609067291 */ /* 0x000fe4000f8e10ff */
[----:B------:R-:W-:-:S10]  /*2a10*/  UIADD3 UR4, UPT, UPT, UR4, -0x4, URZ ;  /* 0xfffffffc04047890 */ /* 0x000fd4000fffe0ff */
[----:B------:R-:W1:Y:S01]  /*2a20*/  LDCU UR6, c[0x0][UR6+0x380] ;  /* 0x00007000060677ac */ /* 0x000e620008000800 */
[C---:B0-----:R-:W-:Y:S02]  /*2a30*/  IMAD R20, R17.reuse, UR8, R20 ;  /* 0x0000000811147c24 */ /* 0x041fe4000f8e0214 */
[----:B-1----:R-:W-:-:S07]  /*2a40*/  IMAD R22, R17, UR6, R22 ;  /* 0x0000000611167c24 */ /* 0x002fce000f8e0216 */
.L_x_5706:
        /* <DEDUP_REMOVED lines=34> */
.L_x_5721:
        /* <DEDUP_REMOVED lines=10> */
.L_x_5722:
[----:B------:R-:W-:Y:S05]  /*2d10*/  BSYNC.RECONVERGENT B0 ;  /* 0x0000000000007941 */ /* 0x000fea0003800200 */
.L_x_5720:
        /* <DEDUP_REMOVED lines=36> */
.L_x_5724:
        /* <DEDUP_REMOVED lines=9> */
.L_x_5725:
[----:B------:R-:W-:Y:S05]  /*2ff0*/  BSYNC.RECONVERGENT B0 ;  /* 0x0000000000007941 */ /* 0x000fea0003800200 */
.L_x_5723:
[----:B------:R-:W-:Y:S01]  /*3000*/  UMOV UR5, 0x6c ;  /* 0x0000006c00057882 */ /* 0x000fe20000000000 */
[----:B------:R-:W0:Y:S01]  /*3010*/  LDCU UR6, c[0x0][UR6+0x4c4] ;  /* 0x00009880060677ac */ /* 0x000e220008000800 */
[----:B------:R-:W-:Y:S02]  /*3020*/  ULEA UR5, UR8, UR5, 0x2 ;  /* 0x0000000508057291 */ /* 0x000fe4000f8e10ff */
[----:B------:R-:W-:-:S10]  /*3030*/  UIADD3 UR4, UPT, UPT, UR4, -0x2, URZ ;  /* 0xfffffffe04047890 */ /* 0x000fd4000fffe0ff */
[----:B------:R-:W1:Y:S01]  /*3040*/  LDCU UR5, c[0x0][UR5+0x380] ;  /* 0x00007000050577ac */ /* 0x000e620008000800 */
[C---:B0-----:R-:W-:Y:S02]  /*3050*/  IMAD R20, R17.reuse, UR6, R20 ;  /* 0x0000000611147c24 */ /* 0x041fe4000f8e0214 */
[----:B-1----:R-:W-:-:S07]  /*3060*/  IMAD R22, R17, UR5, R22 ;  /* 0x0000000511167c24 */ /* 0x002fce000f8e0216 */
.L_x_5719:
        /* <DEDUP_REMOVED lines=29> */
.L_x_5727:
[----:B------:R-:W-:Y:S01]  /*3240*/  IMAD.MOV.U32 R3, RZ, RZ, R8 ;  /* 0x000000ffff037224 */ /* 0x000fe200078e0008 */
[----:B------:R-:W-:-:S07]  /*3250*/  MOV R2, 0x3270 ;  /* 0x0000327000027802 */ /* 0x000fce0000000f00 */
[----:B------:R-:W-:Y:S05]  /*3260*/  CALL.REL.NOINC `($__internal_189_$__cuda_sm20_rem_s64) ;  /* 0x0000000800307944 */ /* 0x000fea0003c00000 */
.L_x_5728:
[----:B------:R-:W-:Y:S05]  /*3270*/  BSYNC.RECONVERGENT B0 ;  /* 0x0000000000007941 */ /* 0x000fea0003800200 */
.L_x_5726:
[----:B------:R-:W0:Y:S01]  /*3280*/  LDCU UR4, c[0x0][UR6+0x4c4] ;  /* 0x00009880060477ac */ /* 0x000e220008000800 */
[----:B------:R-:W1:Y:S01]  /*3290*/  LDCU UR6, c[0x0][UR6+0x3ec] ;  /* 0x00007d80060677ac */ /* 0x000e620008000800 */
[C---:B0-----:R-:W-:Y:S02]  /*32a0*/  IMAD R20, R12.reuse, UR4, R20 ;  /* 0x000000040c147c24 */ /* 0x041fe4000f8e0214 */
[----:B-1----:R-:W-:-:S07]  /*32b0*/  IMAD R22, R12, UR6, R22 ;  /* 0x000000060c167c24 */ /* 0x002fce000f8e0216 */
.L_x_5679:
        /* <DEDUP_REMOVED lines=33> */
.L_x_5732:
[----:B------:R-:W-:Y:S05]  /*34d0*/  BSYNC.RECONVERGENT B1 ;  /* 0x0000000000017941 */ /* 0x000fea0003800200 */
.L_x_5731:
[----:B-----5:R-:W-:Y:S02]  /*34e0*/  SEL R9, R9, RZ, !P0 ;  /* 0x000000ff09097207 */ /* 0x020fe40004000000 */
[----:B------:R-:W-:-:S07]  /*34f0*/  SEL R5, R5, RZ, !P1 ;  /* 0x000000ff05057207 */ /* 0x000fce0004800000 */
.L_x_5730:
[----:B------:R-:W-:Y:S05]  /*3500*/  BSYNC.RECONVERGENT B0 ;  /* 0x0000000000007941 */ /* 0x000fea0003800200 */
.L_x_5729:
        /* <DEDUP_REMOVED lines=14> */
        .weak           $__internal_188_$__cuda_sm20_div_s64
        .type           $__internal_188_$__cuda_sm20_div_s64,@function
        .size           $__internal_188_$__cuda_sm20_div_s64,($__internal_189_$__cuda_sm20_rem_s64 - $__internal_188_$__cuda_sm20_div_s64)
$__internal_188_$__cuda_sm20_div_s64:
        /* <DEDUP_REMOVED lines=83> */
[----:B------:R-:W-:Y:S06]  /*3b20*/  RET.REL.NODEC R10 `(_ZN2at6native16triu_tril_kernelIiiLb0ELi2ELb0EEEvNS_4cuda6detail10TensorInfoIT_T0_EENS4_IKS5_S6_EEllS6_) ;  /* 0xffffffc40a347950 */ /* 0x000fec0003c3ffff */
        .weak           $__internal_189_$__cuda_sm20_rem_s64
        .type           $__internal_189_$__cuda_sm20_rem_s64,@function
        .size           $__internal_189_$__cuda_sm20_rem_s64,(.L_x_6479 - $__internal_189_$__cuda_sm20_rem_s64)
$__internal_189_$__cuda_sm20_rem_s64:
        /* <DEDUP_REMOVED lines=71> */
[----:B------:R-:W-:Y:S06]  /*3fa0*/  RET.REL.NODEC R2 `(_ZN2at6native16triu_tril_kernelIiiLb0ELi2ELb0EEEvNS_4cuda6detail10TensorInfoIT_T0_EENS4_IKS5_S6_EEllS6_) ;  /* 0xffffffc002147950 */ /* 0x000fec0003c3ffff */
.L_x_5733:
        /* <DEDUP_REMOVED lines=13> */
.L_x_6479:


//--------------------- .text._ZN2at6native16triu_tril_kernelIiiLb0ELi2ELb1EEEvNS_4cuda6detail10TensorInfoIT_T0_EENS4_IKS5_S6_EEllS6_ --------------------------
	.section	.text._ZN2at6native16triu_tril_kernelIiiLb0ELi2ELb1EEEvNS_4cuda6detail10TensorInfoIT_T0_EENS4_IKS5_S6_EEllS6_,"ax",@progbits
	.align	128
        .global         _ZN2at6native16triu_tril_kernelIiiLb0ELi2ELb1EEEvNS_4cuda6detail10TensorInfoIT_T0_EENS4_IKS5_S6_EEllS6_
        .type           _ZN2at6native16triu_tril_kernelIiiLb0ELi2ELb1EEEvNS_4cuda6detail10TensorInfoIT_T0_EENS4_IKS5_S6_EEllS6_,@function
        .size           _ZN2at6native16triu_tril_kernelIiiLb0ELi2ELb1EEEvNS_4cuda6detail10TensorInfoIT_T0_EENS4_IKS5_S6_EEllS6_,(.L_x_6481 - _ZN2at6native16triu_tril_kernelIiiLb0ELi2ELb1EEEvNS_4cuda6detail10TensorInfoIT_T0_EENS4_IKS5_S6_EEllS6_)
        .other          _ZN2at6native16triu_tril_kernelIiiLb0ELi2ELb1EEEvNS_4cuda6detail10TensorInfoIT_T0_EENS4_IKS5_S6_EEllS6_,@"STO_CUDA_ENTRY STV_DEFAULT"
_ZN2at6native16triu_tril_kernelIiiLb0ELi2ELb1EEEvNS_4cuda6detail10TensorInfoIT_T0_EENS4_IKS5_S6_EEllS6_:
.text._ZN2at6native16triu_tril_kernelIiiLb0ELi2ELb1EEEvNS_4cuda6detail10TensorInfoIT_T0_EENS4_IKS5_S6_EEllS6_:
        /* <DEDUP_REMOVED lines=41> */
.L_x_5735:
[----:B------:R-:W0:Y:S01]  /*0290*/  LDCU UR6, c[0x0][0x540] ;  /* 0x0000a800ff0677ac */ /* 0x000e220008000800 */
[----:B------:R-:W-:Y:S01]  /*02a0*/  IMAD.MOV.U32 R10, RZ, RZ, R0 ;  /* 0x000000ffff0a7224 */ /* 0x000fe200078e0000 */
[----:B------:R-:W-:Y:S01]  /*02b0*/  MOV R2, 0x2f0 ;  /* 0x000002f000027802 */ /* 0x000fe20000000f00 */
[----:B------:R-:W-:Y:S01]  /*02c0*/  IMAD.U32 R4, RZ, RZ, UR4 ;  /* 0x00000004ff047e24 */ /* 0x000fe2000f8e00ff */
[----:B0-----:R-:W-:-:S07]  /*02d0*/  MOV R5, UR6 ;  /* 0x0000000600057c02 */ /* 0x001fce0008000f00 */
[----:B------:R-:W-:Y:S05]  /*02e0*/  CALL.REL.NOINC `($__internal_190_$__cuda_sm20_div_s64) ;  /* 0x0000003000787944 */ /* 0x000fea0003c00000 */
[----:B------:R-:W0:Y:S01]  /*02f0*/  LDCU UR6, c[0x0][0x540] ;  /* 0x0000a800ff0677ac */ /* 0x000e220008000800 */
[----:B------:R-:W-:-:S04]  /*0300*/  IMAD.MOV R3, RZ, RZ, -R4 ;  /* 0x000000ffff037224 */ /* 0x000fc800078e0a04 */
[----:B0-----:R-:W-:-:S07]  /*0310*/  IMAD R0, R3, UR6, R0 ;  /* 0x0000000603007c24 */ /* 0x001fce000f8e0200 */
.L_x_5736:
[----:B------:R-:W-:Y:S05]  /*0320*/  BSYNC.RECONVERGENT B0 ;  /* 0x0000000000007941 */ /* 0x000fea0003800200 */
.L_x_5734:
        /* <DEDUP_REMOVED lines=26> */
.L_x_5738:
[----:B------:R-:W-:Y:S01]  /*04d0*/  IMAD.MOV.U32 R15, RZ, RZ, R4 ;  /* 0x000000ffff0f7224 */ /* 0x000fe200078e0004 */
[----:B------:R-:W-:Y:S01]  /*04e0*/  MOV R14, R5 ;  /* 0x00000005000e7202 */ /* 0x000fe20000000f00 */
[----:B------:R-:W-:Y:S01]  /*04f0*/  IMAD.U32 R8, RZ, RZ, UR5 ;  /* 0x00000005ff087e24 */ /* 0x000fe2000f8e00ff */
[----:B------:R-:W-:Y:S01]  /*0500*/  MOV R2, 0x530 ;  /* 0x0000053000027802 */ /* 0x000fe20000000f00 */
[----:B------:R-:W-:-:S07]  /*0510*/  IMAD.U32 R9, RZ, RZ, UR6 ;  /* 0x00000006ff097e24 */ /* 0x000fce000f8e00ff */
[----:B------:R-:W-:Y:S05]  /*0520*/  CALL.REL.NOINC `($__internal_191_$__cuda_sm20_rem_s64) ;  /* 0x0000003400387944 */ /* 0x000fea0003c00000 */
[----:B------:R-:W-:-:S07]  /*0530*/  MOV R3, R14 ;  /* 0x0000000e00037202 */ /* 0x000fce0000000f00 */
.L_x_5739:
[----:B------:R-:W-:Y:S05]  /*0540*/  BSYNC.RECONVERGENT B0 ;  /* 0x0000000000007941 */ /* 0x000fea0003800200 */
.L_x_5737:
        /* <DEDUP_REMOVED lines=30> */
.L_x_5741:
[----:B------:R-:W-:Y:S01]  /*0730*/  MOV R10, R4 ;  /* 0x00000004000a7202 */ /* 0x000fe20000000f00 */
[----:B------:R-:W-:Y:S01]  /*0740*/  IMAD.MOV.U32 R7, RZ, RZ, R5 ;  /* 0x000000ffff077224 */ /* 0x000fe200078e0005 */
[----:B------:R-:W-:Y:S01]  /*0750*/  MOV R4, UR6 ;  /* 0x0000000600047c02 */ /* 0x000fe20008000f00 */
[----:B------:R-:W-:Y:S01]  /*0760*/  IMAD.U32 R5, RZ, RZ, UR5 ;  /* 0x00000005ff057e24 */ /* 0x000fe2000f8e00ff */
[----:B------:R-:W-:-:S07]  /*0770*/  MOV R2, 0x790 ;  /* 0x0000079000027802 */ /* 0x000fce0000000f00 */
[----:B0-----:R-:W-:Y:S05]  /*0780*/  CALL.REL.NOINC `($__internal_190_$__cuda_sm20_div_s64) ;  /* 0x0000002c00507944 */ /* 0x001fea0003c00000 */
[----:B------:R-:W-:-:S07]  /*0790*/  IMAD.MOV.U32 R14, RZ, RZ, R4 ;  /* 0x000000ffff0e7224 */ /* 0x000fce00078e0004 */
.L_x_5742:
[----:B0-----:R-:W-:Y:S05]  /*07a0*/  BSYNC.RECONVERGENT B0 ;  /* 0x0000000000007941 */ /* 0x001fea0003800200 */
.L_x_5740:
        /* <DEDUP_REMOVED lines=14> */
.L_x_5769:
        /* <DEDUP_REMOVED lines=30> */
.L_x_5746:
[----:B------:R-:W-:Y:S01]  /*0a70*/  IMAD.MOV.U32 R7, RZ, RZ, R5 ;  /* 0x000000ffff077224 */ /* 0x000fe200078e0005 */
[----:B------:R-:W-:Y:S01]  /*0a80*/  MOV R10, R14 ;  /* 0x0000000e000a7202 */ /* 0x000fe20000000f00 */
[----:B------:R-:W-:Y:S01]  /*0a90*/  IMAD.U32 R5, RZ, RZ, UR7 ;  /* 0x00000007ff057e24 */ /* 0x000fe2000f8e00ff */
[----:B------:R-:W-:Y:S01]  /*0aa0*/  MOV R2, 0xad0 ;  /* 0x00000ad000027802 */ /* 0x000fe20000000f00 */
[----:B------:R-:W-:-:S07]  /*0ab0*/  IMAD.U32 R4, RZ, RZ, UR9 ;  /* 0x00000009ff047e24 */ /* 0x000fce000f8e00ff */
[----:B------:R-:W-:Y:S05]  /*0ac0*/  CALL.REL.NOINC `($__internal_190_$__cuda_sm20_div_s64) ;  /* 0x0000002800807944 */ /* 0x000fea0003c00000 */
[----:B------:R-:W-:Y:S01]  /*0ad0*/  IADD3 R7, PT, PT, -R4, RZ, RZ ;  /* 0x000000ff04077210 */ /* 0x000fe20007ffe1ff */
[----:B------:R-:W-:Y:S02]  /*0ae0*/  IMAD.MOV.U32 R16, RZ, RZ, R4 ;  /* 0x000000ffff107224 */ /* 0x000fe400078e0004 */
[----:B------:R-:W-:Y:S02]  /*0af0*/  IMAD.MOV.U32 R17, RZ, RZ, R5 ;  /* 0x000000ffff117224 */ /* 0x000fe400078e0005 */
[----:B------:R-:W-:-:S07]  /*0b00*/  IMAD R7, R7, UR7, R14 ;  /* 0x0000000707077c24 */ /* 0x000fce000f8e020e */
.L_x_5747:
[----:B------:R-:W-:Y:S05]  /*0b10*/  BSYNC.RECONVERGENT B0 ;  /* 0x0000000000007941 */ /* 0x000fea0003800200 */
.L_x_5745:
        /* <DEDUP_REMOVED lines=34> */
.L_x_5749:
[----:B------:R-:W-:Y:S01]  /*0d40*/  MOV R10, R16 ;  /* 0x00000010000a7202 */ /* 0x000fe20000000f00 */
[----:B------:R-:W-:Y:S01]  /*0d50*/  IMAD.MOV.U32 R7, RZ, RZ, R17 ;  /* 0x000000ffff077224 */ /* 0x000fe200078e0011 */
[----:B------:R-:W-:Y:S01]  /*0d60*/  MOV R4, UR8 ;  /* 0x0000000800047c02 */ /* 0x000fe20008000f00 */
[----:B------:R-:W-:Y:S01]  /*0d70*/  IMAD.U32 R5, RZ, RZ, UR10 ;  /* 0x0000000aff057e24 */ /* 0x000fe2000f8e00ff */
[----:B------:R-:W-:-:S07]  /*0d80*/  MOV R2, 0xda0 ;  /* 0x00000da000027802 */ /* 0x000fce0000000f00 */
[----:B------:R-:W-:Y:S05]  /*0d90*/  CALL.REL.NOINC `($__internal_190_$__cuda_sm20_div_s64) ;  /* 0x0000002400cc7944 */ /* 0x000fea0003c00000 */
[--C-:B------:R-:W-:Y:S01]  /*0da0*/  IMAD.MOV R17, RZ, RZ, -R4.reuse ;  /* 0x000000ffff117224 */ /* 0x100fe200078e0a04 */
[----:B------:R-:W-:Y:S01]  /*0db0*/  MOV R15, R5 ;  /* 0x00000005000f7202 */ /* 0x000fe20000000f00 */
[----:B------:R-:W-:Y:S02]  /*0dc0*/  IMAD.MOV.U32 R14, RZ, RZ, R4 ;  /* 0x000000ffff0e7224 */ /* 0x000fe400078e0004 */
[----:B------:R-:W-:-:S07]  /*0dd0*/  IMAD R17, R17, UR10, R16 ;  /* 0x0000000a11117c24 */ /* 0x000fce000f8e0210 */
.L_x_5750:
[----:B------:R-:W-:Y:S05]  /*0de0*/  BSYNC.RECONVERGENT B0 ;  /* 0x0000000000007941 */ /* 0x000fea0003800200 */
.L_x_5748:
        /* <DEDUP_REMOVED lines=35> */
.L_x_5752:
[----:B------:R-:W-:Y:S01]  /*1020*/  IMAD.MOV.U32 R10, RZ, RZ, R14 ;  /* 0x000000ffff0a7224 */ /* 0x000fe200078e000e */
[----:B------:R-:W-:Y:S01]  /*1030*/  MOV R5, UR10 ;  /* 0x0000000a00057c02 */ /* 0x000fe20008000f00 */
[----:B------:R-:W-:Y:S01]  /*1040*/  IMAD.MOV.U32 R7, RZ, RZ, R15 ;  /* 0x000000ffff077224 */ /* 0x000fe200078e000f */
[----:B------:R-:W-:Y:S01]  /*1050*/  MOV R2, 0x1080 ;  /* 0x0000108000027802 */ /* 0x000fe20000000f00 */
[----:B------:R-:W-:-:S07]  /*1060*/  IMAD.U32 R4, RZ, RZ, UR9 ;  /* 0x00000009ff047e24 */ /* 0x000fce000f8e00ff */
[----:B------:R-:W-:Y:S05]  /*1070*/  CALL.REL.NOINC `($__internal_190_$__cuda_sm20_div_s64) ;  /* 0x0000002400147944 */ /* 0x000fea0003c00000 */
[----:B------:R-:W-:Y:S01]  /*1080*/  IMAD.MOV R15, RZ, RZ, -R4 ;  /* 0x000000ffff0f7224 */ /* 0x000fe200078e0a04 */
[----:B------:R-:W-:Y:S01]  /*1090*/  MOV R16, R4 ;  /* 0x0000000400107202 */ /* 0x000fe20000000f00 */
[----:B------:R-:W-:Y:S02]  /*10a0*/  IMAD.MOV.U32 R17, RZ, RZ, R5 ;  /* 0x000000ffff117224 */ /* 0x000fe400078e0005 */
[----:B------:R-:W-:-:S07]  /*10b0*/  IMAD R15, R15, UR10, R14 ;  /* 0x0000000a0f0f7c24 */ /* 0x000fce000f8e020e */
.L_x_5753:
[----:B------:R-:W-:Y:S05]  /*10c0*/  BSYNC.RECONVERGENT B0 ;  /* 0x0000000000007941 */ /* 0x000fea0003800200 */
.L_x_5751:
        /* <DEDUP_REMOVED lines=34> */
.L_x_5755:
[----:B------:R-:W-:Y:S01]  /*12f0*/  IMAD.MOV.U32 R10, RZ, RZ, R16 ;  /* 0x000000ffff0a7224 */ /* 0x000fe200078e0010 */
[----:B------:R-:W-:Y:S01]  /*1300*/  MOV R7, R17 ;  /* 0x0000001100077202 */ /* 0x000fe20000000f00 */
[----:B------:R-:W-:Y:S01]  /*1310*/  IMAD.U32 R5, RZ, RZ, UR10 ;  /* 0x0000000aff057e24 */ /* 0x000fe2000f8e00ff */
[----:B------:R-:W-:Y:S01]  /*1320*/  MOV R2, 0x1350 ;  /* 0x0000135000027802 */ /* 0x000fe20000000f00 */
[----:B------:R-:W-:-:S07]  /*1330*/  IMAD.U32 R4, RZ, RZ, UR11 ;  /* 0x0000000bff047e24 */ /* 0x000fce000f8e00ff */
[----:B------:R-:W-:Y:S05]  /*1340*/  CALL.REL.NOINC `($__internal_190_$__cuda_sm20_div_s64) ;  /* 0x0000002000607944 */ /* 0x000fea0003c00000 */
[----:B------:R-:W-:Y:S01]  /*1350*/  IADD3 R17, PT, PT, -R4, RZ, RZ ;  /* 0x000000ff04117210 */ /* 0x000fe20007ffe1ff */
[----:B------:R-:W-:Y:S01]  /*1360*/  IMAD.MOV.U32 R14, RZ, RZ, R4 ;  /* 0x000000ffff0e7224 */ /* 0x000fe200078e0004 */
[----:B------:R-:W-:-:S03]  /*1370*/  MOV R15, R5 ;  /* 0x00000005000f7202 */ /* 0x000fc60000000f00 */
[----:B------:R-:W-:-:S07]  /*1380*/  IMAD R17, R17, UR10, R16 ;  /* 0x0000000a11117c24 */ /* 0x000fce000f8e0210 */
.L_x_5756:
[----:B------:R-:W-:Y:S05]  /*1390*/  BSYNC.RECONVERGENT B0 ;  /* 0x0000000000007941 */ /* 0x000fea0003800200 */
.L_x_5754:
        /* <DEDUP_REMOVED lines=34> */
.L_x_5758:
[----:B------:R-:W-:Y:S01]  /*15c0*/  MOV R10, R14 ;  /* 0x0000000e000a7202 */ /* 0x000fe20000000f00 */
[----:B------:R-:W-:Y:S01]  /*15d0*/  IMAD.MOV.U32 R7, RZ, RZ, R15 ;  /* 0x000000ffff077224 */ /* 0x000fe200078e000f */
[----:B------:R-:W-:Y:S01]  /*15e0*/  MOV R5, UR11 ;  /* 0x0000000b00057c02 */ /* 0x000fe20008000f00 */
[----:B------:R-:W-:Y:S01]  /*15f0*/  IMAD.U32 R4, RZ, RZ, UR9 ;  /* 0x00000009ff047e24 */ /* 0x000fe2000f8e00ff */
[----:B------:R-:W-:-:S07]  /*1600*/  MOV R2, 0x1620 ;  /* 0x0000162000027802 */ /* 0x000fce0000000f00 */
[----:B------:R-:W-:Y:S05]  /*1610*/  CALL.REL.NOINC `($__internal_190_$__cuda_sm20_div_s64) ;  /* 0x0000001c00ac7944 */ /* 0x000fea0003c00000 */
[----:B------:R-:W-:Y:S01]  /*1620*/  IADD3 R15, PT, PT, -R4, RZ, RZ ;  /* 0x000000ff040f7210 */ /* 0x000fe20007ffe1ff */
[----:B------:R-:W-:Y:S01]  /*1630*/  IMAD.MOV.U32 R16, RZ, RZ, R4 ;  /* 0x000000ffff107224 */ /* 0x000fe200078e0004 */
[----:B------:R-:W-:-:S03]  /*1640*/  MOV R17, R5 ;  /* 0x0000000500117202 */ /* 0x000fc60000000f00 */
[----:B------:R-:W-:-:S07]  /*1650*/  IMAD R15, R15, UR11, R14 ;  /* 0x0000000b0f0f7c24 */ /* 0x000fce000f8e020e */
.L_x_5759:
[----:B------:R-:W-:Y:S05]  /*1660*/  BSYNC.RECONVERGENT B0 ;  /* 0x0000000000007941 */ /* 0x000fea0003800200 */
.L_x_5757:
        /* <DEDUP_REMOVED lines=34> */
.L_x_5761:
        /* <DEDUP_REMOVED lines=10> */
.L_x_5762:
[----:B------:R-:W-:Y:S05]  /*1930*/  BSYNC.RECONVERGENT B0 ;  /* 0x0000000000007941 */ /* 0x000fea0003800200 */
.L_x_5760:
        /* <DEDUP_REMOVED lines=34> */
.L_x_5764:
        /* <DEDUP_REMOVED lines=10> */
.L_x_5765:
[----:B------:R-:W-:Y:S05]  /*1c00*/  BSYNC.RECONVERGENT B0 ;  /* 0x0000000000007941 */ /* 0x000fea0003800200 */
.L_x_5763:
        /* <DEDUP_REMOVED lines=33> */
.L_x_5767:
[----:B------:R-:W-:Y:S01]  /*1e20*/  MOV R10, R16 ;  /* 0x00000010000a7202 */ /* 0x000fe20000000f00 */
[----:B------:R-:W-:Y:S01]  /*1e30*/  IMAD.MOV.U32 R7, RZ, RZ, R17 ;  /* 0x000000ffff077224 */ /* 0x000fe200078e0011 */
[----:B------:R-:W-:Y:S01]  /*1e40*/  MOV R5, UR9 ;  /* 0x0000000900057c02 */ /* 0x000fe20008000f00 */
[----:B------:R-:W-:Y:S01]  /*1e50*/  IMAD.U32 R4, RZ, RZ, UR10 ;  /* 0x0000000aff047e24 */ /* 0x000fe2000f8e00ff */
[----:B------:R-:W-:-:S07]  /*1e60*/  MOV R2, 0x1e80 ;  /* 0x00001e8000027802 */ /* 0x000fce0000000f00 */
[----:B------:R-:W-:Y:S05]  /*1e70*/  CALL.REL.NOINC `($__internal_190_$__cuda_sm20_div_s64) ;  /* 0x0000001400947944 */ /* 0x000fea0003c00000 */
[----:B------:R-:W-:Y:S01]  /*1e80*/  IADD3 R17, PT, PT, -R4, RZ, RZ ;  /* 0x000000ff04117210 */ /* 0x000fe20007ffe1ff */
[----:B------:R-:W-:-:S04]  /*1e90*/  IMAD.MOV.U32 R14, RZ, RZ, R4 ;  /* 0x000000ffff0e7224 */ /* 0x000fc800078e0004 */
[----:B------:R-:W-:-:S07]  /*1ea0*/  IMAD R17, R17, UR9, R16 ;  /* 0x0000000911117c24 */ /* 0x000fce000f8e0210 */
.L_x_5768:
[----:B------:R-:W-:Y:S05]  /*1eb0*/  BSYNC.RECONVERGENT B0 ;  /* 0x0000000000007941 */ /* 0x000fea0003800200 */
.L_x_5766:
        /* <DEDUP_REMOVED lines=9> */
.L_x_5744:
        /* <DEDUP_REMOVED lines=34> */
.L_x_5772:
[----:B------:R-:W-:Y:S01]  /*2170*/  IMAD.MOV.U32 R7, RZ, RZ, R5 ;  /* 0x000000ffff077224 */ /* 0x000fe200078e0005 */
[----:B------:R-:W-:Y:S01]  /*2180*/  MOV R10, R14 ;  /* 0x0000000e000a7202 */ /* 0x000fe20000000f00 */
[----:B------:R-:W-:Y:S01]  /*2190*/  IMAD.U32 R5, RZ, RZ, UR6 ;  /* 0x00000006ff057e24 */ /* 0x000fe2000f8e00ff */
[----:B------:R-:W-:Y:S02]  /*21a0*/  MOV R4, UR7 ;  /* 0x0000000700047c02 */ /* 0x000fe40008000f00 */
[----:B------:R-:W-:-:S07]  /*21b0*/  MOV R2, 0x21d0 ;  /* 0x000021d000027802 */ /* 0x000fce0000000f00 */
[----:B------:R-:W-:Y:S05]  /*21c0*/  CALL.REL.NOINC `($__internal_190_$__cuda_sm20_div_s64) ;  /* 0x0000001000c07944 */ /* 0x000fea0003c00000 */
[----:B------:R-:W-:Y:S01]  /*21d0*/  IMAD.MOV R7, RZ, RZ, -R4 ;  /* 0x000000ffff077224 */ /* 0x000fe200078e0a04 */
[----:B------:R-:W-:Y:S01]  /*21e0*/  MOV R16, R4 ;  /* 0x0000000400107202 */ /* 0x000fe20000000f00 */
[----:B------:R-:W-:Y:S02]  /*21f0*/  IMAD.MOV.U32 R17, RZ, RZ, R5 ;  /* 0x000000ffff117224 */ /* 0x000fe400078e0005 */
[----:B------:R-:W-:-:S07]  /*2200*/  IMAD R7, R7, UR6, R14 ;  /* 0x0000000607077c24 */ /* 0x000fce000f8e020e */
.L_x_5773:
[----:B------:R-:W-:Y:S05]  /*2210*/  BSYNC.RECONVERGENT B0 ;  /* 0x0000000000007941 */ /* 0x000fea0003800200 */
.L_x_5771:
        /* <DEDUP_REMOVED lines=34> */
.L_x_5775:
        /* <DEDUP_REMOVED lines=10> */
.L_x_5776:
[----:B------:R-:W-:Y:S05]  /*24e0*/  BSYNC.RECONVERGENT B0 ;  /* 0x0000000000007941 */ /* 0x000fea0003800200 */
.L_x_5774:
        /* <DEDUP_REMOVED lines=34> */
.L_x_5778:
        /* <DEDUP_REMOVED lines=10> */
.L_x_5779:
[----:B------:R-:W-:Y:S05]  /*27b0*/  BSYNC.RECONVERGENT B0 ;  /* 0x0000000000007941 */ /* 0x000fea0003800200 */
.L_x_5777:
        /* <DEDUP_REMOVED lines=34> */
.L_x_5781:
[----:B------:R-:W-:Y:S01]  /*29e0*/  IMAD.MOV.U32 R10, RZ, RZ, R16 ;  /* 0x000000ffff0a7224 */ /* 0x000fe200078e0010 */
[----:B------:R-:W-:Y:S01]  /*29f0*/  MOV R7, R17 ;  /* 0x0000001100077202 */ /* 0x000fe20000000f00 */
[----:B------:R-:W-:Y:S01]  /*2a00*/  IMAD.U32 R5, RZ, RZ, UR9 ;  /* 0x00000009ff057e24 */ /* 0x000fe2000f8e00ff */
[----:B------:R-:W-:Y:S02]  /*2a10*/  MOV R4, UR8 ;  /* 0x0000000800047c02 */ /* 0x000fe40008000f00 */
[----:B------:R-:W-:-:S07]  /*2a20*/  MOV R2, 0x2a40 ;  /* 0x00002a4000027802 */ /* 0x000fce0000000f00 */
[----:B------:R-:W-:Y:S05]  /*2a30*/  CALL.REL.NOINC `($__internal_190_$__cuda_sm20_div_s64) ;  /* 0x0000000800a47944 */ /* 0x000fea0003c00000 */
[----:B------:R-:W-:Y:S01]  /*2a40*/  IMAD.MOV R17, RZ, RZ, -R4 ;  /* 0x000000ffff117224 */ /* 0x000fe200078e0a04 */
[----:B------:R-:W-:-:S03]  /*2a50*/  MOV R14, R4 ;  /* 0x00000004000e7202 */ /* 0x000fc60000000f00 */
[----:B------:R-:W-:-:S07]  /*2a60*/  IMAD R17, R17, UR9, R16 ;  /* 0x0000000911117c24 */ /* 0x000fce000f8e0210 */
.L_x_5782:
[----:B------:R-:W-:Y:S05]  /*2a70*/  BSYNC.RECONVERGENT B0 ;  /* 0x0000000000007941 */ /* 0x000fea0003800200 */
.L_x_5780:
[----:B------:R-:W-:Y:S01]  /*2a80*/  UMOV UR6, 0x6c ;  /* 0x0000006c00067882 */ /* 0x000fe20000000000 */
[----:B------:R-:W-:Y:S02]  /*2a90*/  UIADD3 UR5, UPT, UPT, UR5, -0x4, URZ ;  /* 0xfffffffc05057890 */ /* 0x000fe4000fffe0ff */
[----:B------:R-:W-:-:S12]  /*2aa0*/  ULEA UR6, UR7, UR6, 0x2 ;  /* 0x0000000607067291 */ /* 0x000fd8000f8e10ff */
[----:B------:R-:W0:Y:S02]  /*2ab0*/  LDCU UR6, c[0x0][UR6+0x380] ;  /* 0x00007000060677ac */ /* 0x000e240008000800 */
[----:B0-----:R-:W-:-:S07]  /*2ac0*/  IMAD R20, R17, UR6, R20 ;  /* 0x0000000611147c24 */ /* 0x001fce000f8e0214 */
.L_x_5770:
        /* <DEDUP_REMOVED lines=33> */
.L_x_5785:
        /* <DEDUP_REMOVED lines=10> */
.L_x_5786:
[----:B------:R-:W-:Y:S05]  /*2d80*/  BSYNC.RECONVERGENT B0 ;  /* 0x0000000000007941 */ /* 0x000fea0003800200 */
.L_x_5784:
        /* <DEDUP_REMOVED lines=34> */
.L_x_5788:
        /* <DEDUP_REMOVED lines=9> */
.L_x_5789:
[----:B------:R-:W-:Y:S05]  /*3040*/  BSYNC.RECONVERGENT B0 ;  /* 0x0000000000007941 */ /* 0x000fea0003800200 */
.L_x_5787:
[----:B------:R-:W-:Y:S01]  /*3050*/  UMOV UR6, 0x6c ;  /* 0x0000006c00067882 */ /* 0x000fe20000000000 */
[----:B------:R-:W-:Y:S02]  /*3060*/  UIADD3 UR5, UPT, UPT, UR5, -0x2, URZ ;  /* 0xfffffffe05057890 */ /* 0x000fe4000fffe0ff */
[----:B------:R-:W-:-:S12]  /*3070*/  ULEA UR6, UR8, UR6, 0x2 ;  /* 0x0000000608067291 */ /* 0x000fd8000f8e10ff */
[----:B------:R-:W0:Y:S02]  /*3080*/  LDCU UR6, c[0x0][UR6+0x380] ;  /* 0x00007000060677ac */ /* 0x000e240008000800 */
[----:B0-----:R-:W-:-:S07]  /*3090*/  IMAD R20, R17, UR6, R20 ;  /* 0x0000000611147c24 */ /* 0x001fce000f8e0214 */
.L_x_5783:
        /* <DEDUP_REMOVED lines=29> */
.L_x_5791:
[----:B------:R-:W-:Y:S01]  /*3270*/  MOV R15, R14 ;  /* 0x0000000e000f7202 */ /* 0x000fe20000000f00 */
[----:B------:R-:W-:Y:S01]  /*3280*/  IMAD.MOV.U32 R14, RZ, RZ, R5 ;  /* 0x000000ffff0e7224 */ /* 0x000fe200078e0005 */
[----:B------:R-:W-:Y:S01]  /*3290*/  MOV R8, UR6 ;  /* 0x0000000600087c02 */ /* 0x000fe20008000f00 */
[----:B------:R-:W-:Y:S01]  /*32a0*/  IMAD.U32 R9, RZ, RZ, UR7 ;  /* 0x00000007ff097e24 */ /* 0x000fe2000f8e00ff */
[----:B------:R-:W-:-:S07]  /*32b0*/  MOV R2, 0x32d0 ;  /* 0x000032d000027802 */ /* 0x000fce0000000f00 */
[----:B------:R-:W-:Y:S05]  /*32c0*/  CALL.REL.NOINC `($__internal_191_$__cuda_sm20_rem_s64) ;  /* 0x0000000400d07944 */ /* 0x000fea0003c00000 */
.L_x_5792:
[----:B------:R-:W-:Y:S05]  /*32d0*/  BSYNC.RECONVERGENT B0 ;  /* 0x0000000000007941 */ /* 0x000fea0003800200 */
.L_x_5790:
[----:B------:R-:W-:Y:S02]  /*32e0*/  UMOV UR6, 0x6c ;  /* 0x0000006c00067882 */ /* 0x000fe40000000000 */
[----:B------:R-:W-:-:S12]  /*32f0*/  ULEA UR6, UR5, UR6, 0x2 ;  /* 0x0000000605067291 */ /* 0x000fd8000f8e10ff */
[----:B------:R-:W0:Y:S02]  /*3300*/  LDCU UR6, c[0x0][UR6+0x380] ;  /* 0x00007000060677ac */ /* 0x000e240008000800 */
[----:B0-----:R-:W-:-:S07]  /*3310*/  IMAD R20, R14, UR6, R20 ;  /* 0x000000060e147c24 */ /* 0x001fce000f8e0214 */
.L_x_5743:
        /* <DEDUP_REMOVED lines=27> */
        .weak           $__internal_190_$__cuda_sm20_div_s64
        .type           $__internal_190_$__cuda_sm20_div_s64,@function
        .size           $__internal_190_$__cuda_sm20_div_s64,($__internal_191_$__cuda_sm20_rem_s64 - $__internal_190_$__cuda_sm20_div_s64)
$__internal_190_$__cuda_sm20_div_s64:
        /* <DEDUP_REMOVED lines=83> */
[----:B------:R-:W-:Y:S06]  /*3a00*/  RET.REL.NODEC R6 `(_ZN2at6native16triu_tril_kernelIiiLb0ELi2ELb1EEEvNS_4cuda6detail10TensorInfoIT_T0_EENS4_IKS5_S6_EEllS6_) ;  /* 0xffffffc4067c7950 */ /* 0x000fec0003c3ffff */
        .weak           $__internal_191_$__cuda_sm20_rem_s64
        .type           $__internal_191_$__cuda_sm20_rem_s64,@function
        .size           $__internal_191_$__cuda_sm20_rem_s64,(.L_x_6481 - $__internal_191_$__cuda_sm20_rem_s64)
$__internal_191_$__cuda_sm20_rem_s64:
        /* <DEDUP_REMOVED lines=72> */
[----:B------:R-:W-:Y:S05]  /*3e90*/  RET.REL.NODEC R6 `(_ZN2at6native16triu_tril_kernelIiiLb0ELi2ELb1EEEvNS_4cuda6detail10TensorInfoIT_T0_EENS4_IKS5_S6_EEllS6_) ;  /* 0xffffffc006587950 */ /* 0x000fea0003c3ffff */
.L_x_5793:
        /* <DEDUP_REMOVED lines=14> */
.L_x_6481:


//--------------------- .text._ZN2at6native16triu_tril_kernelIalLb0ELi8ELb0EEEvNS_4cuda6detail10TensorInfoIT_T0_EENS4_IKS5_S6_EEllS6_ --------------------------
	.section	.text._ZN2at6native16triu_tril_kernelIalLb0ELi8ELb0EEEvNS_4cuda6detail10TensorInfoIT_T0_EENS4_IKS5_S6_EEllS6_,"ax",@progbits
	.align	128
        .global         _ZN2at6native16triu_tril_kernelIalLb0ELi8ELb0EEEvNS_4cuda6detail10TensorInfoIT_T0_EENS4_IKS5_S6_EEllS6_
        .type           _ZN2at6native16triu_tril_kernelIalLb0ELi8ELb0EEEvNS_4cuda6detail10TensorInfoIT_T0_EENS4_IKS5_S6_EEllS6_,@function
        .size           _ZN2at6native16triu_tril_kernelIalLb0ELi8ELb0EEEvNS_4cuda6detail10TensorInfoIT_T0_EENS4_IKS5_S6_EEllS6_,(.L_x_6483 - _ZN2at6native16triu_tril_kernelIalLb0ELi8ELb0EEEvNS_4cuda6detail10TensorInfoIT_T0_EENS4_IKS5_S6_EEllS6_)
        .other          _ZN2at6native16triu_tril_kernelIalLb0ELi8ELb0EEEvNS_4cuda6detail10TensorInfoIT_T0_EENS4_IKS5_S6_EEllS6_,@"STO_CUDA_ENTRY STV_DEFAULT"
_ZN2at6native16triu_tril_kernelIalLb0ELi8ELb0EEEvNS_4cuda6detail10TensorInfoIT_T0_EENS4_IKS5_S6_EEllS6_:
.text._ZN2at6native16triu_tril_kernelIalLb0ELi8ELb0EEEvNS_4cuda6detail10TensorInfoIT_T0_EENS4_IKS5_S6_EEllS6_:
        /* <DEDUP_REMOVED lines=41> */
.L_x_5795:
[----:B------:R-:W0:Y:S01]  /*0290*/  LDCU.64 UR4, c[0x0][0x6d0] ;  /* 0x0000da00ff0477ac */ /* 0x000e220008000a00 */
[----:B------:R-:W-:Y:S01]  /*02a0*/  IMAD.MOV.U32 R21, RZ, RZ, R6 ;  /* 0x000000ffff157224 */ /* 0x000fe200078e0006 */
[----:B------:R-:W-:Y:S01]  /*02b0*/  MOV R8, 0x300 ;  /* 0x0000030000087802 */ /* 0x000fe20000000f00 */
[----:B------:R-:W-:Y:S02]  /*02c0*/  IMAD.MOV.U32 R24, RZ, RZ, R7 ;  /* 0x000000ffff187224 */ /* 0x000fe400078e0007 */
[----:B0-----:R-:W-:Y:S01]  /*02d0*/  IMAD.U32 R5, RZ, RZ, UR4 ;  /* 0x00000004ff057e24 */ /* 0x001fe2000f8e00ff */
[----:B------:R-:W-:-:S07]  /*02e0*/  MOV R4, UR5 ;  /* 0x0000000500047c02 */ /* 0x000fce0008000f00 */
[----:B------:R-:W-:Y:S05]  /*02f0*/  CALL.REL.NOINC `($__internal_192_$__cuda_sm20_div_s64) ;  /* 0x0000004c00e07944 */ /* 0x000fea0003c00000 */
        /* <DEDUP_REMOVED lines=9> */
.L_x_5796:
[----:B------:R-:W-:Y:S05]  /*0390*/  BSYNC.RECONVERGENT B0 ;  /* 0x0000000000007941 */ /* 0x000fea0003800200 */
.L_x_5794:
        /* <DEDUP_REMOVED lines=31> */
.L_x_5798:
[----:B------:R-:W-:Y:S01]  /*0590*/  MOV R21, R14 ;  /* 0x0000000e00157202 */ /* 0x000fe20000000f00 */
[----:B------:R-:W-:Y:S01]  /*05a0*/  IMAD.MOV.U32 R24, RZ, RZ, R15 ;  /* 0x000000ffff187224 */ /* 0x000fe200078e000f */
[----:B------:R-:W-:Y:S01]  /*05b0*/  MOV R4, R13 ;  /* 0x0000000d00047202 */ /* 0x000fe20000000f00 */
[----:B------:R-:W-:Y:S01]  /*05c0*/  IMAD.MOV.U32 R5, RZ, RZ, R12 ;  /* 0x000000ffff057224 */ /* 0x000fe200078e000c */
[----:B------:R-:W-:-:S07]  /*05d0*/  MOV R8, 0x5f0 ;  /* 0x000005f000087802 */ /* 0x000fce0000000f00 */
[----:B------:R-:W-:Y:S05]  /*05e0*/  CALL.REL.NOINC `($__internal_192_$__cuda_sm20_div_s64) ;  /* 0x0000004c00247944 */ /* 0x000fea0003c00000 */
        /* <DEDUP_REMOVED lines=11> */
.L_x_5799:
[----:B------:R-:W-:Y:S05]  /*06a0*/  BSYNC.RECONVERGENT B0 ;  /* 0x0000000000007941 */ /* 0x000fea0003800200 */
.L_x_5797:
        /* <DEDUP_REMOVED lines=36> */
.L_x_5826:
        /* <DEDUP_REMOVED lines=28> */
.L_x_5803:
        /* <DEDUP_REMOVED lines=9> */
[----:B------:R-:W-:Y:S05]  /*0b40*/  CALL.REL.NOINC `($__internal_192_$__cuda_sm20_div_s64) ;  /* 0x0000004400cc7944 */ /* 0x000fea0003c00000 */
        /* <DEDUP_REMOVED lines=9> */
.L_x_5804:
[----:B------:R-:W-:Y:S05]  /*0be0*/  BSYNC.RECONVERGENT B0 ;  /* 0x0000000000007941 */ /* 0x000fea0003800200 */
.L_x_5802:
        /* <DEDUP_REMOVED lines=43> */
.L_x_5806:
        /* <DEDUP_REMOVED lines=21> */
.L_x_5807:
[----:B------:R-:W-:Y:S05]  /*0ff0*/  BSYNC.RECONVERGENT B0 ;  /* 0x0000000000007941 */ /* 0x000fea0003800200 */
.L_x_5805:
        /* <DEDUP_REMOVED lines=40> */
.L_x_5809:
        /* <DEDUP_REMOVED lines=9> */
[----:B------:R-:W-:Y:S05]  /*1310*/  CALL.REL.NOINC `($__internal_192_$__cuda_sm20_div_s64) ;  /* 0x0000003c00d87944 */ /* 0x000fea0003c00000 */
        /* <DEDUP_REMOVED lines=11> */
.L_x_5810:
[----:B------:R-:W-:Y:S05]  /*13d0*/  BSYNC.RECONVERGENT B0 ;  /* 0x0000000000007941 */ /* 0x000fea0003800200 */
.L_x_5808:
        /* <DEDUP_REMOVED lines=40> */
.L_x_5812:
        /* <DEDUP_REMOVED lines=21> */
.L_x_5813:
[----:B------:R-:W-:Y:S05]  /*17b0*/  BSYNC.RECONVERGENT B0 ;  /* 0x0000000000007941 */ /* 0x000fea0003800200 */
.L_x_5811:
        /* <DEDUP_REMOVED lines=40> */
.L_x_5815:
        /* <DEDUP_REMOVED lines=21> */
.L_x_5816:
[----:B------:R-:W-:Y:S05]  /*1b90*/  BSYNC.RECONVERGENT B0 ;  /* 0x0000000000007941 */ /* 0x000fea0003800200 */
.L_x_5814:
        /* <DEDUP_REMOVED lines=40> */
.L_x_5818:
        /* <DEDUP_REMOVED lines=21> */
.L_x_5819:
[----:B------:R-:W-:Y:S05]  /*1f70*/  BSYNC.RECONVERGENT B0 ;  /* 0x0000000000007941 */ /* 0x000fea0003800200 */
.L_x_5817:
        /* <DEDUP_REMOVED lines=40> */
.L_x_5821:
        /* <DEDUP_REMOVED lines=21> */
.L_x_5822:
[----:B------:R-:W-:Y:S05]  /*2350*/  BSYNC.RECONVERGENT B0 ;  /* 0x0000000000007941 */ /* 0x000fea0003800200 */
.L_x_5820:
        /* <DEDUP_REMOVED lines=41> */
.L_x_5824:
        /* <DEDUP_REMOVED lines=21> */
.L_x_5825:
[----:B------:R-:W-:Y:S05]  /*2740*/  BSYNC.RECONVERGENT B0 ;  /* 0x0000000000007941 */ /* 0x000fea0003800200 */
.L_x_5823:
        /* <DEDUP_REMOVED lines=24> */
.L_x_5801:
        /* <DEDUP_REMOVED lines=37> */
.L_x_5829:
        /* <DEDUP_REMOVED lines=19> */
.L_x_5830:
[----:B------:R-:W-:Y:S05]  /*2c50*/  BSYNC.RECONVERGENT B0 ;  /* 0x0000000000007941 */ /* 0x000fea0003800200 */
.L_x_5828:
        /* <DEDUP_REMOVED lines=43> */
.L_x_5832:
        /* <DEDUP_REMOVED lines=21> */
.L_x_5833:
[----:B------:R-:W-:Y:S05]  /*3060*/  BSYNC.RECONVERGENT B0 ;  /* 0x0000000000007941 */ /* 0x000fea0003800200 */
.L_x_5831:
        /* <DEDUP_REMOVED lines=40> */
.L_x_5835:
        /* <DEDUP_REMOVED lines=21> */
.L_x_5836:
[----:B------:R-:W-:Y:S05]  /*3440*/  BSYNC.RECONVERGENT B0 ;  /* 0x0000000000007941 */ /* 0x000fea0003800200 */
.L_x_5834:
        /* <DEDUP_REMOVED lines=41> */
.L_x_5838:
        /* <DEDUP_REMOVED lines=20> */
.L_x_5839:
[----:B------:R-:W-:Y:S05]  /*3820*/  BSYNC.RECONVERGENT B0 ;  /* 0x0000000000007941 */ /* 0x000fea0003800200 */
.L_x_5837:
        /* <DEDUP_REMOVED lines=15> */
.L_x_5827:
        /* <DEDUP_REMOVED lines=37> */
.L_x_5842:
        /* <DEDUP_REMOVED lines=19> */
.L_x_5843:
[----:B------:R-:W-:Y:S05]  /*3ca0*/  BSYNC.RECONVERGENT B0 ;  /* 0x0000000000007941 */ /* 0x000fea0003800200 */
.L_x_5841:
        /* <DEDUP_REMOVED lines=46> */
.L_x_5845:
        /* <DEDUP_REMOVED lines=20> */
.L_x_5846:
[----:B------:R-:W-:Y:S05]  /*40d0*/  BSYNC.RECONVERGENT B0 ;  /* 0x0000000000007941 */ /* 0x000fea0003800200 */
.L_x_5844:
        /* <DEDUP_REMOVED lines=15> */
.L_x_5840:
        /* <DEDUP_REMOVED lines=30> */
.L_x_5848:
[----:B------:R-:W-:-:S07]  /*43b0*/  MOV R10, 0x43d0 ;  /* 0x000043d0000a7802 */ /* 0x000fce0000000f00 */
[----:B------:R-:W-:Y:S05]  /*43c0*/  CALL.REL.NOINC `($__internal_193_$__cuda_sm20_rem_s64) ;  /* 0x0000001000f87944 */ /* 0x000fea0003c00000 */
.L_x_5849:
[----:B------:R-:W-:Y:S05]  /*43d0*/  BSYNC.RECONVERGENT B0 ;  /* 0x0000000000007941 */ /* 0x000fea0003800200 */
.L_x_5847:
        /* <DEDUP_REMOVED lines=16> */
.L_x_5800:
        /* <DEDUP_REMOVED lines=108> */
.L_x_5853:
[----:B------:R-:W-:Y:S05]  /*4ba0*/  BSYNC.RECONVERGENT B1 ;  /* 0x0000000000017941 */ /* 0x000fea0003800200 */
.L_x_5852:
        /* <DEDUP_REMOVED lines=38> */
.L_x_5851:
[----:B------:R-:W-:Y:S05]  /*4e10*/  BSYNC.RECONVERGENT B0 ;  /* 0x0000000000007941 */ /* 0x000fea0003800200 */
.L_x_5850:
        /* <DEDUP_REMOVED lines=70> */
        .weak           $__internal_192_$__cuda_sm20_div_s64
        .type           $__internal_192_$__cuda_sm20_div_s64,@function
        .size           $__internal_192_$__cuda_sm20_div_s64,($__internal_193_$__cuda_sm20_rem_s64 - $__internal_192_$__cuda_sm20_div_s64)
$__internal_192_$__cuda_sm20_div_s64:
        /* <DEDUP_REMOVED lines=82> */
[----:B------:R-:W-:Y:S06]  /*57a0*/  RET.REL.NODEC R8 `(_ZN2at6native16triu_tril_kernelIalLb0ELi8ELb0EEEvNS_4cuda6detail10TensorInfoIT_T0_EENS4_IKS5_S6_EEllS6_) ;  /* 0xffffffa808147950 */ /* 0x000fec0003c3ffff */
        .weak           $__internal_193_$__cuda_sm20_rem_s64
        .type           $__internal_193_$__cuda_sm20_rem_s64,@function
        .size           $__internal_193_$__cuda_sm20_rem_s64,(.L_x_6483 - $__internal_193_$__cuda_sm20_rem_s64)
$__internal_193_$__cuda_sm20_rem_s64:
        /* <DEDUP_REMOVED lines=76> */
[----:B------:R-:W-:Y:S06]  /*5c70*/  RET.REL.NODEC R10 `(_ZN2at6native16triu_tril_kernelIalLb0ELi8ELb0EEEvNS_4cuda6detail10TensorInfoIT_T0_EENS4_IKS5_S6_EEllS6_) ;  /* 0xffffffa00ae07950 */ /* 0x000fec0003c3ffff */
.L_x_5854:
        /* <DEDUP_REMOVED lines=16> */
.L_x_6483:


//--------------------- .text._ZN2at6native16triu_tril_kernelIalLb0ELi8ELb1EEEvNS_4cuda6detail10TensorInfoIT_T0_EENS4_IKS5_S6_EEllS6_ --------------------------
	.section	.text._ZN2at6native16triu_tril_kernelIalLb0ELi8ELb1EEEvNS_4cuda6detail10TensorInfoIT_T0_EENS4_IKS5_S6_EEllS6_,"ax",@progbits
	.align	128
        .global         _ZN2at6native16triu_tril_kernelIalLb0ELi8ELb1EEEvNS_4cuda6detail10TensorInfoIT_T0_EENS4_IKS5_S6_EEllS6_
        .type           _ZN2at6native16triu_tril_kernelIalLb0ELi8ELb1EEEvNS_4cuda6detail10TensorInfoIT_T0_EENS4_IKS5_S6_EEllS6_,@function
        .size           _ZN2at6native16triu_tril_kernelIalLb0ELi8ELb1EEEvNS_4cuda6detail10TensorInfoIT_T0_EENS4_IKS5_S6_EEllS6_,(.L_x_6485 - _ZN2at6native16triu_tril_kernelIalLb0ELi8ELb1EEEvNS_4cuda6detail10TensorInfoIT_T0_EENS4_IKS5_S6_EEllS6_)
        .other          _ZN2at6native16triu_tril_kernelIalLb0ELi8ELb1EEEvNS_4cuda6detail10TensorInfoIT_T0_EENS4_IKS5_S6_EEllS6_,@"STO_CUDA_ENTRY STV_DEFAULT"
_ZN2at6native16triu_tril_kernelIalLb0ELi8ELb1EEEvNS_4cuda6detail10TensorInfoIT_T0_EENS4_IKS5_S6_EEllS6_:
.text._ZN2at6native16triu_tril_kernelIalLb0ELi8ELb1EEEvNS_4cuda6detail10TensorInfoIT_T0_EENS4_IKS5_S6_EEllS6_:
        /* <DEDUP_REMOVED lines=41> */
.L_x_5856:
[----:B------:R-:W0:Y:S01]  /*0290*/  LDCU.64 UR4, c[0x0][0x6d0] ;  /* 0x0000da00ff0477ac */ /* 0x000e220008000a00 */
[----:B------:R-:W-:Y:S01]  /*02a0*/  IMAD.MOV.U32 R6, RZ, RZ, R10 ;  /* 0x000000ffff067224 */ /* 0x000fe200078e000a */
[----:B------:R-:W-:Y:S01]  /*02b0*/  MOV R4, 0x300 ;  /* 0x0000030000047802 */ /* 0x000fe20000000f00 */
[----:B------:R-:W-:Y:S02]  /*02c0*/  IMAD.MOV.U32 R23, RZ, RZ, R11 ;  /* 0x000000ffff177224 */ /* 0x000fe400078e000b */
[----:B0-----:R-:W-:Y:S01]  /*02d0*/  IMAD.U32 R8, RZ, RZ, UR4 ;  /* 0x00000004ff087e24 */ /* 0x001fe2000f8e00ff */
[----:B------:R-:W-:-:S07]  /*02e0*/  MOV R7, UR5 ;  /* 0x0000000500077c02 */ /* 0x000fce0008000f00 */
[----:B------:R-:W-:Y:S05]  /*02f0*/  CALL.REL.NOINC `($__internal_194_$__cuda_sm20_div_s64) ;  /* 0x0000004000707944 */ /* 0x000fea0003c00000 */
[----:B------:R-:W0:Y:S01]  /*0300*/  LDCU.64 UR4, c[0x0][0x6d0] ;  /* 0x0000da00ff0477ac */ /* 0x000e220008000a00 */
[----:B------:R-:W-:-:S05]  /*0310*/  IADD3 R5, P0, PT, RZ, -R20, RZ ;  /* 0x80000014ff057210 */ /* 0x000fca0007f1e0ff */
[----:B------:R-:W-:-:S04]  /*0320*/  IMAD.X R0, RZ, RZ, ~R21, P0 ;  /* 0x000000ffff007224 */ /* 0x000fc800000e0e15 */
[----:B0-----:R-:W-:Y:S02]  /*0330*/  IMAD R0, R0, UR4, RZ ;  /* 0x0000000400007c24 */ /* 0x001fe4000f8e02ff */
[----:B------:R-:W-:-:S04]  /*0340*/  IMAD.WIDE.U32 R2, R5, UR4, R10 ;  /* 0x0000000405027c25 */ /* 0x000fc8000f8e000a */
[----:B------:R-:W-:-:S05]  /*0350*/  IMAD R5, R5, UR5, R0 ;  /* 0x0000000505057c24 */ /* 0x000fca000f8e0200 */
[----:B------:R-:W-:-:S07]  /*0360*/  IADD3 R0, PT, PT, R3, R5, RZ ;  /* 0x0000000503007210 */ /* 0x000fce0007ffe0ff */
.L_x_5857:
[----:B------:R-:W-:Y:S05]  /*0370*/  BSYNC.RECONVERGENT B0 ;  /* 0x0000000000007941 */ /* 0x000fea0003800200 */
.L_x_5855:
        /* <DEDUP_REMOVED lines=27> */
.L_x_5859:
[----:B------:R-:W-:Y:S01]  /*0530*/  IMAD.MOV.U32 R6, RZ, RZ, R20 ;  /* 0x000000ffff067224 */ /* 0x000fe200078e0014 */
[----:B------:R-:W-:Y:S01]  /*0540*/  MOV R4, R8 ;  /* 0x0000000800047202 */ /* 0x000fe20000000f00 */
[----:B------:R-:W-:Y:S01]  /*0550*/  IMAD.MOV.U32 R23, RZ, RZ, R21 ;  /* 0x000000ffff177224 */ /* 0x000fe200078e0015 */
[----:B------:R-:W-:Y:S01]  /*0560*/  MOV R22, 0x590 ;  /* 0x0000059000167802 */ /* 0x000fe20000000f00 */
[----:B------:R-:W-:-:S07]  /*0570*/  IMAD.MOV.U32 R3, RZ, RZ, R9 ;  /* 0x000000ffff037224 */ /* 0x000fce00078e0009 */
[----:B------:R-:W-:Y:S05]  /*0580*/  CALL.REL.NOINC `($__internal_195_$__cuda_sm20_rem_s64) ;  /* 0x00000044001c7944 */ /* 0x000fea0003c00000 */
[----:B------:R-:W-:Y:S01]  /*0590*/  IMAD.MOV.U32 R10, RZ, RZ, R6 ;  /* 0x000000ffff0a7224 */ /* 0x000fe200078e0006 */
[----:B------:R-:W-:-:S07]  /*05a0*/  MOV R11, R3 ;  /* 0x00000003000b7202 */ /* 0x000fce0000000f00 */
.L_x_5860:
[----:B------:R-:W-:Y:S05]  /*05b0*/  BSYNC.RECONVERGENT B0 ;  /* 0x0000000000007941 */ /* 0x000fea0003800200 */
.L_x_5858:
        /* <DEDUP_REMOVED lines=30> */
.L_x_5862:
[----:B------:R-:W-:Y:S01]  /*07a0*/  MOV R6, R20 ;  /* 0x0000001400067202 */ /* 0x000fe20000000f00 */
[----:B------:R-:W-:Y:S01]  /*07b0*/  IMAD.MOV.U32 R23, RZ, RZ, R21 ;  /* 0x000000ffff177224 */ /* 0x000fe200078e0015 */
[----:B------:R-:W-:Y:S01]  /*07c0*/  MOV R4, 0x7f0 ;  /* 0x000007f000047802 */ /* 0x000fe20000000f00 */
[----:B------:R-:W-:-:S07]  /*07d0*/  IMAD.MOV.U32 R7, RZ, RZ, R9 ;  /* 0x000000ffff077224 */ /* 0x000fce00078e0009 */
[----:B-1----:R-:W-:Y:S05]  /*07e0*/  CALL.REL.NOINC `($__internal_194_$__cuda_sm20_div_s64) ;  /* 0x0000003c00347944 */ /* 0x002fea0003c00000 */
[----:B------:R-:W-:Y:S01]  /*07f0*/  MOV R6, R20 ;  /* 0x0000001400067202 */ /* 0x000fe20000000f00 */
[----:B------:R-:W-:-:S07]  /*0800*/  IMAD.MOV.U32 R23, RZ, RZ, R21 ;  /* 0x000000ffff177224 */ /* 0x000fce00078e0015 */
.L_x_5863:
[----:B------:R-:W-:Y:S05]  /*0810*/  BSYNC.RECONVERGENT B0 ;  /* 0x0000000000007941 */ /* 0x000fea0003800200 */
.L_x_5861:
        /* <DEDUP_REMOVED lines=23> */
.L_x_5890:
        /* <DEDUP_REMOVED lines=28> */
.L_x_5867:
[----:B------:R-:W-:Y:S01]  /*0b50*/  IMAD.U32 R13, RZ, RZ, UR9 ;  /* 0x00000009ff0d7e24 */ /* 0x000fe2000f8e00ff */
[----:B------:R-:W-:Y:S01]  /*0b60*/  MOV R9, UR9 ;  /* 0x0000000900097c02 */ /* 0x000fe20008000f00 */
[----:B------:R-:W-:Y:S01]  /*0b70*/  IMAD.U32 R8, RZ, RZ, UR8 ;  /* 0x00000008ff087e24 */ /* 0x000fe2000f8e00ff */
[----:B------:R-:W-:Y:S01]  /*0b80*/  MOV R4, 0xbc0 ;  /* 0x00000bc000047802 */ /* 0x000fe20000000f00 */
[----:B------:R-:W-:Y:S01]  /*0b90*/  IMAD.U32 R12, RZ, RZ, UR8 ;  /* 0x00000008ff0c7e24 */ /* 0x000fe2000f8e00ff */
[----:B------:R-:W-:-:S07]  /*0ba0*/  MOV R7, R13 ;  /* 0x0000000d00077202 */ /* 0x000fce0000000f00 */
[----:B------:R-:W-:Y:S05]  /*0bb0*/  CALL.REL.NOINC `($__internal_194_$__cuda_sm20_div_s64) ;  /* 0x0000003800407944 */ /* 0x000fea0003c00000 */
        /* <DEDUP_REMOVED lines=9> */
.L_x_5868:
[----:B------:R-:W-:Y:S05]  /*0c50*/  BSYNC.RECONVERGENT B0 ;  /* 0x0000000000007941 */ /* 0x000fea0003800200 */
.L_x_5866:
        /* <DEDUP_REMOVED lines=34> */
.L_x_5870:
[----:B------:R-:W-:Y:S01]  /*0e80*/  IMAD.U32 R6, RZ, RZ, UR14 ;  /* 0x0000000eff067e24 */ /* 0x000fe2000f8e00ff */
[----:B------:R-:W-:Y:S01]  /*0e90*/  MOV R8, UR14 ;  /* 0x0000000e00087c02 */ /* 0x000fe20008000f00 */
[----:B------:R-:W-:Y:S01]  /*0ea0*/  IMAD.U32 R9, RZ, RZ, UR15 ;  /* 0x0000000fff097e24 */ /* 0x000fe2000f8e00ff */
[----:B------:R-:W-:Y:S01]  /*0eb0*/  MOV R7, UR15 ;  /* 0x0000000f00077c02 */ /* 0x000fe20008000f00 */
[----:B------:R-:W-:Y:S01]  /*0ec0*/  IMAD.MOV.U32 R6, RZ, RZ, R16 ;  /* 0x000000ffff067224 */ /* 0x000fe200078e0010 */
[----:B------:R-:W-:Y:S01]  /*0ed0*/  MOV R4, 0xf00 ;  /* 0x00000f0000047802 */ /* 0x000fe20000000f00 */
[----:B------:R-:W-:-:S07]  /*0ee0*/  IMAD.MOV.U32 R23, RZ, RZ, R17 ;  /* 0x000000ffff177224 */ /* 0x000fce00078e0011 */
[----:B------:R-:W-:Y:S05]  /*0ef0*/  CALL.REL.NOINC `($__internal_194_$__cuda_sm20_div_s64) ;  /* 0x0000003400707944 */ /* 0x000fea0003c00000 */
        /* <DEDUP_REMOVED lines=10> */
.L_x_5871:
[----:B------:R-:W-:Y:S05]  /*0fa0*/  BSYNC.RECONVERGENT B0 ;  /* 0x0000000000007941 */ /* 0x000fea0003800200 */
.L_x_5869:
        /* <DEDUP_REMOVED lines=35> */
.L_x_5873:
[----:B------:R-:W-:Y:S01]  /*11e0*/  MOV R6, UR14 ;  /* 0x0000000e00067c02 */ /* 0x000fe20008000f00 */
[----:B------:R-:W-:Y:S01]  /*11f0*/  IMAD.U32 R8, RZ, RZ, UR14 ;  /* 0x0000000eff087e24 */ /* 0x000fe2000f8e00ff */
[----:B------:R-:W-:Y:S01]  /*1200*/  MOV R23, R17 ;  /* 0x0000001100177202 */ /* 0x000fe20000000f00 */
[----:B------:R-:W-:Y:S01]  /*1210*/  IMAD.U32 R9, RZ, RZ, UR15 ;  /* 0x0000000fff097e24 */ /* 0x000fe2000f8e00ff */
[----:B------:R-:W-:Y:S01]  /*1220*/  MOV R4, 0x1260 ;  /* 0x0000126000047802 */ /* 0x000fe20000000f00 */
[----:B------:R-:W-:Y:S02]  /*1230*/  IMAD.U32 R7, RZ, RZ, UR15 ;  /* 0x0000000fff077e24 */ /* 0x000fe4000f8e00ff */
[----:B------:R-:W-:-:S07]  /*1240*/  IMAD.MOV.U32 R6, RZ, RZ, R16 ;  /* 0x000000ffff067224 */ /* 0x000fce00078e0010 */
[----:B------:R-:W-:Y:S05]  /*1250*/  CALL.REL.NOINC `($__internal_194_$__cuda_sm20_div_s64) ;  /* 0x0000003000987944 */ /* 0x000fea0003c00000 */
        /* <DEDUP_REMOVED lines=10> */
.L_x_5874:
[----:B------:R-:W-:Y:S05]  /*1300*/  BSYNC.RECONVERGENT B0 ;  /* 0x0000000000007941 */ /* 0x000fea0003800200 */
.L_x_5872:
        /* <DEDUP_REMOVED lines=35> */
.L_x_5876:
[----:B------:R-:W-:Y:S01]  /*1540*/  IMAD.U32 R6, RZ, RZ, UR14 ;  /* 0x0000000eff067e24 */ /* 0x000fe2000f8e00ff */
[----:B------:R-:W-:Y:S01]  /*1550*/  MOV R9, UR15 ;  /* 0x0000000f00097c02 */ /* 0x000fe20008000f00 */
[----:B------:R-:W-:Y:S01]  /*1560*/  IMAD.U32 R8, RZ, RZ, UR14 ;  /* 0x0000000eff087e24 */ /* 0x000fe2000f8e00ff */
[----:B------:R-:W-:Y:S01]  /*1570*/  MOV R7, UR15 ;  /* 0x0000000f00077c02 */ /* 0x000fe20008000f00 */
[----:B------:R-:W-:Y:S01]  /*1580*/  IMAD.MOV.U32 R6, RZ, RZ, R16 ;  /* 0x000000ffff067224 */ /* 0x000fe200078e0010 */
[----:B------:R-:W-:Y:S02]  /*1590*/  MOV R23, R17 ;  /* 0x0000001100177202 */ /* 0x000fe40000000f00 */
[----:B------:R-:W-:-:S07]  /*15a0*/  MOV R4, 0x15c0 ;  /* 0x000015c000047802 */ /* 0x000fce0000000f00 */
        /* <DEDUP_REMOVED lines=11> */
.L_x_5877:
[----:B------:R-:W-:Y:S05]  /*1660*/  BSYNC.RECONVERGENT B0 ;  /* 0x0000000000007941 */ /* 0x000fea0003800200 */
.L_x_5875:
        /* <DEDUP_REMOVED lines=35> */
.L_x_5879:
[----:B------:R-:W-:Y:S01]  /*18a0*/  MOV R6, UR14 ;  /* 0x0000000e00067c02 */ /* 0x000fe20008000f00 */
[----:B------:R-:W-:Y:S01]  /*18b0*/  IMAD.U32 R9, RZ, RZ, UR15 ;  /* 0x0000000fff097e24 */ /* 0x000fe2000f8e00ff */
[----:B------:R-:W-:Y:S01]  /*18c0*/  MOV R8, UR14 ;  /* 0x0000000e00087c02 */ /* 0x000fe20008000f00 */
[----:B------:R-:W-:Y:S01]  /*18d0*/  IMAD.U32 R7, RZ, RZ, UR15 ;  /* 0x0000000fff077e24 */ /* 0x000fe2000f8e00ff */
[----:B------:R-:W-:Y:S01]  /*18e0*/  MOV R6, R16 ;  /* 0x0000001000067202 */ /* 0x000fe20000000f00 */
[----:B------:R-:W-:Y:S01]  /*18f0*/  IMAD.MOV.U32 R23, RZ, RZ, R17 ;  /* 0x000000ffff177224 */ /* 0x000fe200078e0011 */
[----:B------:R-:W-:-:S07]  /*1900*/  MOV R4, 0x1920 ;  /* 0x0000192000047802 */ /* 0x000fce0000000f00 */
[----:B------:R-:W-:Y:S05]  /*1910*/  CALL.REL.NOINC `($__internal_194_$__cuda_sm20_div_s64) ;  /* 0x0000002800e87944 */ /* 0x000fea0003c00000 */
        /* <DEDUP_REMOVED lines=10> */
.L_x_5880:
[----:B------:R-:W-:Y:S05]  /*19c0*/  BSYNC.RECONVERGENT B0 ;  /* 0x0000000000007941 */ /* 0x000fea0003800200 */
.L_x_5878:
        /* <DEDUP_REMOVED lines=35> */
.L_x_5882:
        /* <DEDUP_REMOVED lines=18> */
.L_x_5883:
[----:B------:R-:W-:Y:S05]  /*1d20*/  BSYNC.RECONVERGENT B0 ;  /* 0x0000000000007941 */ /* 0x000fea0003800200 */
.L_x_5881:
        /* <DEDUP_REMOVED lines=35> */
.L_x_5885:
        /* <DEDUP_REMOVED lines=18> */
.L_x_5886:
[----:B------:R-:W-:Y:S05]  /*2080*/  BSYNC.RECONVERGENT B0 ;  /* 0x0000000000007941 */ /* 0x000fea0003800200 */
.L_x_5884:
        /* <DEDUP_REMOVED lines=34> */
.L_x_5888:
        /* <DEDUP_REMOVED lines=18> */
.L_x_5889:
[----:B------:R-:W-:Y:S05]  /*23d0*/  BSYNC.RECONVERGENT B0 ;  /* 0x0000000000007941 */ /* 0x000fea0003800200 */
.L_x_5887:
        /* <DEDUP_REMOVED lines=14> */
.L_x_5865:
        /* <DEDUP_REMOVED lines=37> */
.L_x_5893:
[----:B------:R-:W-:Y:S01]  /*2710*/  IMAD.U32 R13, RZ, RZ, UR9 ;  /* 0x00000009ff0d7e24 */ /* 0x000fe2000f8e00ff */
[----:B------:R-:W-:Y:S01]  /*2720*/  MOV R8, UR8 ;  /* 0x0000000800087c02 */ /* 0x000fe20008000f00 */
[----:B------:R-:W-:Y:S01]  /*2730*/  IMAD.U32 R9, RZ, RZ, UR9 ;  /* 0x00000009ff097e24 */ /* 0x000fe2000f8e00ff */
[----:B------:R-:W-:Y:S02]  /*2740*/  MOV R12, UR8 ;  /* 0x00000008000c7c02 */ /* 0x000fe40008000f00 */
[----:B------:R-:W-:Y:S02]  /*2750*/  MOV R7, R13 ;  /* 0x0000000d00077202 */ /* 0x000fe40000000f00 */
[----:B------:R-:W-:-:S07]  /*2760*/  MOV R4, 0x2780 ;  /* 0x0000278000047802 */ /* 0x000fce0000000f00 */
[----:B------:R-:W-:Y:S05]  /*2770*/  CALL.REL.NOINC `($__internal_194_$__cuda_sm20_div_s64) ;  /* 0x0000001c00507944 */ /* 0x000fea0003c00000 */
        /* <DEDUP_REMOVED lines=9> */
.L_x_5894:
[----:B------:R-:W-:Y:S05]  /*2810*/  BSYNC.RECONVERGENT B0 ;  /* 0x0000000000007941 */ /* 0x000fea0003800200 */
.L_x_5892:
        /* <DEDUP_REMOVED lines=34> */
.L_x_5896:
        /* <DEDUP_REMOVED lines=18> */
.L_x_5897:
[----:B------:R-:W-:Y:S05]  /*2b60*/  BSYNC.RECONVERGENT B0 ;  /* 0x0000000000007941 */ /* 0x000fea0003800200 */
.L_x_5895:
        /* <DEDUP_REMOVED lines=34> */
.L_x_5899:
        /* <DEDUP_REMOVED lines=18> */
.L_x_5900:
[----:B------:R-:W-:Y:S05]  /*2eb0*/  BSYNC.RECONVERGENT B0 ;  /* 0x0000000000007941 */ /* 0x000fea0003800200 */
.L_x_5898:
        /* <DEDUP_REMOVED lines=34> */
.L_x_5902:
        /* <DEDUP_REMOVED lines=18> */
.L_x_5903:
[----:B------:R-:W-:Y:S05]  /*3200*/  BSYNC.RECONVERGENT B0 ;  /* 0x0000000000007941 */ /* 0x000fea0003800200 */
.L_x_5901:
[----:B------:R-:W0:Y:S01]  /*3210*/  LDCU.64 UR8, c[0x0][UR7+0x438] ;  /* 0x00008700070877ac */ /* 0x000e220008000a00 */
[----:B------:R-:W-:Y:S01]  /*3220*/  IMAD.MOV.U32 R14, RZ, RZ, R12 ;  /* 0x000000ffff0e7224 */ /* 0x000fe200078e000c */
[----:B------:R-:W-:Y:S01]  /*3230*/  UIADD3 UR5, UPT, UPT, UR5, -0x4, URZ ;  /* 0xfffffffc05057890 */ /* 0x000fe2000fffe0ff */
[C---:B0-----:R-:W-:Y:S02]  /*3240*/  IMAD R4, R8.reuse, UR9, RZ ;  /* 0x0000000908047c24 */ /* 0x041fe4000f8e02ff */
[----:B------:R-:W-:-:S04]  /*3250*/  IMAD.WIDE.U32 R14, R8, UR8, R14 ;  /* 0x00000008080e7c25 */ /* 0x000fc8000f8e000e */
[----:B------:R-:W-:-:S05]  /*3260*/  IMAD R3, R3, UR8, R4 ;  /* 0x0000000803037c24 */ /* 0x000fca000f8e0204 */
[----:B------:R-:W-:-:S07]  /*3270*/  IADD3 R15, PT, PT, R15, R3, RZ ;  /* 0x000000030f0f7210 */ /* 0x000fce0007ffe0ff */
.L_x_5891:
        /* <DEDUP_REMOVED lines=37> */
.L_x_5906:
[----:B------:R-:W-:Y:S01]  /*34d0*/  MOV R13, UR9 ;  /* 0x00000009000d7c02 */ /* 0x000fe20008000f00 */
[----:B------:R-:W-:Y:S01]  /*34e0*/  IMAD.U32 R8, RZ, RZ, UR8 ;  /* 0x00000008ff087e24 */ /* 0x000fe2000f8e00ff */
[----:B------:R-:W-:Y:S01]  /*34f0*/  MOV R9, UR9 ;  /* 0x0000000900097c02 */ /* 0x000fe20008000f00 */
[----:B------:R-:W-:Y:S01]  /*3500*/  IMAD.U32 R12, RZ, RZ, UR8 ;  /* 0x00000008ff0c7e24 */ /* 0x000fe2000f8e00ff */
[----:B------:R-:W-:Y:S01]  /*3510*/  MOV R4, 0x3540 ;  /* 0x0000354000047802 */ /* 0x000fe20000000f00 */
[----:B------:R-:W-:-:S07]  /*3520*/  IMAD.MOV.U32 R7, RZ, RZ, R13 ;  /* 0x000000ffff077224 */ /* 0x000fce00078e000d */
[----:B------:R-:W-:Y:S05]  /*3530*/  CALL.REL.NOINC `($__internal_194_$__cuda_sm20_div_s64) ;  /* 0x0000000c00e07944 */ /* 0x000fea0003c00000 */
        /* <DEDUP_REMOVED lines=9> */
.L_x_5907:
[----:B------:R-:W-:Y:S05]  /*35d0*/  BSYNC.RECONVERGENT B0 ;  /* 0x0000000000007941 */ /* 0x000fea0003800200 */
.L_x_5905:
        /* <DEDUP_REMOVED lines=34> */
.L_x_5909:
        /* <DEDUP_REMOVED lines=18> */
.L_x_5910:
[----:B------:R-:W-:Y:S05]  /*3920*/  BSYNC.RECONVERGENT B0 ;  /* 0x0000000000007941 */ /* 0x000fea0003800200 */
.L_x_5908:
[----:B------:R-:W0:Y:S01]  /*3930*/  LDCU.64 UR8, c[0x0][UR7+0x448] ;  /* 0x00008900070877ac */ /* 0x000e220008000a00 */
[----:B------:R-:W-:Y:S01]  /*3940*/  MOV R16, R14 ;  /* 0x0000000e00107202 */ /* 0x000fe20000000f00 */
[----:B------:R-:W-:Y:S01]  /*3950*/  UIADD3 UR5, UPT, UPT, UR5, -0x2, URZ ;  /* 0xfffffffe05057890 */ /* 0x000fe2000fffe0ff */
[----:B0-----:R-:W-:-:S03]  /*3960*/  IMAD R4, R8, UR9, RZ ;  /* 0x0000000908047c24 */ /* 0x001fc6000f8e02ff */
[----:B------:R-:W-:-:S04]  /*3970*/  IMAD.WIDE.U32 R14, R8, UR8, R16 ;  /* 0x00000008080e7c25 */ /* 0x000fc8000f8e0010 */
[----:B------:R-:W-:-:S04]  /*3980*/  IMAD R3, R3, UR8, R4 ;  /* 0x0000000803037c24 */ /* 0x000fc8000f8e0204 */
[----:B------:R-:W-:-:S07]  /*3990*/  IMAD.IADD R15, R15, 0x1, R3 ;  /* 0x000000010f0f7824 */ /* 0x000fce00078e0203 */
.L_x_5904:
        /* <DEDUP_REMOVED lines=29> */
.L_x_5912:
[----:B------:R-:W-:Y:S01]  /*3b70*/  IMAD.U32 R8, RZ, RZ, UR12 ;  /* 0x0000000cff087e24 */ /* 0x000fe2000f8e00ff */
[----:B------:R-:W-:Y:S01]  /*3b80*/  MOV R13, UR13 ;  /* 0x0000000d000d7c02 */ /* 0x000fe20008000f00 */
[----:B------:R-:W-:Y:S01]  /*3b90*/  IMAD.U32 R12, RZ, RZ, UR12 ;  /* 0x0000000cff0c7e24 */ /* 0x000fe2000f8e00ff */
[----:B------:R-:W-:Y:S01]  /*3ba0*/  MOV R9, UR13 ;  /* 0x0000000d00097c02 */ /* 0x000fe20008000f00 */
[----:B------:R-:W-:Y:S01]  /*3bb0*/  IMAD.MOV.U32 R4, RZ, RZ, R8 ;  /* 0x000000ffff047224 */ /* 0x000fe200078e0008 */
[----:B------:R-:W-:Y:S02]  /*3bc0*/  MOV R3, R13 ;  /* 0x0000000d00037202 */ /* 0x000fe40000000f00 */
[----:B------:R-:W-:-:S07]  /*3bd0*/  MOV R22, 0x3bf0 ;  /* 0x00003bf000167802 */ /* 0x000fce0000000f00 */
[----:B------:R-:W-:Y:S05]  /*3be0*/  CALL.REL.NOINC `($__internal_195_$__cuda_sm20_rem_s64) ;  /* 0x0000000c00847944 */ /* 0x000fea0003c00000 */
[----:B------:R-:W-:-:S07]  /*3bf0*/  IMAD.MOV.U32 R7, RZ, RZ, R3 ;  /* 0x000000ffff077224 */ /* 0x000fce00078e0003 */
.L_x_5913:
[----:B------:R-:W-:Y:S05]  /*3c00*/  BSYNC.RECONVERGENT B0 ;  /* 0x0000000000007941 */ /* 0x000fea0003800200 */
.L_x_5911:
[----:B------:R-:W0:Y:S02]  /*3c10*/  LDCU.64 UR8, c[0x0][UR8+0x450] ;  /* 0x00008a00080877ac */ /* 0x000e240008000a00 */
[C---:B0-----:R-:W-:Y:S02]  /*3c20*/  IMAD R3, R6.reuse, UR9, RZ ;  /* 0x0000000906037c24 */ /* 0x041fe4000f8e02ff */
[----:B------:R-:W-:-:S04]  /*3c30*/  IMAD.WIDE.U32 R14, R6, UR8, R14 ;  /* 0x00000008060e7c25 */ /* 0x000fc8000f8e000e */
[----:B------:R-:W-:-:S05]  /*3c40*/  IMAD R3, R7, UR8, R3 ;  /* 0x0000000807037c24 */ /* 0x000fca000f8e0203 */
[----:B------:R-:W-:-:S07]  /*3c50*/  IADD3 R15, PT, PT, R15, R3, RZ ;  /* 0x000000030f0f7210 */ /* 0x000fce0007ffe0ff */
.L_x_5864:
        /* <DEDUP_REMOVED lines=66> */
.L_x_5915:
[----:B------:R-:W-:Y:S05]  /*4080*/  BSYNC.RECONVERGENT B0 ;  /* 0x0000000000007941 */ /* 0x000fea0003800200 */
.L_x_5914:
        /* <DEDUP_REMOVED lines=34> */
.L_x_5917:
[----:B------:R-:W-:Y:S05]  /*42b0*/  BSYNC.RECONVERGENT B0 ;  /* 0x0000000000007941 */ /* 0x000fea0003800200 */
.L_x_5916:
        /* <DEDUP_REMOVED lines=22> */
.L_x_5919:
[----:B------:R-:W-:Y:S05]  /*4420*/  BSYNC.RECONVERGENT B0 ;  /* 0x0000000000007941 */ /* 0x000fea0003800200 */
.L_x_5918:
        /* <DEDUP_REMOVED lines=9> */
        .weak           $__internal_194_$__cuda_sm20_div_s64
        .type           $__internal_194_$__cuda_sm20_div_s64,@function
        .size           $__internal_194_$__cuda_sm20_div_s64,($__internal_195_$__cuda_sm20_rem_s64 - $__internal_194_$__cuda_sm20_div_s64)
$__internal_194_$__cuda_sm20_div_s64:
        /* <DEDUP_REMOVED lines=83> */
[----:B------:R-:W-:Y:S05]  /*49f0*/  RET.REL.NODEC R8 `(_ZN2at6native16triu_tril_kernelIalLb0ELi8ELb1EEEvNS_4cuda6detail10TensorInfoIT_T0_EENS4_IKS5_S6_EEllS6_) ;  /* 0xffffffb408807950 */ /* 0x000fea0003c3ffff */
        .weak           $__internal_195_$__cuda_sm20_rem_s64
        .type           $__internal_195_$__cuda_sm20_rem_s64,@function
        .size           $__internal_195_$__cuda_sm20_rem_s64,(.L_x_6485 - $__internal_195_$__cuda_sm20_rem_s64)
$__internal_195_$__cuda_sm20_rem_s64:
        /* <DEDUP_REMOVED lines=76> */
[----:B------:R-:W-:Y:S06]  /*4ec0*/  RET.REL.NODEC R22 `(_ZN2at6native16triu_tril_kernelIalLb0ELi8ELb1EEEvNS_4cuda6detail10TensorInfoIT_T0_EENS4_IKS5_S6_EEllS6_) ;  /* 0xffffffb0164c7950 */ /* 0x000fec0003c3ffff */
.L_x_5920:
        /* <DEDUP_REMOVED lines=11> */
.L_x_6485:


//--------------------- .text._ZN2at6native16triu_tril_kernelIaiLb0ELi8ELb0EEEvNS_4cuda6detail10TensorInfoIT_T0_EENS4_IKS5_S6_EEllS6_ --------------------------
	.section	.text._ZN2at6native16triu_tril_kernelIaiLb0ELi8ELb0EEEvNS_4cuda6detail10TensorInfoIT_T0_EENS4_IKS5_S6_EEllS6_,"ax",@progbits
	.align	128
        .global         _ZN2at6native16triu_tril_kernelIaiLb0ELi8ELb0EEEvNS_4cuda6detail10TensorInfoIT_T0_EENS4_IKS5_S6_EEllS6_
        .type           _ZN2at6native16triu_tril_kernelIaiLb0ELi8ELb0EEEvNS_4cuda6detail10TensorInfoIT_T0_EENS4_IKS5_S6_EEllS6_,@function
        .size           _ZN2at6native16triu_tril_kernelIaiLb0ELi8ELb0EEEvNS_4cuda6detail10TensorInfoIT_T0_EENS4_IKS5_S6_EEllS6_,(.L_x_6487 - _ZN2at6native16triu_tril_kernelIaiLb0ELi8ELb0EEEvNS_4cuda6detail10TensorInfoIT_T0_EENS4_IKS5_S6_EEllS6_)
        .other          _ZN2at6native16triu_tril_kernelIaiLb0ELi8ELb0EEEvNS_4cuda6detail10TensorInfoIT_T0_EENS4_IKS5_S6_EEllS6_,@"STO_CUDA_ENTRY STV_DEFAULT"
_ZN2at6native16triu_tril_kernelIaiLb0ELi8ELb0EEEvNS_4cuda6detail10TensorInfoIT_T0_EENS4_IKS5_S6_EEllS6_:
.text._ZN2at6native16triu_tril_kernelIaiLb0ELi8ELb0EEEvNS_4cuda6detail10TensorInfoIT_T0_EENS4_IKS5_S6_EEllS6_:
        /* <DEDUP_REMOVED lines=40> */
.L_x_5922:
[----:B------:R-:W0:Y:S01]  /*0280*/  LDCU UR6, c[0x0][0x540] ;  /* 0x0000a800ff0677ac */ /* 0x000e220008000800 */
[----:B------:R-:W-:Y:S01]  /*0290*/  MOV R18, R4 ;  /* 0x0000000400127202 */ /* 0x000fe20000000f00 */
[----:B------:R-:W-:Y:S01]  /*02a0*/  IMAD.U32 R3, RZ, RZ, UR4 ;  /* 0x00000004ff037e24 */ /* 0x000fe2000f8e00ff */
[----:B------:R-:W-:Y:S01]  /*02b0*/  MOV R6, 0x2e0 ;  /* 0x000002e000067802 */ /* 0x000fe20000000f00 */
[----:B0-----:R-:W-:-:S07]  /*02c0*/  IMAD.U32 R2, RZ, RZ, UR6 ;  /* 0x00000006ff027e24 */ /* 0x001fce000f8e00ff */
[----:B------:R-:W-:Y:S05]  /*02d0*/  CALL.REL.NOINC `($__internal_196_$__cuda_sm20_div_s64) ;  /* 0x0000003800f47944 */ /* 0x000fea0003c00000 */
[----:B------:R-:W0:Y:S01]  /*02e0*/  LDCU UR6, c[0x0][0x540] ;  /* 0x0000a800ff0677ac */ /* 0x000e220008000800 */
[----:B------:R-:W-:Y:S01]  /*02f0*/  IMAD.MOV R3, RZ, RZ, -R9 ;  /* 0x000000ffff037224 */ /* 0x000fe200078e0a09 */
[----:B------:R-:W-:Y:S01]  /*0300*/  MOV R16, R9 ;  /* 0x0000000900107202 */ /* 0x000fe20000000f00 */
[----:B------:R-:W-:Y:S02]  /*0310*/  IMAD.MOV.U32 R17, RZ, RZ, R8 ;  /* 0x000000ffff117224 */ /* 0x000fe400078e0008 */
[----:B0-----:R-:W-:-:S07]  /*0320*/  IMAD R4, R3, UR6, R4 ;  /* 0x0000000603047c24 */ /* 0x001fce000f8e0204 */
.L_x_5923:
[----:B------:R-:W-:Y:S05]  /*0330*/  BSYNC.RECONVERGENT B0 ;  /* 0x0000000000007941 */ /* 0x000fea0003800200 */
.L_x_5921:
        /* <DEDUP_REMOVED lines=30> */
.L_x_5925:
[----:B------:R-:W-:Y:S01]  /*0520*/  MOV R18, R16 ;  /* 0x0000001000127202 */ /* 0x000fe20000000f00 */
[----:B------:R-:W-:Y:S01]  /*0530*/  IMAD.MOV.U32 R5, RZ, RZ, R17 ;  /* 0x000000ffff057224 */ /* 0x000fe200078e0011 */
[----:B------:R-:W-:-:S07]  /*0540*/  MOV R6, 0x560 ;  /* 0x0000056000067802 */ /* 0x000fce0000000f00 */
[----:B------:R-:W-:Y:S05]  /*0550*/  CALL.REL.NOINC `($__internal_196_$__cuda_sm20_div_s64) ;  /* 0x0000003800547944 */ /* 0x000fea0003c00000 */
[--C-:B------:R-:W-:Y:S02]  /*0560*/  IMAD.MOV R7, RZ, RZ, -R9.reuse ;  /* 0x000000ffff077224 */ /* 0x100fe400078e0a09 */
[----:B------:R-:W-:Y:S02]  /*0570*/  IMAD.MOV.U32 R12, RZ, RZ, R9 ;  /* 0x000000ffff0c7224 */ /* 0x000fe400078e0009 */
[----:B------:R-:W-:-:S07]  /*0580*/  IMAD R7, R2, R7, R16 ;  /* 0x0000000702077224 */ /* 0x000fce00078e0210 */
.L_x_5926:
[----:B------:R-:W-:Y:S05]  /*0590*/  BSYNC.RECONVERGENT B0 ;  /* 0x0000000000007941 */ /* 0x000fea0003800200 */
.L_x_5924:
        /* <DEDUP_REMOVED lines=18> */
.L_x_5953:
        /* <DEDUP_REMOVED lines=31> */
.L_x_5930:
[----:B------:R-:W-:Y:S01]  /*08b0*/  IMAD.MOV.U32 R5, RZ, RZ, R8 ;  /* 0x000000ffff057224 */ /* 0x000fe200078e0008 */
[----:B------:R-:W-:Y:S01]  /*08c0*/  MOV R3, UR8 ;  /* 0x0000000800037c02 */ /* 0x000fe20008000f00 */
[----:B------:R-:W-:Y:S01]  /*08d0*/  IMAD.MOV.U32 R18, RZ, RZ, R12 ;  /* 0x000000ffff127224 */ /* 0x000fe200078e000c */
[----:B------:R-:W-:Y:S01]  /*08e0*/  MOV R6, 0x910 ;  /* 0x0000091000067802 */ /* 0x000fe20000000f00 */
[----:B------:R-:W-:-:S07]  /*08f0*/  IMAD.U32 R2, RZ, RZ, UR7 ;  /* 0x00000007ff027e24 */ /* 0x000fce000f8e00ff */
[----:B------:R-:W-:Y:S05]  /*0900*/  CALL.REL.NOINC `($__internal_196_$__cuda_sm20_div_s64) ;  /* 0x0000003400687944 */ /* 0x000fea0003c00000 */
[--C-:B------:R-:W-:Y:S02]  /*0910*/  IMAD.MOV R3, RZ, RZ, -R9.reuse ;  /* 0x000000ffff037224 */ /* 0x100fe400078e0a09 */
[----:B------:R-:W-:Y:S02]  /*0920*/  IMAD.MOV.U32 R16, RZ, RZ, R9 ;  /* 0x000000ffff107224 */ /* 0x000fe400078e0009 */
[----:B------:R-:W-:Y:S02]  /*0930*/  IMAD R3, R3, UR7, R12 ;  /* 0x0000000703037c24 */ /* 0x000fe4000f8e020c */
[----:B------:R-:W-:-:S07]  /*0940*/  IMAD.MOV.U32 R17, RZ, RZ, R8 ;  /* 0x000000ffff117224 */ /* 0x000fce00078e0008 */
.L_x_5931:
[----:B------:R-:W-:Y:S05]  /*0950*/  BSYNC.RECONVERGENT B0 ;  /* 0x0000000000007941 */ /* 0x000fea0003800200 */
.L_x_5929:
        /* <DEDUP_REMOVED lines=35> */
.L_x_5933:
        /* <DEDUP_REMOVED lines=10> */
.L_x_5934:
[----:B------:R-:W-:Y:S05]  /*0c30*/  BSYNC.RECONVERGENT B0 ;  /* 0x0000000000007941 */ /* 0x000fea0003800200 */
.L_x_5932:
        /* <DEDUP_REMOVED lines=34> */
.L_x_5936:
        /* <DEDUP_REMOVED lines=10> */
.L_x_5937:
[----:B------:R-:W-:Y:S05]  /*0f00*/  BSYNC.RECONVERGENT B0 ;  /* 0x0000000000007941 */ /* 0x000fea0003800200 */
.L_x_5935:
        /* <DEDUP_REMOVED lines=35> */
.L_x_5939:
[----:B------:R-:W-:Y:S01]  /*1140*/  MOV R18, R16 ;  /* 0x0000001000127202 */ /* 0x000fe20000000f00 */
[----:B------:R-:W-:Y:S01]  /*1150*/  IMAD.MOV.U32 R5, RZ, RZ, R17 ;  /* 0x000000ffff057224 */ /* 0x000fe200078e0011 */
[----:B------:R-:W-:Y:S01]  /*1160*/  MOV R3, UR10 ;  /* 0x0000000a00037c02 */ /* 0x000fe20008000f00 */
[----:B------:R-:W-:Y:S01]  /*1170*/  IMAD.U32 R2, RZ, RZ, UR9 ;  /* 0x00000009ff027e24 */ /* 0x000fe2000f8e00ff */
[----:B------:R-:W-:-:S07]  /*1180*/  MOV R6, 0x11a0 ;  /* 0x000011a000067802 */ /* 0x000fce0000000f00 */
[----:B------:R-:W-:Y:S05]  /*1190*/  CALL.REL.NOINC `($__internal_196_$__cuda_sm20_div_s64) ;  /* 0x0000002c00447944 */ /* 0x000fea0003c00000 */
[--C-:B------:R-:W-:Y:S01]  /*11a0*/  IMAD.MOV R17, RZ, RZ, -R9.reuse ;  /* 0x000000ffff117224 */ /* 0x100fe200078e0a09 */
[----:B------:R-:W-:Y:S01]  /*11b0*/  MOV R13, R8 ;  /* 0x00000008000d7202 */ /* 0x000fe20000000f00 */
[----:B------:R-:W-:Y:S02]  /*11c0*/  IMAD.MOV.U32 R12, RZ, RZ, R9 ;  /* 0x000000ffff0c7224 */ /* 0x000fe400078e0009 */
[----:B------:R-:W-:-:S07]  /*11d0*/  IMAD R17, R17, UR9, R16 ;  /* 0x0000000911117c24 */ /* 0x000fce000f8e0210 */
.L_x_5940:
[----:B------:R-:W-:Y:S05]  /*11e0*/  BSYNC.RECONVERGENT B0 ;  /* 0x0000000000007941 */ /* 0x000fea0003800200 */
.L_x_5938:
        /* <DEDUP_REMOVED lines=35> */
.L_x_5942:
[----:B------:R-:W-:Y:S01]  /*1420*/  IMAD.MOV.U32 R18, RZ, RZ, R12 ;  /* 0x000000ffff127224 */ /* 0x000fe200078e000c */
[----:B------:R-:W-:Y:S01]  /*1430*/  MOV R2, UR9 ;  /* 0x0000000900027c02 */ /* 0x000fe20008000f00 */
[----:B------:R-:W-:Y:S01]  /*1440*/  IMAD.MOV.U32 R5, RZ, RZ, R13 ;  /* 0x000000ffff057224 */ /* 0x000fe200078e000d */
[----:B------:R-:W-:Y:S01]  /*1450*/  MOV R6, 0x1480 ;  /* 0x0000148000067802 */ /* 0x000fe20000000f00 */
[----:B------:R-:W-:-:S07]  /*1460*/  IMAD.U32 R3, RZ, RZ, UR10 ;  /* 0x0000000aff037e24 */ /* 0x000fce000f8e00ff */
[----:B------:R-:W-:Y:S05]  /*1470*/  CALL.REL.NOINC `($__internal_196_$__cuda_sm20_div_s64) ;  /* 0x00000028008c7944 */ /* 0x000fea0003c00000 */
[----:B------:R-:W-:Y:S01]  /*1480*/  IMAD.MOV R13, RZ, RZ, -R9 ;  /* 0x000000ffff0d7224 */ /* 0x000fe200078e0a09 */
[----:B------:R-:W-:Y:S01]  /*1490*/  MOV R16, R9 ;  /* 0x0000000900107202 */ /* 0x000fe20000000f00 */
[----:B------:R-:W-:Y:S02]  /*14a0*/  IMAD.MOV.U32 R17, RZ, RZ, R8 ;  /* 0x000000ffff117224 */ /* 0x000fe400078e0008 */
[----:B------:R-:W-:-:S07]  /*14b0*/  IMAD R13, R13, UR9, R12 ;  /* 0x000000090d0d7c24 */ /* 0x000fce000f8e020c */
.L_x_5943:
[----:B------:R-:W-:Y:S05]  /*14c0*/  BSYNC.RECONVERGENT B0 ;  /* 0x0000000000007941 */ /* 0x000fea0003800200 */
.L_x_5941:
        /* <DEDUP_REMOVED lines=35> */
.L_x_5945:
[----:B------:R-:W-:Y:S01]  /*1700*/  IMAD.MOV.U32 R18, RZ, RZ, R16 ;  /* 0x000000ffff127224 */ /* 0x000fe200078e0010 */
[----:B------:R-:W-:Y:S01]  /*1710*/  MOV R5, R17 ;  /* 0x0000001100057202 */ /* 0x000fe20000000f00 */
[----:B------:R-:W-:Y:S01]  /*1720*/  IMAD.U32 R2, RZ, RZ, UR9 ;  /* 0x00000009ff027e24 */ /* 0x000fe2000f8e00ff */
[----:B------:R-:W-:Y:S01]  /*1730*/  MOV R6, 0x1760 ;  /* 0x0000176000067802 */ /* 0x000fe20000000f00 */
[----:B------:R-:W-:-:S07]  /*1740*/  IMAD.U32 R3, RZ, RZ, UR10 ;  /* 0x0000000aff037e24 */ /* 0x000fce000f8e00ff */
[----:B------:R-:W-:Y:S05]  /*1750*/  CALL.REL.NOINC `($__internal_196_$__cuda_sm20_div_s64) ;  /* 0x0000002400d47944 */ /* 0x000fea0003c00000 */
[----:B------:R-:W-:Y:S01]  /*1760*/  IADD3 R17, PT, PT, -R9, RZ, RZ ;  /* 0x000000ff09117210 */ /* 0x000fe20007ffe1ff */
[----:B------:R-:W-:Y:S02]  /*1770*/  IMAD.MOV.U32 R12, RZ, RZ, R9 ;  /* 0x000000ffff0c7224 */ /* 0x000fe400078e0009 */
[----:B------:R-:W-:Y:S02]  /*1780*/  IMAD.MOV.U32 R13, RZ, RZ, R8 ;  /* 0x000000ffff0d7224 */ /* 0x000fe400078e0008 */
[----:B------:R-:W-:-:S07]  /*1790*/  IMAD R17, R17, UR9, R16 ;  /* 0x0000000911117c24 */ /* 0x000fce000f8e0210 */
.L_x_5946:
[----:B------:R-:W-:Y:S05]  /*17a0*/  BSYNC.RECONVERGENT B0 ;  /* 0x0000000000007941 */ /* 0x000fea0003800200 */
.L_x_5944:
        /* <DEDUP_REMOVED lines=35> */
.L_x_5948:
        /* <DEDUP_REMOVED lines=10> */
.L_x_5949:
[----:B------:R-:W-:Y:S05]  /*1a80*/  BSYNC.RECONVERGENT B0 ;  /* 0x0000000000007941 */ /* 0x000fea0003800200 */
.L_x_5947:
        /* <DEDUP_REMOVED lines=35> */
.L_x_5951:
[----:B------:R-:W-:Y:S01]  /*1cc0*/  IMAD.MOV.U32 R18, RZ, RZ, R16 ;  /* 0x000000ffff127224 */ /* 0x000fe200078e0010 */
[----:B------:R-:W-:Y:S01]  /*1cd0*/  MOV R2, UR9 ;  /* 0x0000000900027c02 */ /* 0x000fe20008000f00 */
[----:B------:R-:W-:Y:S01]  /*1ce0*/  IMAD.MOV.U32 R5, RZ, RZ, R17 ;  /* 0x000000ffff057224 */ /* 0x000fe200078e0011 */
[----:B------:R-:W-:Y:S01]  /*1cf0*/  MOV R6, 0x1d20 ;  /* 0x00001d2000067802 */ /* 0x000fe20000000f00 */
[----:B------:R-:W-:-:S07]  /*1d00*/  IMAD.U32 R3, RZ, RZ, UR10 ;  /* 0x0000000aff037e24 */ /* 0x000fce000f8e00ff */
[----:B------:R-:W-:Y:S05]  /*1d10*/  CALL.REL.NOINC `($__internal_196_$__cuda_sm20_div_s64) ;  /* 0x0000002000647944 */ /* 0x000fea0003c00000 */
[----:B------:R-:W-:Y:S01]  /*1d20*/  IMAD.MOV R17, RZ, RZ, -R9 ;  /* 0x000000ffff117224 */ /* 0x000fe200078e0a09 */
[----:B------:R-:W-:-:S03]  /*1d30*/  MOV R12, R9 ;  /* 0x00000009000c7202 */ /* 0x000fc60000000f00 */
[----:B------:R-:W-:-:S07]  /*1d40*/  IMAD R17, R17, UR9, R16 ;  /* 0x0000000911117c24 */ /* 0x000fce000f8e0210 */
.L_x_5952:
[----:B------:R-:W-:Y:S05]  /*1d50*/  BSYNC.RECONVERGENT B0 ;  /* 0x0000000000007941 */ /* 0x000fea0003800200 */
.L_x_5950:
        /* <DEDUP_REMOVED lines=9> */
.L_x_5928:
        /* <DEDUP_REMOVED lines=37> */
.L_x_5956:
        /* <DEDUP_REMOVED lines=10> */
.L_x_5957:
[----:B------:R-:W-:Y:S05]  /*20e0*/  BSYNC.RECONVERGENT B0 ;  /* 0x0000000000007941 */ /* 0x000fea0003800200 */
.L_x_5955:
        /* <DEDUP_REMOVED lines=37> */
.L_x_5959:
        /* <DEDUP_REMOVED lines=10> */
.L_x_5960:
[----:B------:R-:W-:Y:S05]  /*23e0*/  BSYNC.RECONVERGENT B0 ;  /* 0x0000000000007941 */ /* 0x000fea0003800200 */
.L_x_5958:
        /* <DEDUP_REMOVED lines=37> */
.L_x_5962:
        /* <DEDUP_REMOVED lines=10> */
.L_x_5963:
[----:B------:R-:W-:Y:S05]  /*26e0*/  BSYNC.RECONVERGENT B0 ;  /* 0x0000000000007941 */ /* 0x000fea0003800200 */
.L_x_5961:
        /* <DEDUP_REMOVED lines=37> */
.L_x_5965:
        /* <DEDUP_REMOVED lines=9> */
.L_x_5966:
[----:B------:R-:W-:Y:S05]  /*29d0*/  BSYNC.RECONVERGENT B0 ;  /* 0x0000000000007941 */ /* 0x000fea0003800200 */
.L_x_5964:
[----:B------:R-:W-:Y:S01]  /*29e0*/  UMOV UR6, 0x6c ;  /* 0x0000006c00067882 */ /* 0x000fe20000000000 */
[----:B------:R-:W0:Y:S01]  /*29f0*/  LDCU UR8, c[0x0][UR8+0x3ec] ;  /* 0x00007d80080877ac */ /* 0x000e220008000800 */
[----:B------:R-:W-:Y:S02]  /*2a00*/  ULEA UR6, UR9, UR6, 0x2 ;  /* 0x0000000609067291 */ /* 0x000fe4000f8e10ff */
[----:B------:R-:W-:-:S10]  /*2a10*/  UIADD3 UR4, UPT, UPT, UR4, -0x4, URZ ;  /* 0xfffffffc04047890 */ /* 0x000fd4000fffe0ff */
[----:B------:R-:W1:Y:S01]  /*2a20*/  LDCU UR6, c[0x0][UR6+0x380] ;  /* 0x00007000060677ac */ /* 0x000e620008000800 */
[C---:B0-----:R-:W-:Y:S02]  /*2a30*/  IMAD R20, R17.reuse, UR8, R20 ;  /* 0x0000000811147c24 */ /* 0x041fe4000f8e0214 */
[----:B-1----:R-:W-:-:S07]  /*2a40*/  IMAD R22, R17, UR6, R22 ;  /* 0x0000000611167c24 */ /* 0x002fce000f8e0216 */
.L_x_5954:
        /* <DEDUP_REMOVED lines=34> */
.L_x_5969:
        /* <DEDUP_REMOVED lines=10> */
.L_x_5970:
[----:B------:R-:W-:Y:S05]  /*2d10*/  BSYNC.RECONVERGENT B0 ;  /* 0x0000000000007941 */ /* 0x000fea0003800200 */
.L_x_5968:
        /* <DEDUP_REMOVED lines=36> */
.L_x_5972:
[----:B------:R-:W-:Y:S01]  /*2f60*/  IMAD.MOV.U32 R18, RZ, RZ, R16 ;  /* 0x000000ffff127224 */ /* 0x000fe200078e0010 */
[----:B------:R-:W-:Y:S01]  /*2f70*/  MOV R5, R17 ;  /* 0x0000001100057202 */ /* 0x000fe20000000f00 */
[----:B------:R-:W-:Y:S01]  /*2f80*/  IMAD.U32 R2, RZ, RZ, UR9 ;  /* 0x00000009ff027e24 */ /* 0x000fe2000f8e00ff */
[----:B------:R-:W-:Y:S01]  /*2f90*/  MOV R6, 0x2fc0 ;  /* 0x00002fc000067802 */ /* 0x000fe20000000f00 */
[----:B------:R-:W-:-:S07]  /*2fa0*/  IMAD.U32 R3, RZ, RZ, UR10 ;  /* 0x0000000aff037e24 */ /* 0x000fce000f8e00ff */
[----:B------:R-:W-:Y:S05]  /*2fb0*/  CALL.REL.NOINC `($__internal_196_$__cuda_sm20_div_s64) ;  /* 0x0000000c00bc7944 */ /* 0x000fea0003c00000 */
[----:B------:R-:W-:Y:S01]  /*2fc0*/  IADD3 R17, PT, PT, -R9, RZ, RZ ;  /* 0x000000ff09117210 */ /* 0x000fe20007ffe1ff */
[----:B------:R-:W-:-:S04]  /*2fd0*/  IMAD.MOV.U32 R12, RZ, RZ, R9 ;  /* 0x000000ffff0c7224 */ /* 0x000fc800078e0009 */
[----:B------:R-:W-:-:S07]  /*2fe0*/  IMAD R17, R17, UR9, R16 ;  /* 0x0000000911117c24 */ /* 0x000fce000f8e0210 */
.L_x_5973:
[----:B------:R-:W-:Y:S05]  /*2ff0*/  BSYNC.RECONVERGENT B0 ;  /* 0x0000000000007941 */ /* 0x000fea0003800200 */
.L_x_5971:
[----:B------:R-:W-:Y:S01]  /*3000*/  UMOV UR5, 0x6c ;  /* 0x0000006c00057882 */ /* 0x000fe20000000000 */
[----:B------:R-:W0:Y:S01]  /*3010*/  LDCU UR6, c[0x0][UR6+0x4c4] ;  /* 0x00009880060677ac */ /* 0x000e220008000800 */
[----:B------:R-:W-:Y:S02]  /*3020*/  ULEA UR5, UR8, UR5, 0x2 ;  /* 0x0000000508057291 */ /* 0x000fe4000f8e10ff */
[----:B------:R-:W-:-:S10]  /*3030*/  UIADD3 UR4, UPT, UPT, UR4, -0x2, URZ ;  /* 0xfffffffe04047890 */ /* 0x000fd4000fffe0ff */
[----:B------:R-:W1:Y:S01]  /*3040*/  LDCU UR5, c[0x0][UR5+0x380] ;  /* 0x00007000050577ac */ /* 0x000e620008000800 */
[C---:B0-----:R-:W-:Y:S02]  /*3050*/  IMAD R20, R17.reuse, UR6, R20 ;  /* 0x0000000611147c24 */ /* 0x041fe4000f8e0214 */
[----:B-1----:R-:W-:-:S07]  /*3060*/  IMAD R22, R17, UR5, R22 ;  /* 0x0000000511167c24 */ /* 0x002fce000f8e0216 */
.L_x_5967:
        /* <DEDUP_REMOVED lines=29> */
.L_x_5975:
[----:B------:R-:W-:Y:S01]  /*3240*/  IMAD.MOV.U32 R3, RZ, RZ, R8 ;  /* 0x000000ffff037224 */ /* 0x000fe200078e0008 */
[----:B------:R-:W-:-:S07]  /*3250*/  MOV R2, 0x3270 ;  /* 0x0000327000027802 */ /* 0x000fce0000000f00 */
[----:B------:R-:W-:Y:S05]  /*3260*/  CALL.REL.NOINC `($__internal_197_$__cuda_sm20_rem_s64) ;  /* 0x0000001000607944 */ /* 0x000fea0003c00000 */
.L_x_5976:
[----:B------:R-:W-:Y:S05]  /*3270*/  BSYNC.RECONVERGENT B0 ;  /* 0x0000000000007941 */ /* 0x000fea0003800200 */
.L_x_5974:
[----:B------:R-:W0:Y:S01]  /*3280*/  LDCU UR4, c[0x0][UR6+0x4c4] ;  /* 0x00009880060477ac */ /* 0x000e220008000800 */
[----:B------:R-:W1:Y:S01]  /*3290*/  LDCU UR6, c[0x0][UR6+0x3ec] ;  /* 0x00007d80060677ac */ /* 0x000e620008000800 */
[C---:B0-----:R-:W-:Y:S02]  /*32a0*/  IMAD R20, R12.reuse, UR4, R20 ;  /* 0x000000040c147c24 */ /* 0x041fe4000f8e0214 */
[----:B-1----:R-:W-:-:S07]  /*32b0*/  IMAD R22, R12, UR6, R22 ;  /* 0x000000060c167c24 */ /* 0x002fce000f8e0216 */
.L_x_5927:
        /* <DEDUP_REMOVED lines=90> */
.L_x_5980:
[----:B------:R-:W-:Y:S05]  /*3860*/  BSYNC.RECONVERGENT B1 ;  /* 0x0000000000017941 */ /* 0x000fea0003800200 */
.L_x_5979:
        /* <DEDUP_REMOVED lines=47> */
.L_x_5978:
[----:B------:R-:W-:Y:S05]  /*3b60*/  BSYNC.RECONVERGENT B0 ;  /* 0x0000000000007941 */ /* 0x000fea0003800200 */
.L_x_5977:
        /* <DEDUP_REMOVED lines=52> */
        .weak           $__internal_196_$__cuda_sm20_div_s64
        .type           $__internal_196_$__cuda_sm20_div_s64,@function
        .size           $__internal_196_$__cuda_sm20_div_s64,($__internal_197_$__cuda_sm20_rem_s64 - $__internal_196_$__cuda_sm20_div_s64)
$__internal_196_$__cuda_sm20_div_s64:
        /* <DEDUP_REMOVED lines=83> */
[----:B------:R-:W-:Y:S06]  /*43e0*/  RET.REL.NODEC R10 `(_ZN2at6native16triu_tril_kernelIaiLb0ELi8ELb0EEEvNS_4cuda6detail10TensorInfoIT_T0_EENS4_IKS5_S6_EEllS6_) ;  /* 0xffffffbc0a047950 */ /* 0x000fec0003c3ffff */
        .weak           $__internal_197_$__cuda_sm20_rem_s64
        .type           $__internal_197_$__cuda_sm20_rem_s64,@function
        .size           $__internal_197_$__cuda_sm20_rem_s64,(.L_x_6487 - $__internal_197_$__cuda_sm20_rem_s64)
$__internal_197_$__cuda_sm20_rem_s64:
        /* <DEDUP_REMOVED lines=71> */
[----:B------:R-:W-:Y:S06]  /*4860*/  RET.REL.NODEC R2 `(_ZN2at6native16triu_tril_kernelIaiLb0ELi8ELb0EEEvNS_4cuda6detail10TensorInfoIT_T0_EENS4_IKS5_S6_EEllS6_) ;  /* 0xffffffb402e47950 */ /* 0x000fec0003c3ffff */
.L_x_5981:
        /* <DEDUP_REMOVED lines=9> */
.L_x_6487:


//--------------------- .text._ZN2at6native16triu_tril_kernelIaiLb0ELi8ELb1EEEvNS_4cuda6detail10TensorInfoIT_T0_EENS4_IKS5_S6_EEllS6_ --------------------------
	.section	.text._ZN2at6native16triu_tril_kernelIaiLb0ELi8ELb1EEEvNS_4cuda6detail10TensorInfoIT_T0_EENS4_IKS5_S6_EEllS6_,"ax",@progbits
	.align	128
        .global         _ZN2at6native16triu_tril_kernelIaiLb0ELi8ELb1EEEvNS_4cuda6detail10TensorInfoIT_T0_EENS4_IKS5_S6_EEllS6_
        .type           _ZN2at6native16triu_tril_kernelIaiLb0ELi8ELb1EEEvNS_4cuda6detail10TensorInfoIT_T0_EENS4_IKS5_S6_EEllS6_,@function
        .size           _ZN2at6native16triu_tril_kernelIaiLb0ELi8ELb1EEEvNS_4cuda6detail10TensorInfoIT_T0_EENS4_IKS5_S6_EEllS6_,(.L_x_6489 - _ZN2at6native16triu_tril_kernelIaiLb0ELi8ELb1EEEvNS_4cuda6detail10TensorInfoIT_T0_EENS4_IKS5_S6_EEllS6_)
        .other          _ZN2at6native16triu_tril_kernelIaiLb0ELi8ELb1EEEvNS_4cuda6detail10TensorInfoIT_T0_EENS4_IKS5_S6_EEllS6_,@"STO_CUDA_ENTRY STV_DEFAULT"
_ZN2at6native16triu_tril_kernelIaiLb0ELi8ELb1EEEvNS_4cuda6detail10TensorInfoIT_T0_EENS4_IKS5_S6_EEllS6_:
.text._ZN2at6native16triu_tril_kernelIaiLb0ELi8ELb1EEEvNS_4cuda6detail10TensorInfoIT_T0_EENS4_IKS5_S6_EEllS6_:
        /* <DEDUP_REMOVED lines=40> */
.L_x_5983:
[----:B------:R-:W0:Y:S01]  /*0280*/  LDCU UR6, c[0x0][0x540] ;  /* 0x0000a800ff0677ac */ /* 0x000e220008000800 */
[----:B------:R-:W-:Y:S01]  /*0290*/  MOV R18, R7 ;  /* 0x0000000700127202 */ /* 0x000fe20000000f00 */
[----:B------:R-:W-:Y:S01]  /*02a0*/  IMAD.U32 R4, RZ, RZ, UR4 ;  /* 0x00000004ff047e24 */ /* 0x000fe2000f8e00ff */
[----:B------:R-:W-:Y:S01]  /*02b0*/  MOV R6, 0x2e0 ;  /* 0x000002e000067802 */ /* 0x000fe20000000f00 */
[----:B0-----:R-:W-:-:S07]  /*02c0*/  IMAD.U32 R3, RZ, RZ, UR6 ;  /* 0x00000006ff037e24 */ /* 0x001fce000f8e00ff */
[----:B------:R-:W-:Y:S05]  /*02d0*/  CALL.REL.NOINC `($__internal_198_$__cuda_sm20_div_s64) ;  /* 0x0000003400847944 */ /* 0x000fea0003c00000 */
[----:B------:R-:W0:Y:S01]  /*02e0*/  LDCU UR6, c[0x0][0x540] ;  /* 0x0000a800ff0677ac */ /* 0x000e220008000800 */
[----:B------:R-:W-:-:S05]  /*02f0*/  IADD3 R0, PT, PT, -R4, RZ, RZ ;  /* 0x000000ff04007210 */ /* 0x000fca0007ffe1ff */
[----:B0-----:R-:W-:-:S07]  /*0300*/  IMAD R7, R0, UR6, R7 ;  /* 0x0000000600077c24 */ /* 0x001fce000f8e0207 */
.L_x_5984:
[----:B------:R-:W-:Y:S05]  /*0310*/  BSYNC.RECONVERGENT B0 ;  /* 0x0000000000007941 */ /* 0x000fea0003800200 */
.L_x_5982:
        /* <DEDUP_REMOVED lines=26> */
.L_x_5986:
[----:B------:R-:W-:Y:S01]  /*04c0*/  IMAD.MOV.U32 R14, RZ, RZ, R4 ;  /* 0x000000ffff0e7224 */ /* 0x000fe200078e0004 */
[----:B------:R-:W-:Y:S02]  /*04d0*/  MOV R6, R5 ;  /* 0x0000000500067202 */ /* 0x000fe40000000f00 */
[----:B------:R-:W-:-:S07]  /*04e0*/  MOV R18, 0x500 ;  /* 0x0000050000127802 */ /* 0x000fce0000000f00 */
[----:B------:R-:W-:Y:S05]  /*04f0*/  CALL.REL.NOINC `($__internal_199_$__cuda_sm20_rem_s64) ;  /* 0x00000038004c7944 */ /* 0x000fea0003c00000 */
[----:B------:R-:W-:-:S07]  /*0500*/  IMAD.MOV.U32 R0, RZ, RZ, R13 ;  /* 0x000000ffff007224 */ /* 0x000fce00078e000d */
.L_x_5987:
[----:B------:R-:W-:Y:S05]  /*0510*/  BSYNC.RECONVERGENT B0 ;  /* 0x0000000000007941 */ /* 0x000fea0003800200 */
.L_x_5985:
        /* <DEDUP_REMOVED lines=30> */
.L_x_5989:
[----:B------:R-:W-:Y:S01]  /*0700*/  IMAD.MOV.U32 R18, RZ, RZ, R4 ;  /* 0x000000ffff127224 */ /* 0x000fe200078e0004 */
[----:B------:R-:W-:Y:S01]  /*0710*/  MOV R6, 0x740 ;  /* 0x0000074000067802 */ /* 0x000fe20000000f00 */
[----:B------:R-:W-:-:S07]  /*0720*/  IMAD.MOV.U32 R4, RZ, RZ, R15 ;  /* 0x000000ffff047224 */ /* 0x000fce00078e000f */
[----:B-1----:R-:W-:Y:S05]  /*0730*/  CALL.REL.NOINC `($__internal_198_$__cuda_sm20_div_s64) ;  /* 0x00000030006c7944 */ /* 0x002fea0003c00000 */
[----:B------:R-:W-:-:S07]  /*0740*/  MOV R13, R4 ;  /* 0x00000004000d7202 */ /* 0x000fce0000000f00 */
.L_x_5990:
[----:B------:R-:W-:Y:S05]  /*0750*/  BSYNC.RECONVERGENT B0 ;  /* 0x0000000000007941 */ /* 0x000fea0003800200 */
.L_x_5988:
        /* <DEDUP_REMOVED lines=14> */
.L_x_6017:
        /* <DEDUP_REMOVED lines=30> */
.L_x_5994:
[----:B------:R-:W-:Y:S01]  /*0a20*/  IMAD.MOV.U32 R18, RZ, RZ, R13 ;  /* 0x000000ffff127224 */ /* 0x000fe200078e000d */
[----:B------:R-:W-:Y:S01]  /*0a30*/  MOV R4, UR8 ;  /* 0x0000000800047c02 */ /* 0x000fe20008000f00 */
[----:B------:R-:W-:Y:S01]  /*0a40*/  IMAD.U32 R3, RZ, RZ, UR6 ;  /* 0x00000006ff037e24 */ /* 0x000fe2000f8e00ff */
[----:B------:R-:W-:-:S07]  /*0a50*/  MOV R6, 0xa70 ;  /* 0x00000a7000067802 */ /* 0x000fce0000000f00 */
[----:B------:R-:W-:Y:S05]  /*0a60*/  CALL.REL.NOINC `($__internal_198_$__cuda_sm20_div_s64) ;  /* 0x0000002c00a07944 */ /* 0x000fea0003c00000 */
[--C-:B------:R-:W-:Y:S01]  /*0a70*/  IMAD.MOV R6, RZ, RZ, -R4.reuse ;  /* 0x000000ffff067224 */ /* 0x100fe200078e0a04 */
[----:B------:R-:W-:Y:S01]  /*0a80*/  MOV R23, R5 ;  /* 0x0000000500177202 */ /* 0x000fe20000000f00 */
[----:B------:R-:W-:Y:S02]  /*0a90*/  IMAD.MOV.U32 R22, RZ, RZ, R4 ;  /* 0x000000ffff167224 */ /* 0x000fe400078e0004 */
[----:B------:R-:W-:-:S07]  /*0aa0*/  IMAD R13, R6, UR6, R13 ;  /* 0x00000006060d7c24 */ /* 0x000fce000f8e020d */
.L_x_5995:
[----:B------:R-:W-:Y:S05]  /*0ab0*/  BSYNC.RECONVERGENT B0 ;  /* 0x0000000000007941 */ /* 0x000fea0003800200 */
.L_x_5993:
        /* <DEDUP_REMOVED lines=34> */
.L_x_5997:
[----:B------:R-:W-:Y:S01]  /*0ce0*/  IMAD.MOV.U32 R18, RZ, RZ, R22 ;  /* 0x000000ffff127224 */ /* 0x000fe200078e0016 */
[----:B------:R-:W-:Y:S01]  /*0cf0*/  MOV R3, UR9 ;  /* 0x0000000900037c02 */ /* 0x000fe20008000f00 */
[----:B------:R-:W-:Y:S01]  /*0d00*/  IMAD.MOV.U32 R5, RZ, RZ, R23 ;  /* 0x000000ffff057224 */ /* 0x000fe200078e0017 */
[----:B------:R-:W-:Y:S01]  /*0d10*/  MOV R6, 0xd40 ;  /* 0x00000d4000067802 */ /* 0x000fe20000000f00 */
[----:B------:R-:W-:-:S07]  /*0d20*/  IMAD.U32 R4, RZ, RZ, UR7 ;  /* 0x00000007ff047e24 */ /* 0x000fce000f8e00ff */
[----:B------:R-:W-:Y:S05]  /*0d30*/  CALL.REL.NOINC `($__internal_198_$__cuda_sm20_div_s64) ;  /* 0x0000002800ec7944 */ /* 0x000fea0003c00000 */
[----:B------:R-:W-:Y:S01]  /*0d40*/  IMAD.MOV R23, RZ, RZ, -R4 ;  /* 0x000000ffff177224 */ /* 0x000fe200078e0a04 */
[----:B------:R-:W-:Y:S01]  /*0d50*/  MOV R16, R4 ;  /* 0x0000000400107202 */ /* 0x000fe20000000f00 */
[----:B------:R-:W-:Y:S02]  /*0d60*/  IMAD.MOV.U32 R17, RZ, RZ, R5 ;  /* 0x000000ffff117224 */ /* 0x000fe400078e0005 */
[----:B------:R-:W-:-:S07]  /*0d70*/  IMAD R23, R23, UR9, R22 ;  /* 0x0000000917177c24 */ /* 0x000fce000f8e0216 */
.L_x_5998:
[----:B------:R-:W-:Y:S05]  /*0d80*/  BSYNC.RECONVERGENT B0 ;  /* 0x0000000000007941 */ /* 0x000fea0003800200 */
.L_x_5996:
        /* <DEDUP_REMOVED lines=35> */
.L_x_6000:
[----:B------:R-:W-:Y:S01]  /*0fc0*/  IMAD.MOV.U32 R18, RZ, RZ, R16 ;  /* 0x000000ffff127224 */ /* 0x000fe200078e0010 */
[----:B------:R-:W-:Y:S01]  /*0fd0*/  MOV R5, R17 ;  /* 0x0000001100057202 */ /* 0x000fe20000000f00 */
[----:B------:R-:W-:Y:S01]  /*0fe0*/  IMAD.U32 R3, RZ, RZ, UR9 ;  /* 0x00000009ff037e24 */ /* 0x000fe2000f8e00ff */
[----:B------:R-:W-:Y:S01]  /*0ff0*/  MOV R6, 0x1020 ;  /* 0x0000102000067802 */ /* 0x000fe20000000f00 */
[----:B------:R-:W-:-:S07]  /*1000*/  IMAD.U32 R4, RZ, RZ, UR8 ;  /* 0x00000008ff047e24 */ /* 0x000fce000f8e00ff */
[----:B------:R-:W-:Y:S05]  /*1010*/  CALL.REL.NOINC `($__internal_198_$__cuda_sm20_div_s64) ;  /* 0x0000002800347944 */ /* 0x000fea0003c00000 */
[----:B------:R-:W-:Y:S01]  /*1020*/  IADD3 R17, PT, PT, -R4, RZ, RZ ;  /* 0x000000ff04117210 */ /* 0x000fe20007ffe1ff */
[----:B------:R-:W-:Y:S02]  /*1030*/  IMAD.MOV.U32 R12, RZ, RZ, R4 ;  /* 0x000000ffff0c7224 */ /* 0x000fe400078e0004 */
[----:B------:R-:W-:Y:S02]  /*1040*/  IMAD.MOV.U32 R13, RZ, RZ, R5 ;  /* 0x000000ffff0d7224 */ /* 0x000fe400078e0005 */
[----:B------:R-:W-:-:S07]  /*1050*/  IMAD R17, R17, UR9, R16 ;  /* 0x0000000911117c24 */ /* 0x000fce000f8e0210 */
.L_x_6001:
[----:B------:R-:W-:Y:S05]  /*1060*/  BSYNC.RECONVERGENT B0 ;  /* 0x0000000000007941 */ /* 0x000fea0003800200 */
.L_x_5999:
        /* <DEDUP_REMOVED lines=34> */
.L_x_6003:
[----:B------:R-:W-:Y:S01]  /*1290*/  MOV R18, R12 ;  /* 0x0000000c00127202 */ /* 0x000fe20000000f00 */
        /* <DEDUP_REMOVED lines=9> */
.L_x_6004:
[----:B------:R-:W-:Y:S05]  /*1330*/  BSYNC.RECONVERGENT B0 ;  /* 0x0000000000007941 */ /* 0x000fea0003800200 */
.L_x_6002:
        /* <DEDUP_REMOVED lines=34> */
.L_x_6006:
        /* <DEDUP_REMOVED lines=10> */
.L_x_6007:
[----:B------:R-:W-:Y:S05]  /*1600*/  BSYNC.RECONVERGENT B0 ;  /* 0x0000000000007941 */ /* 0x000fea0003800200 */
.L_x_6005:
        /* <DEDUP_REMOVED lines=34> */
.L_x_6009:
        /* <DEDUP_REMOVED lines=10> */
.L_x_6010:
[----:B------:R-:W-:Y:S05]  /*18d0*/  BSYNC.RECONVERGENT B0 ;  /* 0x0000000000007941 */ /* 0x000fea0003800200 */
.L_x_6008:
        /* <DEDUP_REMOVED lines=34> */
.L_x_6012:
        /* <DEDUP_REMOVED lines=10> */
.L_x_6013:
[----:B------:R-:W-:Y:S05]  /*1ba0*/  BSYNC.RECONVERGENT B0 ;  /* 0x0000000000007941 */ /* 0x000fea0003800200 */
.L_x_6011:
        /* <DEDUP_REMOVED lines=33> */
.L_x_6015:
[----:B------:R-:W-:Y:S01]  /*1dc0*/  IMAD.MOV.U32 R18, RZ, RZ, R12 ;  /* 0x000000ffff127224 */ /* 0x000fe200078e000c */
[----:B------:R-:W-:Y:S01]  /*1dd0*/  MOV R3, UR8 ;  /* 0x0000000800037c02 */ /* 0x000fe20008000f00 */
[----:B------:R-:W-:Y:S01]  /*1de0*/  IMAD.MOV.U32 R5, RZ, RZ, R13 ;  /* 0x000000ffff057224 */ /* 0x000fe200078e000d */
[----:B------:R-:W-:Y:S01]  /*1df0*/  MOV R6, 0x1e20 ;  /* 0x00001e2000067802 */ /* 0x000fe20000000f00 */
[----:B------:R-:W-:-:S07]  /*1e00*/  IMAD.U32 R4, RZ, RZ, UR9 ;  /* 0x00000009ff047e24 */ /* 0x000fce000f8e00ff */
[----:B------:R-:W-:Y:S05]  /*1e10*/  CALL.REL.NOINC `($__internal_198_$__cuda_sm20_div_s64) ;  /* 0x0000001800b47944 */ /* 0x000fea0003c00000 */
[----:B------:R-:W-:Y:S01]  /*1e20*/  IMAD.MOV R3, RZ, RZ, -R4 ;  /* 0x000000ffff037224 */ /* 0x000fe200078e0a04 */
[----:B------:R-:W-:-:S03]  /*1e30*/  MOV R13, R4 ;  /* 0x00000004000d7202 */ /* 0x000fc60000000f00 */
[----:B------:R-:W-:-:S07]  /*1e40*/  IMAD R3, R3, UR8, R12 ;  /* 0x0000000803037c24 */ /* 0x000fce000f8e020c */
.L_x_6016:
[----:B------:R-:W-:Y:S05]  /*1e50*/  BSYNC.RECONVERGENT B0 ;  /* 0x0000000000007941 */ /* 0x000fea0003800200 */
.L_x_6014:
        /* <DEDUP_REMOVED lines=9> */
.L_x_5992:
        /* <DEDUP_REMOVED lines=34> */
.L_x_6020:
        /* <DEDUP_REMOVED lines=9> */
.L_x_6021:
[----:B------:R-:W-:Y:S05]  /*21a0*/  BSYNC.RECONVERGENT B0 ;  /* 0x0000000000007941 */ /* 0x000fea0003800200 */
.L_x_6019:
        /* <DEDUP_REMOVED lines=34> */
.L_x_6023:
        /* <DEDUP_REMOVED lines=10> */
.L_x_6024:
[----:B------:R-:W-:Y:S05]  /*2470*/  BSYNC.RECONVERGENT B0 ;  /* 0x0000000000007941 */ /* 0x000fea0003800200 */
.L_x_6022:
        /* <DEDUP_REMOVED lines=34> */
.L_x_6026:
        /* <DEDUP_REMOVED lines=10> */
.L_x_6027:
[----:B------:R-:W-:Y:S05]  /*2740*/  BSYNC.RECONVERGENT B0 ;  /* 0x0000000000007941 */ /* 0x000fea0003800200 */
.L_x_6025:
        /* <DEDUP_REMOVED lines=34> */
.L_x_6029:
[----:B------:R-:W-:Y:S01]  /*2970*/  MOV R18, R16 ;  /* 0x0000001000127202 */ /* 0x000fe20000000f00 */
[----:B------:R-:W-:Y:S01]  /*2980*/  IMAD.MOV.U32 R5, RZ, RZ, R17 ;  /* 0x000000ffff057224 */ /* 0x000fe200078e0011 */
[----:B------:R-:W-:Y:S01]  /*2990*/  MOV R4, UR7 ;  /* 0x0000000700047c02 */ /* 0x000fe20008000f00 */
[----:B------:R-:W-:Y:S01]  /*29a0*/  IMAD.U32 R3, RZ, RZ, UR8 ;  /* 0x00000008ff037e24 */ /* 0x000fe2000f8e00ff */
[----:B------:R-:W-:-:S07]  /*29b0*/  MOV R6, 0x29d0 ;  /* 0x000029d000067802 */ /* 0x000fce0000000f00 */
[----:B------:R-:W-:Y:S05]  /*29c0*/  CALL.REL.NOINC `($__internal_198_$__cuda_sm20_div_s64) ;  /* 0x0000000c00c87944 */ /* 0x000fea0003c00000 */
[----:B------:R-:W-:Y:S01]  /*29d0*/  IMAD.MOV R17, RZ, RZ, -R4 ;  /* 0x000000ffff117224 */ /* 0x000fe200078e0a04 */
[----:B------:R-:W-:-:S03]  /*29e0*/  MOV R13, R4 ;  /* 0x00000004000d7202 */ /* 0x000fc60000000f00 */
[----:B------:R-:W-:-:S07]  /*29f0*/  IMAD R17, R17, UR8, R16 ;  /* 0x0000000811117c24 */ /* 0x000fce000f8e0210 */
.L_x_6030:
[----:B------:R-:W-:Y:S05]  /*2a00*/  BSYNC.RECONVERGENT B0 ;  /* 0x0000000000007941 */ /* 0x000fea0003800200 */
.L_x_6028:
[----:B------:R-:W-:Y:S01]  /*2a10*/  UMOV UR5, 0x6c ;  /* 0x0000006c00057882 */ /* 0x000fe20000000000 */
[----:B------:R-:W-:Y:S02]  /*2a20*/  UIADD3 UR4, UPT, UPT, UR4, -0x4, URZ ;  /* 0xfffffffc04047890 */ /* 0x000fe4000fffe0ff */
[----:B------:R-:W-:-:S12]  /*2a30*/  ULEA UR5, UR6, UR5, 0x2 ;  /* 0x0000000506057291 */ /* 0x000fd8000f8e10ff */
[----:B------:R-:W0:Y:S02]  /*2a40*/  LDCU UR5, c[0x0][UR5+0x380] ;  /* 0x00007000050577ac */ /* 0x000e240008000800 */
[----:B0-----:R-:W-:-:S07]  /*2a50*/  IMAD R20, R17, UR5, R20 ;  /* 0x0000000511147c24 */ /* 0x001fce000f8e0214 */
.L_x_6018:
        /* <DEDUP_REMOVED lines=33> */
.L_x_6033:
[----:B------:R-:W-:Y:S01]  /*2c70*/  MOV R18, R13 ;  /* 0x0000000d00127202 */ /* 0x000fe20000000f00 */
[----:B------:R-:W-:Y:S01]  /*2c80*/  IMAD.U32 R3, RZ, RZ, UR5 ;  /* 0x00000005ff037e24 */ /* 0x000fe2000f8e00ff */
[----:B------:R-:W-:Y:S02]  /*2c90*/  MOV R4, UR6 ;  /* 0x0000000600047c02 */ /* 0x000fe40008000f00 */
[----:B------:R-:W-:-:S07]  /*2ca0*/  MOV R6, 0x2cc0 ;  /* 0x00002cc000067802 */ /* 0x000fce0000000f00 */
[----:B------:R-:W-:Y:S05]  /*2cb0*/  CALL.REL.NOINC `($__internal_198_$__cuda_sm20_div_s64) ;  /* 0x0000000c000c7944 */ /* 0x000fea0003c00000 */
[----:B------:R-:W-:Y:S01]  /*2cc0*/  IMAD.MOV R6, RZ, RZ, -R4 ;  /* 0x000000ffff067224 */ /* 0x000fe200078e0a04 */
[----:B------:R-:W-:Y:S01]  /*2cd0*/  MOV R16, R4 ;  /* 0x0000000400107202 */ /* 0x000fe20000000f00 */
[----:B------:R-:W-:Y:S02]  /*2ce0*/  IMAD.MOV.U32 R17, RZ, RZ, R5 ;  /* 0x000000ffff117224 */ /* 0x000fe400078e0005 */
[----:B------:R-:W-:-:S07]  /*2cf0*/  IMAD R13, R6, UR5, R13 ;  /* 0x00000005060d7c24 */ /* 0x000fce000f8e020d */
.L_x_6034:
[----:B------:R-:W-:Y:S05]  /*2d00*/  BSYNC.RECONVERGENT B0 ;  /* 0x0000000000007941 */ /* 0x000fea0003800200 */
.L_x_6032:
        /* <DEDUP_REMOVED lines=34> */
.L_x_6036:
[----:B------:R-:W-:Y:S01]  /*2f30*/  IMAD.MOV.U32 R18, RZ, RZ, R16 ;  /* 0x000000ffff127224 */ /* 0x000fe200078e0010 */
[----:B------:R-:W-:Y:S01]  /*2f40*/  MOV R5, R17 ;  /* 0x0000001100057202 */ /* 0x000fe20000000f00 */
[----:B------:R-:W-:Y:S01]  /*2f50*/  IMAD.U32 R3, RZ, RZ, UR6 ;  /* 0x00000006ff037e24 */ /* 0x000fe2000f8e00ff */
[----:B------:R-:W-:Y:S02]  /*2f60*/  MOV R4, UR8 ;  /* 0x0000000800047c02 */ /* 0x000fe40008000f00 */
[----:B------:R-:W-:-:S07]  /*2f70*/  MOV R6, 0x2f90 ;  /* 0x00002f9000067802 */ /* 0x000fce0000000f00 */
[----:B------:R-:W-:Y:S05]  /*2f80*/  CALL.REL.NOINC `($__internal_198_$__cuda_sm20_div_s64) ;  /* 0x0000000800587944 */ /* 0x000fea0003c00000 */
[----:B------:R-:W-:Y:S01]  /*2f90*/  IMAD.MOV R17, RZ, RZ, -R4 ;  /* 0x000000ffff117224 */ /* 0x000fe200078e0a04 */
[----:B------:R-:W-:-:S03]  /*2fa0*/  MOV R13, R4 ;  /* 0x00000004000d7202 */ /* 0x000fc60000000f00 */
[----:B------:R-:W-:-:S07]  /*2fb0*/  IMAD R17, R17, UR6, R16 ;  /* 0x0000000611117c24 */ /* 0x000fce000f8e0210 */
.L_x_6037:
[----:B------:R-:W-:Y:S05]  /*2fc0*/  BSYNC.RECONVERGENT B0 ;  /* 0x0000000000007941 */ /* 0x000fea0003800200 */
.L_x_6035:
[----:B------:R-:W-:Y:S01]  /*2fd0*/  UMOV UR5, 0x6c ;  /* 0x0000006c00057882 */ /* 0x000fe20000000000 */
[----:B------:R-:W-:Y:S02]  /*2fe0*/  UIADD3 UR4, UPT, UPT, UR4, -0x2, URZ ;  /* 0xfffffffe04047890 */ /* 0x000fe4000fffe0ff */
[----:B------:R-:W-:-:S12]  /*2ff0*/  ULEA UR5, UR7, UR5, 0x2 ;  /* 0x0000000507057291 */ /* 0x000fd8000f8e10ff */
[----:B------:R-:W0:Y:S02]  /*3000*/  LDCU UR5, c[0x0][UR5+0x380] ;  /* 0x00007000050577ac */ /* 0x000e240008000800 */
[----:B0-----:R-:W-:-:S07]  /*3010*/  IMAD R20, R17, UR5, R20 ;  /* 0x0000000511147c24 */ /* 0x001fce000f8e0214 */
.L_x_6031:
        /* <DEDUP_REMOVED lines=29> */
.L_x_6039:
[----:B------:R-:W-:Y:S01]  /*31f0*/  IMAD.MOV.U32 R14, RZ, RZ, R13 ;  /* 0x000000ffff0e7224 */ /* 0x000fe200078e000d */
[----:B------:R-:W-:Y:S01]  /*3200*/  MOV R6, R5 ;  /* 0x0000000500067202 */ /* 0x000fe20000000f00 */
[----:B------:R-:W-:Y:S01]  /*3210*/  IMAD.U32 R3, RZ, RZ, UR5 ;  /* 0x00000005ff037e24 */ /* 0x000fe2000f8e00ff */
[----:B------:R-:W-:Y:S02]  /*3220*/  MOV R15, UR6 ;  /* 0x00000006000f7c02 */ /* 0x000fe40008000f00 */
[----:B------:R-:W-:-:S07]  /*3230*/  MOV R18, 0x3250 ;  /* 0x0000325000127802 */ /* 0x000fce0000000f00 */
[----:B------:R-:W-:Y:S05]  /*3240*/  CALL.REL.NOINC `($__internal_199_$__cuda_sm20_rem_s64) ;  /* 0x0000000800f87944 */ /* 0x000fea0003c00000 */
.L_x_6040:
[----:B------:R-:W-:Y:S05]  /*3250*/  BSYNC.RECONVERGENT B0 ;  /* 0x0000000000007941 */ /* 0x000fea0003800200 */
.L_x_6038:
[----:B------:R-:W-:Y:S02]  /*3260*/  UMOV UR5, 0x6c ;  /* 0x0000006c00057882 */ /* 0x000fe40000000000 */
[----:B------:R-:W-:-:S12]  /*3270*/  ULEA UR5, UR4, UR5, 0x2 ;  /* 0x0000000504057291 */ /* 0x000fd8000f8e10ff */
[----:B------:R-:W0:Y:S02]  /*3280*/  LDCU UR5, c[0x0][UR5+0x380] ;  /* 0x00007000050577ac */ /* 0x000e240008000800 */
[----:B0-----:R-:W-:-:S07]  /*3290*/  IMAD R20, R13, UR5, R20 ;  /* 0x000000050d147c24 */ /* 0x001fce000f8e0214 */
.L_x_5991:
        /* <DEDUP_REMOVED lines=101> */
        .weak           $__internal_198_$__cuda_sm20_div_s64
        .type           $__internal_198_$__cuda_sm20_div_s64,@function
        .size           $__internal_198_$__cuda_sm20_div_s64,($__internal_199_$__cuda_sm20_rem_s64 - $__internal_198_$__cuda_sm20_div_s64)
$__internal_198_$__cuda_sm20_div_s64:
        /* <DEDUP_REMOVED lines=83> */
[----:B------:R-:W-:Y:S06]  /*3e20*/  RET.REL.NODEC R8 `(_ZN2at6native16triu_tril_kernelIaiLb0ELi8ELb1EEEvNS_4cuda6detail10TensorInfoIT_T0_EENS4_IKS5_S6_EEllS6_) ;  /* 0xffffffc008747950 */ /* 0x000fec0003c3ffff */
        .weak           $__internal_199_$__cuda_sm20_rem_s64
        .type           $__internal_199_$__cuda_sm20_rem_s64,@function
        .size           $__internal_199_$__cuda_sm20_rem_s64,(.L_x_6489 - $__internal_199_$__cuda_sm20_rem_s64)
$__internal_199_$__cuda_sm20_rem_s64:
        /* <DEDUP_REMOVED lines=71> */
[----:B------:R-:W-:Y:S06]  /*42a0*/  RET.REL.NODEC R18 `(_ZN2at6native16triu_tril_kernelIaiLb0ELi8ELb1EEEvNS_4cuda6detail10TensorInfoIT_T0_EENS4_IKS5_S6_EEllS6_) ;  /* 0xffffffbc12547950 */ /* 0x000fec0003c3ffff */
.L_x_6041:
        /* <DEDUP_REMOVED lines=13> */
.L_x_6489:


//--------------------- .text._ZN2at6native16triu_tril_kernelIhlLb0ELi8ELb0EEEvNS_4cuda6detail10TensorInfoIT_T0_EENS4_IKS5_S6_EEllS6_ --------------------------
	.section	.text._ZN2at6native16triu_tril_kernelIhlLb0ELi8ELb0EEEvNS_4cuda6detail10TensorInfoIT_T0_EENS4_IKS5_S6_EEllS6_,"ax",@progbits
	.align	128
        .global         _ZN2at6native16triu_tril_kernelIhlLb0ELi8ELb0EEEvNS_4cuda6detail10TensorInfoIT_T0_EENS4_IKS5_S6_EEllS6_
        .type           _ZN2at6native16triu_tril_kernelIhlLb0ELi8ELb0EEEvNS_4cuda6detail10TensorInfoIT_T0_EENS4_IKS5_S6_EEllS6_,@function
        .size           _ZN2at6native16triu_tril_kernelIhlLb0ELi8ELb0EEEvNS_4cuda6detail10TensorInfoIT_T0_EENS4_IKS5_S6_EEllS6_,(.L_x_6491 - _ZN2at6native16triu_tril_kernelIhlLb0ELi8ELb0EEEvNS_4cuda6detail10TensorInfoIT_T0_EENS4_IKS5_S6_EEllS6_)
        .other          _ZN2at6native16triu_tril_kernelIhlLb0ELi8ELb0EEEvNS_4cuda6detail10TensorInfoIT_T0_EENS4_IKS5_S6_EEllS6_,@"STO_CUDA_ENTRY STV_DEFAULT"
_ZN2at6native16triu_tril_kernelIhlLb0ELi8ELb0EEEvNS_4cuda6detail10TensorInfoIT_T0_EENS4_IKS5_S6_EEllS6_:
.text._ZN2at6native16triu_tril_kernelIhlLb0ELi8ELb0EEEvNS_4cuda6detail10TensorInfoIT_T0_EENS4_IKS5_S6_EEllS6_:
        /* <DEDUP_REMOVED lines=41> */
.L_x_6043:
[----:B------:R-:W0:Y:S01]  /*0290*/  LDCU.64 UR4, c[0x0][0x6d0] ;  /* 0x0000da00ff0477ac */ /* 0x000e220008000a00 */
[----:B------:R-:W-:Y:S01]  /*02a0*/  IMAD.MOV.U32 R21, RZ, RZ, R6 ;  /* 0x000000ffff157224 */ /* 0x000fe200078e0006 */
[----:B------:R-:W-:Y:S01]  /*02b0*/  MOV R8, 0x300 ;  /* 0x0000030000087802 */ /* 0x000fe20000000f00 */
[----:B------:R-:W-:Y:S02]  /*02c0*/  IMAD.MOV.U32 R24, RZ, RZ, R7 ;  /* 0x000000ffff187224 */ /* 0x000fe400078e0007 */
[----:B0-----:R-:W-:Y:S01]  /*02d0*/  IMAD.U32 R5, RZ, RZ, UR4 ;  /* 0x00000004ff057e24 */ /* 0x001fe2000f8e00ff */
[----:B------:R-:W-:-:S07]  /*02e0*/  MOV R4, UR5 ;  /* 0x0000000500047c02 */ /* 0x000fce0008000f00 */
[----:B------:R-:W-:Y:S05]  /*02f0*/  CALL.REL.NOINC `($__internal_200_$__cuda_sm20_div_s64) ;  /* 0x0000004c00e07944 */ /* 0x000fea0003c00000 */
        /* <DEDUP_REMOVED lines=9> */
.L_x_6044:
[----:B------:R-:W-:Y:S05]  /*0390*/  BSYNC.RECONVERGENT B0 ;  /* 0x0000000000007941 */ /* 0x000fea0003800200 */
.L_x_6042:
        /* <DEDUP_REMOVED lines=31> */
.L_x_6046:
[----:B------:R-:W-:Y:S01]  /*0590*/  MOV R21, R14 ;  /* 0x0000000e00157202 */ /* 0x000fe20000000f00 */
[----:B------:R-:W-:Y:S01]  /*05a0*/  IMAD.MOV.U32 R24, RZ, RZ, R15 ;  /* 0x000000ffff187224 */ /* 0x000fe200078e000f */
[----:B------:R-:W-:Y:S01]  /*05b0*/  MOV R4, R13 ;  /* 0x0000000d00047202 */ /* 0x000fe20000000f00 */
[----:B------:R-:W-:Y:S01]  /*05c0*/  IMAD.MOV.U32 R5, RZ, RZ, R12 ;  /* 0x000000ffff057224 */ /* 0x000fe200078e000c */
[----:B------:R-:W-:-:S07]  /*05d0*/  MOV R8, 0x5f0 ;  /* 0x000005f000087802 */ /* 0x000fce0000000f00 */
[----:B------:R-:W-:Y:S05]  /*05e0*/  CALL.REL.NOINC `($__internal_200_$__cuda_sm20_div_s64) ;  /* 0x0000004c00247944 */ /* 0x000fea0003c00000 */
        /* <DEDUP_REMOVED lines=11> */
.L_x_6047:
[----:B------:R-:W-:Y:S05]  /*06a0*/  BSYNC.RECONVERGENT B0 ;  /* 0x0000000000007941 */ /* 0x000fea0003800200 */
.L_x_6045:
        /* <DEDUP_REMOVED lines=36> */
.L_x_6074:
        /* <DEDUP_REMOVED lines=28> */
.L_x_6051:
        /* <DEDUP_REMOVED lines=9> */
[----:B------:R-:W-:Y:S05]  /*0b40*/  CALL.REL.NOINC `($__internal_200_$__cuda_sm20_div_s64) ;  /* 0x0000004400cc7944 */ /* 0x000fea0003c00000 */
        /* <DEDUP_REMOVED lines=9> */
.L_x_6052:
[----:B------:R-:W-:Y:S05]  /*0be0*/  BSYNC.RECONVERGENT B0 ;  /* 0x0000000000007941 */ /* 0x000fea0003800200 */
.L_x_6050:
        /* <DEDUP_REMOVED lines=43> */
.L_x_6054:
        /* <DEDUP_REMOVED lines=21> */
.L_x_6055:
[----:B------:R-:W-:Y:S05]  /*0ff0*/  BSYNC.RECONVERGENT B0 ;  /* 0x0000000000007941 */ /* 0x000fea0003800200 */
.L_x_6053:
        /* <DEDUP_REMOVED lines=40> */
.L_x_6057:
        /* <DEDUP_REMOVED lines=9> */
[----:B------:R-:W-:Y:S05]  /*1310*/  CALL.REL.NOINC `($__internal_200_$__cuda_sm20_div_s64) ;  /* 0x0000003c00d87944 */ /* 0x000fea0003c00000 */
        /* <DEDUP_REMOVED lines=11> */
.L_x_6058:
[----:B------:R-:W-:Y:S05]  /*13d0*/  BSYNC.RECONVERGENT B0 ;  /* 0x0000000000007941 */ /* 0x000fea0003800200 */
.L_x_6056:
        /* <DEDUP_REMOVED lines=40> */
.L_x_6060:
        /* <DEDUP_REMOVED lines=21> */
.L_x_6061:
[----:B------:R-:W-:Y:S05]  /*17b0*/  BSYNC.RECONVERGENT B0 ;  /* 0x0000000000007941 */ /* 0x000fea0003800200 */
.L_x_6059:
        /* <DEDUP_REMOVED lines=40> */
.L_x_6063:
        /* <DEDUP_REMOVED lines=21> */
.L_x_6064:
[----:B------:R-:W-:Y:S05]  /*1b90*/  BSYNC.RECONVERGENT B0 ;  /* 0x0000000000007941 */ /* 0x000fea0003800200 */
.L_x_6062:
        /* <DEDUP_REMOVED lines=40> */
.L_x_6066:
        /* <DEDUP_REMOVED lines=21> */
.L_x_6067:
[----:B------:R-:W-:Y:S05]  /*1f70*/  BSYNC.RECONVERGENT B0 ;  /* 0x0000000000007941 */ /* 0x000fea0003800200 */
.L_x_6065:
        /* <DEDUP_REMOVED lines=40> */
.L_x_6069:
        /* <DEDUP_REMOVED lines=21> */
.L_x_6070:
[----:B------:R-:W-:Y:S05]  /*2350*/  BSYNC.RECONVERGENT B0 ;  /* 0x0000000000007941 */ /* 0x000fea0003800200 */
.L_x_6068:
        /* <DEDUP_REMOVED lines=41> */
.L_x_6072:
        /* <DEDUP_REMOVED lines=21> */
.L_x_6073:
[----:B------:R-:W-:Y:S05]  /*2740*/  BSYNC.RECONVERGENT B0 ;  /* 0x0000000000007941 */ /* 0x000fea0003800200 */
.L_x_6071:
        /* <DEDUP_REMOVED lines=24> */
.L_x_6049:
        /* <DEDUP_REMOVED lines=37> */
.L_x_6077:
        /* <DEDUP_REMOVED lines=19> */
.L_x_6078:
[----:B------:R-:W-:Y:S05]  /*2c50*/  BSYNC.RECONVERGENT B0 ;  /* 0x0000000000007941 */ /* 0x000fea0003800200 */
.L_x_6076:
        /* <DEDUP_REMOVED lines=43> */
.L_x_6080:
        /* <DEDUP_REMOVED lines=21> */
.L_x_6081:
[----:B------:R-:W-:Y:S05]  /*3060*/  BSYNC.RECONVERGENT B0 ;  /* 0x0000000000007941 */ /* 0x000fea0003800200 */
.L_x_6079:
        /* <DEDUP_REMOVED lines=40> */
.L_x_6083:
        /* <DEDUP_REMOVED lines=21> */
.L_x_6084:
[----:B------:R-:W-:Y:S05]  /*3440*/  BSYNC.RECONVERGENT B0 ;  /* 0x0000000000007941 */ /* 0x000fea0003800200 */
.L_x_6082:
        /* <DEDUP_REMOVED lines=41> */
.L_x_6086:
        /* <DEDUP_REMOVED lines=20> */
.L_x_6087:
[----:B------:R-:W-:Y:S05]  /*3820*/  BSYNC.RECONVERGENT B0 ;  /* 0x0000000000007941 */ /* 0x000fea0003800200 */
.L_x_6085:
        /* <DEDUP_REMOVED lines=15> */
.L_x_6075:
        /* <DEDUP_REMOVED lines=37> */
.L_x_6090:
        /* <DEDUP_REMOVED lines=19> */
.L_x_6091:
[----:B------:R-:W-:Y:S05]  /*3ca0*/  BSYNC.RECONVERGENT B0 ;  /* 0x0000000000007941 */ /* 0x000fea0003800200 */
.L_x_6089:
        /* <DEDUP_REMOVED lines=46> */
.L_x_6093:
        /* <DEDUP_REMOVED lines=20> */
.L_x_6094:
[----:B------:R-:W-:Y:S05]  /*40d0*/  BSYNC.RECONVERGENT B0 ;  /* 0x0000000000007941 */ /* 0x000fea0003800200 */
.L_x_6092:
        /* <DEDUP_REMOVED lines=15> */
.L_x_6088:
        /* <DEDUP_REMOVED lines=30> */
.L_x_6096:
[----:B------:R-:W-:-:S07]  /*43b0*/  MOV R10, 0x43d0 ;  /* 0x000043d0000a7802 */ /* 0x000fce0000000f00 */
[----:B------:R-:W-:Y:S05]  /*43c0*/  CALL.REL.NOINC `($__internal_201_$__cuda_sm20_rem_s64) ;  /* 0x0000001000f87944 */ /* 0x000fea0003c00000 */
.L_x_6097:
[----:B------:R-:W-:Y:S05]  /*43d0*/  BSYNC.RECONVERGENT B0 ;  /* 0x0000000000007941 */ /* 0x000fea0003800200 */
.L_x_6095:
        /* <DEDUP_REMOVED lines=16> */
.L_x_6048:
        /* <DEDUP_REMOVED lines=108> */
.L_x_6101:
[----:B------:R-:W-:Y:S05]  /*4ba0*/  BSYNC.RECONVERGENT B1 ;  /* 0x0000000000017941 */ /* 0x000fea0003800200 */
.L_x_6100:
        /* <DEDUP_REMOVED lines=38> */
.L_x_6099:
[----:B------:R-:W-:Y:S05]  /*4e10*/  BSYNC.RECONVERGENT B0 ;  /* 0x0000000000007941 */ /* 0x000fea0003800200 */
.L_x_6098:
        /* <DEDUP_REMOVED lines=70> */
        .weak           $__internal_200_$__cuda_sm20_div_s64
        .type           $__internal_200_$__cuda_sm20_div_s64,@function
        .size           $__internal_200_$__cuda_sm20_div_s64,($__internal_201_$__cuda_sm20_rem_s64 - $__internal_200_$__cuda_sm20_div_s64)
$__internal_200_$__cuda_sm20_div_s64:
        /* <DEDUP_REMOVED lines=82> */
[----:B------:R-:W-:Y:S06]  /*57a0*/  RET.REL.NODEC R8 `(_ZN2at6native16triu_tril_kernelIhlLb0ELi8ELb0EEEvNS_4cuda6detail10TensorInfoIT_T0_EENS4_IKS5_S6_EEllS6_) ;  /* 0xffffffa808147950 */ /* 0x000fec0003c3ffff */
        .weak           $__internal_201_$__cuda_sm20_rem_s64
        .type           $__internal_201_$__cuda_sm20_rem_s64,@function
        .size           $__internal_201_$__cuda_sm20_rem_s64,(.L_x_6491 - $__internal_201_$__cuda_sm20_rem_s64)
$__internal_201_$__cuda_sm20_rem_s64:
        /* <DEDUP_REMOVED lines=76> */
[----:B------:R-:W-:Y:S06]  /*5c70*/  RET.REL.NODEC R10 `(_ZN2at6native16triu_tril_kernelIhlLb0ELi8ELb0EEEvNS_4cuda6detail10TensorInfoIT_T0_EENS4_IKS5_S6_EEllS6_) ;  /* 0xffffffa00ae07950 */ /* 0x000fec0003c3ffff */
.L_x_6102:
        /* <DEDUP_REMOVED lines=16> */
.L_x_6491:


//--------------------- .text._ZN2at6native16triu_tril_kernelIhlLb0ELi8ELb1EEEvNS_4cuda6detail10TensorInfoIT_T0_EENS4_IKS5_S6_EEllS6_ --------------------------
	.section	.text._ZN2at6native16triu_tril_kernelIhlLb0ELi8ELb1EEEvNS_4cuda6detail10TensorInfoIT_T0_EENS4_IKS5_S6_EEllS6_,"ax",@progbits
	.align	128
        .global         _ZN2at6native16triu_tril_kernelIhlLb0ELi8ELb1EEEvNS_4cuda6detail10TensorInfoIT_T0_EENS4_IKS5_S6_EEllS6_
        .type           _ZN2at6native16triu_tril_kernelIhlLb0ELi8ELb1EEEvNS_4cuda6detail10TensorInfoIT_T0_EENS4_IKS5_S6_EEllS6_,@function
        .size           _ZN2at6native16triu_tril_kernelIhlLb0ELi8ELb1EEEvNS_4cuda6detail10TensorInfoIT_T0_EENS4_IKS5_S6_EEllS6_,(.L_x_6493 - _ZN2at6native16triu_tril_kernelIhlLb0ELi8ELb1EEEvNS_4cuda6detail10TensorInfoIT_T0_EENS4_IKS5_S6_EEllS6_)
        .other          _ZN2at6native16triu_tril_kernelIhlLb0ELi8ELb1EEEvNS_4cuda6detail10TensorInfoIT_T0_EENS4_IKS5_S6_EEllS6_,@"STO_CUDA_ENTRY STV_DEFAULT"
_ZN2at6native16triu_tril_kernelIhlLb0ELi8ELb1EEEvNS_4cuda6detail10TensorInfoIT_T0_EENS4_IKS5_S6_EEllS6_:
.text._ZN2at6native16triu_tril_kernelIhlLb0ELi8ELb1EEEvNS_4cuda6detail10TensorInfoIT_T0_EENS4_IKS5_S6_EEllS6_:
        /* <DEDUP_REMOVED lines=41> */
.L_x_6104:
[----:B------:R-:W0:Y:S01]  /*0290*/  LDCU.64 UR4, c[0x0][0x6d0] ;  /* 0x0000da00ff0477ac */ /* 0x000e220008000a00 */
[----:B------:R-:W-:Y:S01]  /*02a0*/  IMAD.MOV.U32 R6, RZ, RZ, R10 ;  /* 0x000000ffff067224 */ /* 0x000fe200078e000a */
[----:B------:R-:W-:Y:S01]  /*02b0*/  MOV R4, 0x300 ;  /* 0x0000030000047802 */ /* 0x000fe20000000f00 */
[----:B------:R-:W-:Y:S02]  /*02c0*/  IMAD.MOV.U32 R23, RZ, RZ, R11 ;  /* 0x000000ffff177224 */ /* 0x000fe400078e000b */
[----:B0-----:R-:W-:Y:S01]  /*02d0*/  IMAD.U32 R8, RZ, RZ, UR4 ;  /* 0x00000004ff087e24 */ /* 0x001fe2000f8e00ff */
[----:B------:R-:W-:-:S07]  /*02e0*/  MOV R7, UR5 ;  /* 0x0000000500077c02 */ /* 0x000fce0008000f00 */
[----:B------:R-:W-:Y:S05]  /*02f0*/  CALL.REL.NOINC `($__internal_202_$__cuda_sm20_div_s64) ;  /* 0x0000004000707944 */ /* 0x000fea0003c00000 */
[----:B------:R-:W0:Y:S01]  /*0300*/  LDCU.64 UR4, c[0x0][0x6d0] ;  /* 0x0000da00ff0477ac */ /* 0x000e220008000a00 */
[----:B------:R-:W-:-:S05]  /*0310*/  IADD3 R5, P0, PT, RZ, -R20, RZ ;  /* 0x80000014ff057210 */ /* 0x000fca0007f1e0ff */
[----:B------:R-:W-:-:S04]  /*0320*/  IMAD.X R0, RZ, RZ, ~R21, P0 ;  /* 0x000000ffff007224 */ /* 0x000fc800000e0e15 */
[----:B0-----:R-:W-:Y:S02]  /*0330*/  IMAD R0, R0, UR4, RZ ;  /* 0x0000000400007c24 */ /* 0x001fe4000f8e02ff */
[----:B------:R-:W-:-:S04]  /*0340*/  IMAD.WIDE.U32 R2, R5, UR4, R10 ;  /* 0x0000000405027c25 */ /* 0x000fc8000f8e000a */
[----:B------:R-:W-:-:S05]  /*0350*/  IMAD R5, R5, UR5, R0 ;  /* 0x0000000505057c24 */ /* 0x000fca000f8e0200 */
[----:B------:R-:W-:-:S07]  /*0360*/  IADD3 R0, PT, PT, R3, R5, RZ ;  /* 0x0000000503007210 */ /* 0x000fce0007ffe0ff */
.L_x_6105:
[----:B------:R-:W-:Y:S05]  /*0370*/  BSYNC.RECONVERGENT B0 ;  /* 0x0000000000007941 */ /* 0x000fea0003800200 */
.L_x_6103:
        /* <DEDUP_REMOVED lines=27> */
.L_x_6107:
[----:B------:R-:W-:Y:S01]  /*0530*/  IMAD.MOV.U32 R6, RZ, RZ, R20 ;  /* 0x000000ffff067224 */ /* 0x000fe200078e0014 */
[----:B------:R-:W-:Y:S01]  /*0540*/  MOV R4, R8 ;  /* 0x0000000800047202 */ /* 0x000fe20000000f00 */
[----:B------:R-:W-:Y:S01]  /*0550*/  IMAD.MOV.U32 R23, RZ, RZ, R21 ;  /* 0x000000ffff177224 */ /* 0x000fe200078e0015 */
[----:B------:R-:W-:Y:S01]  /*0560*/  MOV R22, 0x590 ;  /* 0x0000059000167802 */ /* 0x000fe20000000f00 */
[----:B------:R-:W-:-:S07]  /*0570*/  IMAD.MOV.U32 R3, RZ, RZ, R9 ;  /* 0x000000ffff037224 */ /* 0x000fce00078e0009 */
[----:B------:R-:W-:Y:S05]  /*0580*/  CALL.REL.NOINC `($__internal_203_$__cuda_sm20_rem_s64) ;  /* 0x00000044001c7944 */ /* 0x000fea0003c00000 */
[----:B------:R-:W-:Y:S01]  /*0590*/  IMAD.MOV.U32 R10, RZ, RZ, R6 ;  /* 0x000000ffff0a7224 */ /* 0x000fe200078e0006 */
[----:B------:R-:W-:-:S07]  /*05a0*/  MOV R11, R3 ;  /* 0x00000003000b7202 */ /* 0x000fce0000000f00 */
.L_x_6108:
[----:B------:R-:W-:Y:S05]  /*05b0*/  BSYNC.RECONVERGENT B0 ;  /* 0x0000000000007941 */ /* 0x000fea0003800200 */
.L_x_6106:
        /* <DEDUP_REMOVED lines=30> */
.L_x_6110:
[----:B------:R-:W-:Y:S01]  /*07a0*/  MOV R6, R20 ;  /* 0x0000001400067202 */ /* 0x000fe20000000f00 */
[----:B------:R-:W-:Y:S01]  /*07b0*/  IMAD.MOV.U32 R23, RZ, RZ, R21 ;  /* 0x000000ffff177224 */ /* 0x000fe200078e0015 */
[----:B------:R-:W-:Y:S01]  /*07c0*/  MOV R4, 0x7f0 ;  /* 0x000007f000047802 */ /* 0x000fe20000000f00 */
[----:B------:R-:W-:-:S07]  /*07d0*/  IMAD.MOV.U32 R7, RZ, RZ, R9 ;  /* 0x000000ffff077224 */ /* 0x000fce00078e0009 */
[----:B-1----:R-:W-:Y:S05]  /*07e0*/  CALL.REL.NOINC `($__internal_202_$__cuda_sm20_div_s64) ;  /* 0x0000003c00347944 */ /* 0x002fea0003c00000 */
[----:B------:R-:W-:Y:S01]  /*07f0*/  MOV R6, R20 ;  /* 0x0000001400067202 */ /* 0x000fe20000000f00 */
[----:B------:R-:W-:-:S07]  /*0800*/  IMAD.MOV.U32 R23, RZ, RZ, R21 ;  /* 0x000000ffff177224 */ /* 0x000fce00078e0015 */
.L_x_6111:
[----:B------:R-:W-:Y:S05]  /*0810*/  BSYNC.RECONVERGENT B0 ;  /* 0x0000000000007941 */ /* 0x000fea0003800200 */
.L_x_6109:
        /* <DEDUP_REMOVED lines=23> */
.L_x_6138:
        /* <DEDUP_REMOVED lines=28> */
.L_x_6115:
[----:B------:R-:W-:Y:S01]  /*0b50*/  IMAD.U32 R13, RZ, RZ, UR9 ;  /* 0x00000009ff0d7e24 */ /* 0x000fe2000f8e00ff */
[----:B------:R-:W-:Y:S01]  /*0b60*/  MOV R9, UR9 ;  /* 0x0000000900097c02 */ /* 0x000fe20008000f00 */
[----:B------:R-:W-:Y:S01]  /*0b70*/  IMAD.U32 R8, RZ, RZ, UR8 ;  /* 0x00000008ff087e24 */ /* 0x000fe2000f8e00ff */
[----:B------:R-:W-:Y:S01]  /*0b80*/  MOV R4, 0xbc0 ;  /* 0x00000bc000047802 */ /* 0x000fe20000000f00 */
[----:B------:R-:W-:Y:S01]  /*0b90*/  IMAD.U32 R12, RZ, RZ, UR8 ;  /* 0x00000008ff0c7e24 */ /* 0x000fe2000f8e00ff */
[----:B------:R-:W-:-:S07]  /*0ba0*/  MOV R7, R13 ;  /* 0x0000000d00077202 */ /* 0x000fce0000000f00 */
[----:B------:R-:W-:Y:S05]  /*0bb0*/  CALL.REL.NOINC `($__internal_202_$__cuda_sm20_div_s64) ;  /* 0x0000003800407944 */ /* 0x000fea0003c00000 */
        /* <DEDUP_REMOVED lines=9> */
.L_x_6116:
[----:B------:R-:W-:Y:S05]  /*0c50*/  BSYNC.RECONVERGENT B0 ;  /* 0x0000000000007941 */ /* 0x000fea0003800200 */
.L_x_6114:
        /* <DEDUP_REMOVED lines=34> */
.L_x_6118:
[----:B------:R-:W-:Y:S01]  /*0e80*/  IMAD.U32 R6, RZ, RZ, UR14 ;  /* 0x0000000eff067e24 */ /* 0x000fe2000f8e00ff */
[----:B------:R-:W-:Y:S01]  /*0e90*/  MOV R8, UR14 ;  /* 0x0000000e00087c02 */ /* 0x000fe20008000f00 */
[----:B------:R-:W-:Y:S01]  /*0ea0*/  IMAD.U32 R9, RZ, RZ, UR15 ;  /* 0x0000000fff097e24 */ /* 0x000fe2000f8e00ff */
[----:B------:R-:W-:Y:S01]  /*0eb0*/  MOV R7, UR15 ;  /* 0x0000000f00077c02 */ /* 0x000fe20008000f00 */
[----:B------:R-:W-:Y:S01]  /*0ec0*/  IMAD.MOV.U32 R6, RZ, RZ, R16 ;  /* 0x000000ffff067224 */ /* 0x000fe200078e0010 */
[----:B------:R-:W-:Y:S01]  /*0ed0*/  MOV R4, 0xf00 ;  /* 0x00000f0000047802 */ /* 0x000fe20000000f00 */
[----:B------:R-:W-:-:S07]  /*0ee0*/  IMAD.MOV.U32 R23, RZ, RZ, R17 ;  /* 0x000000ffff177224 */ /* 0x000fce00078e0011 */
[----:B------:R-:W-:Y:S05]  /*0ef0*/  CALL.REL.NOINC `($__internal_202_$__cuda_sm20_div_s64) ;  /* 0x0000003400707944 */ /* 0x000fea0003c00000 */
        /* <DEDUP_REMOVED lines=10> */
.L_x_6119:
[----:B------:R-:W-:Y:S05]  /*0fa0*/  BSYNC.RECONVERGENT B0 ;  /* 0x0000000000007941 */ /* 0x000fea0003800200 */
.L_x_6117:
        /* <DEDUP_REMOVED lines=35> */
.L_x_6121:
[----:B------:R-:W-:Y:S01]  /*11e0*/  MOV R6, UR14 ;  /* 0x0000000e00067c02 */ /* 0x000fe20008000f00 */
[----:B------:R-:W-:Y:S01]  /*11f0*/  IMAD.U32 R8, RZ, RZ, UR14 ;  /* 0x0000000eff087e24 */ /* 0x000fe2000f8e00ff */
[----:B------:R-:W-:Y:S01]  /*1200*/  MOV R23, R17 ;  /* 0x0000001100177202 */ /* 0x000fe20000000f00 */
[----:B------:R-:W-:Y:S01]  /*1210*/  IMAD.U32 R9, RZ, RZ, UR15 ;  /* 0x0000000fff097e24 */ /* 0x000fe2000f8e00ff */
[----:B------:R-:W-:Y:S01]  /*1220*/  MOV R4, 0x1260 ;  /* 0x0000126000047802 */ /* 0x000fe20000000f00 */
[----:B------:R-:W-:Y:S02]  /*1230*/  IMAD.U32 R7, RZ, RZ, UR15 ;  /* 0x0000000fff077e24 */ /* 0x000fe4000f8e00ff */
[----:B------:R-:W-:-:S07]  /*1240*/  IMAD.MOV.U32 R6, RZ, RZ, R16 ;  /* 0x000000ffff067224 */ /* 0x000fce00078e0010 */
[----:B------:R-:W-:Y:S05]  /*1250*/  CALL.REL.NOINC `($__internal_202_$__cuda_sm20_div_s64) ;  /* 0x0000003000987944 */ /* 0x000fea0003c00000 */
        /* <DEDUP_REMOVED lines=10> */
.L_x_6122:
[----:B------:R-:W-:Y:S05]  /*1300*/  BSYNC.RECONVERGENT B0 ;  /* 0x0000000000007941 */ /* 0x000fea0003800200 */
.L_x_6120:
        /* <DEDUP_REMOVED lines=35> */
.L_x_6124:
[----:B------:R-:W-:Y:S01]  /*1540*/  IMAD.U32 R6, RZ, RZ, UR14 ;  /* 0x0000000eff067e24 */ /* 0x000fe2000f8e00ff */
[----:B------:R-:W-:Y:S01]  /*1550*/  MOV R9, UR15 ;  /* 0x0000000f00097c02 */ /* 0x000fe20008000f00 */
[----:B------:R-:W-:Y:S01]  /*1560*/  IMAD.U32 R8, RZ, RZ, UR14 ;  /* 0x0000000eff087e24 */ /* 0x000fe2000f8e00ff */
[----:B------:R-:W-:Y:S01]  /*1570*/  MOV R7, UR15 ;  /* 0x0000000f00077c02 */ /* 0x000fe20008000f00 */
[----:B------:R-:W-:Y:S01]  /*1580*/  IMAD.MOV.U32 R6, RZ, RZ, R16 ;  /* 0x000000ffff067224 */ /* 0x000fe200078e0010 */
[----:B------:R-:W-:Y:S02]  /*1590*/  MOV R23, R17 ;  /* 0x0000001100177202 */ /* 0x000fe40000000f00 */
[----:B------:R-:W-:-:S07]  /*15a0*/  MOV R4, 0x15c0 ;  /* 0x000015c000047802 */ /* 0x000fce0000000f00 */
        /* <DEDUP_REMOVED lines=11> */
.L_x_6125:
[----:B------:R-:W-:Y:S05]  /*1660*/  BSYNC.RECONVERGENT B0 ;  /* 0x0000000000007941 */ /* 0x000fea0003800200 */
.L_x_6123:
        /* <DEDUP_REMOVED lines=35> */
.L_x_6127:
[----:B------:R-:W-:Y:S01]  /*18a0*/  MOV R6, UR14 ;  /* 0x0000000e00067c02 */ /* 0x000fe20008000f00 */
[----:B------:R-:W-:Y:S01]  /*18b0*/  IMAD.U32 R9, RZ, RZ, UR15 ;  /* 0x0000000fff097e24 */ /* 0x000fe2000f8e00ff */
[----:B------:R-:W-:Y:S01]  /*18c0*/  MOV R8, UR14 ;  /* 0x0000000e00087c02 */ /* 0x000fe20008000f00 */
[----:B------:R-:W-:Y:S01]  /*18d0*/  IMAD.U32 R7, RZ, RZ, UR15 ;  /* 0x0000000fff077e24 */ /* 0x000fe2000f8e00ff */
[----:B------:R-:W-:Y:S01]  /*18e0*/  MOV R6, R16 ;  /* 0x0000001000067202 */ /* 0x000fe20000000f00 */
[----:B------:R-:W-:Y:S01]  /*18f0*/  IMAD.MOV.U32 R23, RZ, RZ, R17 ;  /* 0x000000ffff177224 */ /* 0x000fe200078e0011 */
[----:B------:R-:W-:-:S07]  /*1900*/  MOV R4, 0x1920 ;  /* 0x0000192000047802 */ /* 0x000fce0000000f00 */
[----:B------:R-:W-:Y:S05]  /*1910*/  CALL.REL.NOINC `($__internal_202_$__cuda_sm20_div_s64) ;  /* 0x0000002800e87944 */ /* 0x000fea0003c00000 */
        /* <DEDUP_REMOVED lines=10> */
.L_x_6128:
[----:B------:R-:W-:Y:S05]  /*19c0*/  BSYNC.RECONVERGENT B0 ;  /* 0x0000000000007941 */ /* 0x000fea0003800200 */
.L_x_6126:
        /* <DEDUP_REMOVED lines=35> */
.L_x_6130:
        /* <DEDUP_REMOVED lines=18> */
.L_x_6131:
[----:B------:R-:W-:Y:S05]  /*1d20*/  BSYNC.RECONVERGENT B0 ;  /* 0x0000000000007941 */ /* 0x000fea0003800200 */
.L_x_6129:
        /* <DEDUP_REMOVED lines=35> */
.L_x_6133:
        /* <DEDUP_REMOVED lines=18> */
.L_x_6134:
[----:B------:R-:W-:Y:S05]  /*2080*/  BSYNC.RECONVERGENT B0 ;  /* 0x0000000000007941 */ /* 0x000fea0003800200 */
.L_x_6132:
        /* <DEDUP_REMOVED lines=34> */
.L_x_6136:
        /* <DEDUP_REMOVED lines=18> */
.L_x_6137:
[----:B------:R-:W-:Y:S05]  /*23d0*/  BSYNC.RECONVERGENT B0 ;  /* 0x0000000000007941 */ /* 0x000fea0003800200 */
.L_x_6135:
        /* <DEDUP_REMOVED lines=14> */
.L_x_6113:
        /* <DEDUP_REMOVED lines=37> */
.L_x_6141:
[----:B------:R-:W-:Y:S01]  /*2710*/  IMAD.U32 R13, RZ, RZ, UR9 ;  /* 0x00000009ff0d7e24 */ /* 0x000fe2000f8e00ff */
[----:B------:R-:W-:Y:S01]  /*2720*/  MOV R8, UR8 ;  /* 0x0000000800087c02 */ /* 0x000fe20008000f00 */
[----:B------:R-:W-:Y:S01]  /*2730*/  IMAD.U32 R9, RZ, RZ, UR9 ;  /* 0x00000009ff097e24 */ /* 0x000fe2000f8e00ff */
[----:B------:R-:W-:Y:S02]  /*2740*/  MOV R12, UR8 ;  /* 0x00000008000c7c02 */ /* 0x000fe40008000f00 */
[----:B------:R-:W-:Y:S02]  /*2750*/  MOV R7, R13 ;  /* 0x0000000d00077202 */ /* 0x000fe40000000f00 */
[----:B------:R-:W-:-:S07]  /*2760*/  MOV R4, 0x2780 ;  /* 0x0000278000047802 */ /* 0x000fce0000000f00 */
[----:B------:R-:W-:Y:S05]  /*2770*/  CALL.REL.NOINC `($__internal_202_$__cuda_sm20_div_s64) ;  /* 0x0000001c00507944 */ /* 0x000fea0003c00000 */
        /* <DEDUP_REMOVED lines=9> */
.L_x_6142:
[----:B------:R-:W-:Y:S05]  /*2810*/  BSYNC.RECONVERGENT B0 ;  /* 0x0000000000007941 */ /* 0x000fea0003800200 */
.L_x_6140:
        /* <DEDUP_REMOVED lines=34> */
.L_x_6144:
        /* <DEDUP_REMOVED lines=18> */
.L_x_6145:
[----:B------:R-:W-:Y:S05]  /*2b60*/  BSYNC.RECONVERGENT B0 ;  /* 0x0000000000007941 */ /* 0x000fea0003800200 */
.L_x_6143:
        /* <DEDUP_REMOVED lines=34> */
.L_x_6147:
        /* <DEDUP_REMOVED lines=18> */
.L_x_6148:
[----:B------:R-:W-:Y:S05]  /*2eb0*/  BSYNC.RECONVERGENT B0 ;  /* 0x0000000000007941 */ /* 0x000fea0003800200 */
.L_x_6146:
        /* <DEDUP_REMOVED lines=34> */
.L_x_6150:
        /* <DEDUP_REMOVED lines=18> */
.L_x_6151:
[----:B------:R-:W-:Y:S05]  /*3200*/  BSYNC.RECONVERGENT B0 ;  /* 0x0000000000007941 */ /* 0x000fea0003800200 */
.L_x_6149:
[----:B------:R-:W0:Y:S01]  /*3210*/  LDCU.64 UR8, c[0x0][UR7+0x438] ;  /* 0x00008700070877ac */ /* 0x000e220008000a00 */
[----:B------:R-:W-:Y:S01]  /*3220*/  IMAD.MOV.U32 R14, RZ, RZ, R12 ;  /* 0x000000ffff0e7224 */ /* 0x000fe200078e000c */
[----:B------:R-:W-:Y:S01]  /*3230*/  UIADD3 UR5, UPT, UPT, UR5, -0x4, URZ ;  /* 0xfffffffc05057890 */ /* 0x000fe2000fffe0ff */
[C---:B0-----:R-:W-:Y:S02]  /*3240*/  IMAD R4, R8.reuse, UR9, RZ ;  /* 0x0000000908047c24 */ /* 0x041fe4000f8e02ff */
[----:B------:R-:W-:-:S04]  /*3250*/  IMAD.WIDE.U32 R14, R8, UR8, R14 ;  /* 0x00000008080e7c25 */ /* 0x000fc8000f8e000e */
[----:B------:R-:W-:-:S05]  /*3260*/  IMAD R3, R3, UR8, R4 ;  /* 0x0000000803037c24 */ /* 0x000fca000f8e0204 */
[----:B------:R-:W-:-:S07]  /*3270*/  IADD3 R15, PT, PT, R15, R3, RZ ;  /* 0x000000030f0f7210 */ /* 0x000fce0007ffe0ff */
.L_x_6139:
        /* <DEDUP_REMOVED lines=37> */
.L_x_6154:
[----:B------:R-:W-:Y:S01]  /*34d0*/  MOV R13, UR9 ;  /* 0x00000009000d7c02 */ /* 0x000fe20008000f00 */
[----:B------:R-:W-:Y:S01]  /*34e0*/  IMAD.U32 R8, RZ, RZ, UR8 ;  /* 0x00000008ff087e24 */ /* 0x000fe2000f8e00ff */
[----:B------:R-:W-:Y:S01]  /*34f0*/  MOV R9, UR9 ;  /* 0x0000000900097c02 */ /* 0x000fe20008000f00 */
[----:B------:R-:W-:Y:S01]  /*3500*/  IMAD.U32 R12, RZ, RZ, UR8 ;  /* 0x00000008ff0c7e24 */ /* 0x000fe2000f8e00ff */
[----:B------:R-:W-:Y:S01]  /*3510*/  MOV R4, 0x3540 ;  /* 0x0000354000047802 */ /* 0x000fe20000000f00 */
[----:B------:R-:W-:-:S07]  /*3520*/  IMAD.MOV.U32 R7, RZ, RZ, R13 ;  /* 0x000000ffff077224 */ /* 0x000fce00078e000d */
[----:B------:R-:W-:Y:S05]  /*3530*/  CALL.REL.NOINC `($__internal_202_$__cuda_sm20_div_s64) ;  /* 0x0000000c00e07944 */ /* 0x000fea0003c00000 */
        /* <DEDUP_REMOVED lines=9> */
.L_x_6155:
[----:B------:R-:W-:Y:S05]  /*35d0*/  BSYNC.RECONVERGENT B0 ;  /* 0x0000000000007941 */ /* 0x000fea0003800200 */
.L_x_6153:
        /* <DEDUP_REMOVED lines=34> */
.L_x_6157:
        /* <DEDUP_REMOVED lines=18> */
.L_x_6158:
[----:B------:R-:W-:Y:S05]  /*3920*/  BSYNC.RECONVERGENT B0 ;  /* 0x0000000000007941 */ /* 0x000fea0003800200 */
.L_x_6156:
[----:B------:R-:W0:Y:S01]  /*3930*/  LDCU.64 UR8, c[0x0][UR7+0x448] ;  /* 0x00008900070877ac */ /* 0x000e220008000a00 */
[----:B------:R-:W-:Y:S01]  /*3940*/  MOV R16, R14 ;  /* 0x0000000e00107202 */ /* 0x000fe20000000f00 */
[----:B------:R-:W-:Y:S01]  /*3950*/  UIADD3 UR5, UPT, UPT, UR5, -0x2, URZ ;  /* 0xfffffffe05057890 */ /* 0x000fe2000fffe0ff */
[----:B0-----:R-:W-:-:S03]  /*3960*/  IMAD R4, R8, UR9, RZ ;  /* 0x0000000908047c24 */ /* 0x001fc6000f8e02ff */
[----:B------:R-:W-:-:S04]  /*3970*/  IMAD.WIDE.U32 R14, R8, UR8, R16 ;  /* 0x00000008080e7c25 */ /* 0x000fc8000f8e0010 */
[----:B------:R-:W-:-:S04]  /*3980*/  IMAD R3, R3, UR8, R4 ;  /* 0x0000000803037c24 */ /* 0x000fc8000f8e0204 */
[----:B------:R-:W-:-:S07]  /*3990*/  IMAD.IADD R15, R15, 0x1, R3 ;  /* 0x000000010f0f7824 */ /* 0x000fce00078e0203 */
.L_x_6152:
        /* <DEDUP_REMOVED lines=29> */
.L_x_6160:
[----:B------:R-:W-:Y:S01]  /*3b70*/  IMAD.U32 R8, RZ, RZ, UR12 ;  /* 0x0000000cff087e24 */ /* 0x000fe2000f8e00ff */
[----:B------:R-:W-:Y:S01]  /*3b80*/  MOV R13, UR13 ;  /* 0x0000000d000d7c02 */ /* 0x000fe20008000f00 */
[----:B------:R-:W-:Y:S01]  /*3b90*/  IMAD.U32 R12, RZ, RZ, UR12 ;  /* 0x0000000cff0c7e24 */ /* 0x000fe2000f8e00ff */
[----:B------:R-:W-:Y:S01]  /*3ba0*/  MOV R9, UR13 ;  /* 0x0000000d00097c02 */ /* 0x000fe20008000f00 */
[----:B------:R-:W-:Y:S01]  /*3bb0*/  IMAD.MOV.U32 R4, RZ, RZ, R8 ;  /* 0x000000ffff047224 */ /* 0x000fe200078e0008 */
[----:B------:R-:W-:Y:S02]  /*3bc0*/  MOV R3, R13 ;  /* 0x0000000d00037202 */ /* 0x000fe40000000f00 */
[----:B------:R-:W-:-:S07]  /*3bd0*/  MOV R22, 0x3bf0 ;  /* 0x00003bf000167802 */ /* 0x000fce0000000f00 */
[----:B------:R-:W-:Y:S05]  /*3be0*/  CALL.REL.NOINC `($__internal_203_$__cuda_sm20_rem_s64) ;  /* 0x0000000c00847944 */ /* 0x000fea0003c00000 */
[----:B------:R-:W-:-:S07]  /*3bf0*/  IMAD.MOV.U32 R7, RZ, RZ, R3 ;  /* 0x000000ffff077224 */ /* 0x000fce00078e0003 */
.L_x_6161:
[----:B------:R-:W-:Y:S05]  /*3c00*/  BSYNC.RECONVERGENT B0 ;  /* 0x0000000000007941 */ /* 0x000fea0003800200 */
.L_x_6159:
[----:B------:R-:W0:Y:S02]  /*3c10*/  LDCU.64 UR8, c[0x0][UR8+0x450] ;  /* 0x00008a00080877ac */ /* 0x000e240008000a00 */
[C---:B0-----:R-:W-:Y:S02]  /*3c20*/  IMAD R3, R6.reuse, UR9, RZ ;  /* 0x0000000906037c24 */ /* 0x041fe4000f8e02ff */
[----:B------:R-:W-:-:S04]  /*3c30*/  IMAD.WIDE.U32 R14, R6, UR8, R14 ;  /* 0x00000008060e7c25 */ /* 0x000fc8000f8e000e */
[----:B------:R-:W-:-:S05]  /*3c40*/  IMAD R3, R7, UR8, R3 ;  /* 0x0000000807037c24 */ /* 0x000fca000f8e0203 */
[----:B------:R-:W-:-:S07]  /*3c50*/  IADD3 R15, PT, PT, R15, R3, RZ ;  /* 0x000000030f0f7210 */ /* 0x000fce0007ffe0ff */
.L_x_6112:
        /* <DEDUP_REMOVED lines=66> */
.L_x_6163:
[----:B------:R-:W-:Y:S05]  /*4080*/  BSYNC.RECONVERGENT B0 ;  /* 0x0000000000007941 */ /* 0x000fea0003800200 */
.L_x_6162:
        /* <DEDUP_REMOVED lines=34> */
.L_x_6165:
[----:B------:R-:W-:Y:S05]  /*42b0*/  BSYNC.RECONVERGENT B0 ;  /* 0x0000000000007941 */ /* 0x000fea0003800200 */
.L_x_6164:
        /* <DEDUP_REMOVED lines=22> */
.L_x_6167:
[----:B------:R-:W-:Y:S05]  /*4420*/  BSYNC.RECONVERGENT B0 ;  /* 0x0000000000007941 */ /* 0x000fea0003800200 */
.L_x_6166:
        /* <DEDUP_REMOVED lines=9> */
        .weak           $__internal_202_$__cuda_sm20_div_s64
        .type           $__internal_202_$__cuda_sm20_div_s64,@function
        .size           $__internal_202_$__cuda_sm20_div_s64,($__internal_203_$__cuda_sm20_rem_s64 - $__internal_202_$__cuda_sm20_div_s64)
$__internal_202_$__cuda_sm20_div_s64:
        /* <DEDUP_REMOVED lines=83> */
[----:B------:R-:W-:Y:S05]  /*49f0*/  RET.REL.NODEC R8 `(_ZN2at6native16triu_tril_kernelIhlLb0ELi8ELb1EEEvNS_4cuda6detail10TensorInfoIT_T0_EENS4_IKS5_S6_EEllS6_) ;  /* 0xffffffb408807950 */ /* 0x000fea0003c3ffff */
        .weak           $__internal_203_$__cuda_sm20_rem_s64
        .type           $__internal_203_$__cuda_sm20_rem_s64,@function
        .size           $__internal_203_$__cuda_sm20_rem_s64,(.L_x_6493 - $__internal_203_$__cuda_sm20_rem_s64)
$__internal_203_$__cuda_sm20_rem_s64:
        /* <DEDUP_REMOVED lines=76> */
[----:B------:R-:W-:Y:S06]  /*4ec0*/  RET.REL.NODEC R22 `(_ZN2at6native16triu_tril_kernelIhlLb0ELi8ELb1EEEvNS_4cuda6detail10TensorInfoIT_T0_EENS4_IKS5_S6_EEllS6_) ;  /* 0xffffffb0164c7950 */ /* 0x000fec0003c3ffff */
.L_x_6168:
        /* <DEDUP_REMOVED lines=11> */
.L_x_6493:


//--------------------- .text._ZN2at6native16triu_tril_kernelIhiLb0ELi8ELb0EEEvNS_4cuda6detail10TensorInfoIT_T0_EENS4_IKS5_S6_EEllS6_ --------------------------
	.section	.text._ZN2at6native16triu_tril_kernelIhiLb0ELi8ELb0EEEvNS_4cuda6detail10TensorInfoIT_T0_EENS4_IKS5_S6_EEllS6_,"ax",@progbits
	.align	128
        .global         _ZN2at6native16triu_tril_kernelIhiLb0ELi8ELb0EEEvNS_4cuda6detail10TensorInfoIT_T0_EENS4_IKS5_S6_EEllS6_
        .type           _ZN2at6native16triu_tril_kernelIhiLb0ELi8ELb0EEEvNS_4cuda6detail10TensorInfoIT_T0_EENS4_IKS5_S6_EEllS6_,@function
        .size           _ZN2at6native16triu_tril_kernelIhiLb0ELi8ELb0EEEvNS_4cuda6detail10TensorInfoIT_T0_EENS4_IKS5_S6_EEllS6_,(.L_x_6495 - _ZN2at6native16triu_tril_kernelIhiLb0ELi8ELb0EEEvNS_4cuda6detail10TensorInfoIT_T0_EENS4_IKS5_S6_EEllS6_)
        .other          _ZN2at6native16triu_tril_kernelIhiLb0ELi8ELb0EEEvNS_4cuda6detail10TensorInfoIT_T0_EENS4_IKS5_S6_EEllS6_,@"STO_CUDA_ENTRY STV_DEFAULT"
_ZN2at6native16triu_tril_kernelIhiLb0ELi8ELb0EEEvNS_4cuda6detail10TensorInfoIT_T0_EENS4_IKS5_S6_EEllS6_:
.text._ZN2at6native16triu_tril_kernelIhiLb0ELi8ELb0EEEvNS_4cuda6detail10TensorInfoIT_T0_EENS4_IKS5_S6_EEllS6_:
        /* <DEDUP_REMOVED lines=40> */
.L_x_6170:
[----:B------:R-:W0:Y:S01]  /*0280*/  LDCU UR6, c[0x0][0x540] ;  /* 0x0000a800ff0677ac */ /* 0x000e220008000800 */
[----:B------:R-:W-:Y:S01]  /*0290*/  MOV R18, R4 ;  /* 0x0000000400127202 */ /* 0x000fe20000000f00 */
[----:B------:R-:W-:Y:S01]  /*02a0*/  IMAD.U32 R3, RZ, RZ, UR4 ;  /* 0x00000004ff037e24 */ /* 0x000fe2000f8e00ff */
[----:B------:R-:W-:Y:S01]  /*02b0*/  MOV R6, 0x2e0 ;  /* 0x000002e000067802 */ /* 0x000fe20000000f00 */
[----:B0-----:R-:W-:-:S07]  /*02c0*/  IMAD.U32 R2, RZ, RZ, UR6 ;  /* 0x00000006ff027e24 */ /* 0x001fce000f8e00ff */
[----:B------:R-:W-:Y:S05]  /*02d0*/  CALL.REL.NOINC `($__internal_204_$__cuda_sm20_div_s64) ;  /* 0x0000003800f47944 */ /* 0x000fea0003c00000 */
[----:B------:R-:W0:Y:S01]  /*02e0*/  LDCU UR6, c[0x0][0x540] ;  /* 0x0000a800ff0677ac */ /* 0x000e220008000800 */
[----:B------:R-:W-:Y:S01]  /*02f0*/  IMAD.MOV R3, RZ, RZ, -R9 ;  /* 0x000000ffff037224 */ /* 0x000fe200078e0a09 */
[----:B------:R-:W-:Y:S01]  /*0300*/  MOV R16, R9 ;  /* 0x0000000900107202 */ /* 0x000fe20000000f00 */
[----:B------:R-:W-:Y:S02]  /*0310*/  IMAD.MOV.U32 R17, RZ, RZ, R8 ;  /* 0x000000ffff117224 */ /* 0x000fe400078e0008 */
[----:B0-----:R-:W-:-:S07]  /*0320*/  IMAD R4, R3, UR6, R4 ;  /* 0x0000000603047c24 */ /* 0x001fce000f8e0204 */
.L_x_6171:
[----:B------:R-:W-:Y:S05]  /*0330*/  BSYNC.RECONVERGENT B0 ;  /* 0x0000000000007941 */ /* 0x000fea0003800200 */
.L_x_6169:
        /* <DEDUP_REMOVED lines=30> */
.L_x_6173:
[----:B------:R-:W-:Y:S01]  /*0520*/  MOV R18, R16 ;  /* 0x0000001000127202 */ /* 0x000fe20000000f00 */
[----:B------:R-:W-:Y:S01]  /*0530*/  IMAD.MOV.U32 R5, RZ, RZ, R17 ;  /* 0x000000ffff057224 */ /* 0x000fe200078e0011 */
[----:B------:R-:W-:-:S07]  /*0540*/  MOV R6, 0x560 ;  /* 0x0000056000067802 */ /* 0x000fce0000000f00 */
[----:B------:R-:W-:Y:S05]  /*0550*/  CALL.REL.NOINC `($__internal_204_$__cuda_sm20_div_s64) ;  /* 0x0000003800547944 */ /* 0x000fea0003c00000 */
[--C-:B------:R-:W-:Y:S02]  /*0560*/  IMAD.MOV R7, RZ, RZ, -R9.reuse ;  /* 0x000000ffff077224 */ /* 0x100fe400078e0a09 */
[----:B------:R-:W-:Y:S02]  /*0570*/  IMAD.MOV.U32 R12, RZ, RZ, R9 ;  /* 0x000000ffff0c7224 */ /* 0x000fe400078e0009 */
[----:B------:R-:W-:-:S07]  /*0580*/  IMAD R7, R2, R7, R16 ;  /* 0x0000000702077224 */ /* 0x000fce00078e0210 */
.L_x_6174:
[----:B------:R-:W-:Y:S05]  /*0590*/  BSYNC.RECONVERGENT B0 ;  /* 0x0000000000007941 */ /* 0x000fea0003800200 */
.L_x_6172:
        /* <DEDUP_REMOVED lines=18> */
.L_x_6201:
        /* <DEDUP_REMOVED lines=31> */
.L_x_6178:
[----:B------:R-:W-:Y:S01]  /*08b0*/  IMAD.MOV.U32 R5, RZ, RZ, R8 ;  /* 0x000000ffff057224 */ /* 0x000fe200078e0008 */
[----:B------:R-:W-:Y:S01]  /*08c0*/  MOV R3, UR8 ;  /* 0x0000000800037c02 */ /* 0x000fe20008000f00 */
[----:B------:R-:W-:Y:S01]  /*08d0*/  IMAD.MOV.U32 R18, RZ, RZ, R12 ;  /* 0x000000ffff127224 */ /* 0x000fe200078e000c */
[----:B------:R-:W-:Y:S01]  /*08e0*/  MOV R6, 0x910 ;  /* 0x0000091000067802 */ /* 0x000fe20000000f00 */
[----:B------:R-:W-:-:S07]  /*08f0*/  IMAD.U32 R2, RZ, RZ, UR7 ;  /* 0x00000007ff027e24 */ /* 0x000fce000f8e00ff */
[----:B------:R-:W-:Y:S05]  /*0900*/  CALL.REL.NOINC `($__internal_204_$__cuda_sm20_div_s64) ;  /* 0x0000003400687944 */ /* 0x000fea0003c00000 */
[--C-:B------:R-:W-:Y:S02]  /*0910*/  IMAD.MOV R3, RZ, RZ, -R9.reuse ;  /* 0x000000ffff037224 */ /* 0x100fe400078e0a09 */
[----:B------:R-:W-:Y:S02]  /*0920*/  IMAD.MOV.U32 R16, RZ, RZ, R9 ;  /* 0x000000ffff107224 */ /* 0x000fe400078e0009 */
[----:B------:R-:W-:Y:S02]  /*0930*/  IMAD R3, R3, UR7, R12 ;  /* 0x0000000703037c24 */ /* 0x000fe4000f8e020c */
[----:B------:R-:W-:-:S07]  /*0940*/  IMAD.MOV.U32 R17, RZ, RZ, R8 ;  /* 0x000000ffff117224 */ /* 0x000fce00078e0008 */
.L_x_6179:
[----:B------:R-:W-:Y:S05]  /*0950*/  BSYNC.RECONVERGENT B0 ;  /* 0x0000000000007941 */ /* 0x000fea0003800200 */
.L_x_6177:
        /* <DEDUP_REMOVED lines=35> */
.L_x_6181:
        /* <DEDUP_REMOVED lines=10> */
.L_x_6182:
[----:B------:R-:W-:Y:S05]  /*0c30*/  BSYNC.RECONVERGENT B0 ;  /* 0x0000000000007941 */ /* 0x000fea0003800200 */
.L_x_6180:
        /* <DEDUP_REMOVED lines=34> */
.L_x_6184:
        /* <DEDUP_REMOVED lines=10> */
.L_x_6185:
[----:B------:R-:W-:Y:S05]  /*0f00*/  BSYNC.RECONVERGENT B0 ;  /* 0x0000000000007941 */ /* 0x000fea0003800200 */
.L_x_6183:
        /* <DEDUP_REMOVED lines=35> */
.L_x_6187:
[----:B------:R-:W-:Y:S01]  /*1140*/  MOV R18, R16 ;  /* 0x0000001000127202 */ /* 0x000fe20000000f00 */
[----:B------:R-:W-:Y:S01]  /*1150*/  IMAD.MOV.U32 R5, RZ, RZ, R17 ;  /* 0x000000ffff057224 */ /* 0x000fe200078e0011 */
[----:B------:R-:W-:Y:S01]  /*1160*/  MOV R3, UR10 ;  /* 0x0000000a00037c02 */ /* 0x000fe20008000f00 */
[----:B------:R-:W-:Y:S01]  /*1170*/  IMAD.U32 R2, RZ, RZ, UR9 ;  /* 0x00000009ff027e24 */ /* 0x000fe2000f8e00ff */
[----:B------:R-:W-:-:S07]  /*1180*/  MOV R6, 0x11a0 ;  /* 0x000011a000067802 */ /* 0x000fce0000000f00 */
[----:B------:R-:W-:Y:S05]  /*1190*/  CALL.REL.NOINC `($__internal_204_$__cuda_sm20_div_s64) ;  /* 0x0000002c00447944 */ /* 0x000fea0003c00000 */
[--C-:B------:R-:W-:Y:S01]  /*11a0*/  IMAD.MOV R17, RZ, RZ, -R9.reuse ;  /* 0x000000ffff117224 */ /* 0x100fe200078e0a09 */
[----:B------:R-:W-:Y:S01]  /*11b0*/  MOV R13, R8 ;  /* 0x00000008000d7202 */ /* 0x000fe20000000f00 */
[----:B------:R-:W-:Y:S02]  /*11c0*/  IMAD.MOV.U32 R12, RZ, RZ, R9 ;  /* 0x000000ffff0c7224 */ /* 0x000fe400078e0009 */
[----:B------:R-:W-:-:S07]  /*11d0*/  IMAD R17, R17, UR9, R16 ;  /* 0x0000000911117c24 */ /* 0x000fce000f8e0210 */
.L_x_6188:
[----:B------:R-:W-:Y:S05]  /*11e0*/  BSYNC.RECONVERGENT B0 ;  /* 0x0000000000007941 */ /* 0x000fea0003800200 */
.L_x_6186:
        /* <DEDUP_REMOVED lines=35> */
.L_x_6190:
[----:B------:R-:W-:Y:S01]  /*1420*/  IMAD.MOV.U32 R18, RZ, RZ, R12 ;  /* 0x000000ffff127224 */ /* 0x000fe200078e000c */
[----:B------:R-:W-:Y:S01]  /*1430*/  MOV R2, UR9 ;  /* 0x0000000900027c02 */ /* 0x000fe20008000f00 */
[----:B------:R-:W-:Y:S01]  /*1440*/  IMAD.MOV.U32 R5, RZ, RZ, R13 ;  /* 0x000000ffff057224 */ /* 0x000fe200078e000d */
[----:B------:R-:W-:Y:S01]  /*1450*/  MOV R6, 0x1480 ;  /* 0x0000148000067802 */ /* 0x000fe20000000f00 */
[----:B------:R-:W-:-:S07]  /*1460*/  IMAD.U32 R3, RZ, RZ, UR10 ;  /* 0x0000000aff037e24 */ /* 0x000fce000f8e00ff */
[----:B------:R-:W-:Y:S05]  /*1470*/  CALL.REL.NOINC `($__internal_204_$__cuda_sm20_div_s64) ;  /* 0x00000028008c7944 */ /* 0x000fea0003c00000 */
[----:B------:R-:W-:Y:S01]  /*1480*/  IMAD.MOV R13, RZ, RZ, -R9 ;  /* 0x000000ffff0d7224 */ /* 0x000fe200078e0a09 */
[----:B------:R-:W-:Y:S01]  /*1490*/  MOV R16, R9 ;  /* 0x0000000900107202 */ /* 0x000fe20000000f00 */
[----:B------:R-:W-:Y:S02]  /*14a0*/  IMAD.MOV.U32 R17, RZ, RZ, R8 ;  /* 0x000000ffff117224 */ /* 0x000fe400078e0008 */
[----:B------:R-:W-:-:S07]  /*14b0*/  IMAD R13, R13, UR9, R12 ;  /* 0x000000090d0d7c24 */ /* 0x000fce000f8e020c */
.L_x_6191:
[----:B------:R-:W-:Y:S05]  /*14c0*/  BSYNC.RECONVERGENT B0 ;  /* 0x0000000000007941 */ /* 0x000fea0003800200 */
.L_x_6189:
        /* <DEDUP_REMOVED lines=35> */
.L_x_6193:
[----:B------:R-:W-:Y:S01]  /*1700*/  IMAD.MOV.U32 R18, RZ, RZ, R16 ;  /* 0x000000ffff127224 */ /* 0x000fe200078e0010 */
[----:B------:R-:W-:Y:S01]  /*1710*/  MOV R5, R17 ;  /* 0x0000001100057202 */ /* 0x000fe20000000f00 */
[----:B------:R-:W-:Y:S01]  /*1720*/  IMAD.U32 R2, RZ, RZ, UR9 ;  /* 0x00000009ff027e24 */ /* 0x000fe2000f8e00ff */
[----:B------:R-:W-:Y:S01]  /*1730*/  MOV R6, 0x1760 ;  /* 0x0000176000067802 */ /* 0x000fe20000000f00 */
[----:B------:R-:W-:-:S07]  /*1740*/  IMAD.U32 R3, RZ, RZ, UR10 ;  /* 0x0000000aff037e24 */ /* 0x000fce000f8e00ff */
[----:B------:R-:W-:Y:S05]  /*1750*/  CALL.REL.NOINC `($__internal_204_$__cuda_sm20_div_s64) ;  /* 0x0000002400d47944 */ /* 0x000fea0003c00000 */
[----:B------:R-:W-:Y:S01]  /*1760*/  IADD3 R17, PT, PT, -R9, RZ, RZ ;  /* 0x000000ff09117210 */ /* 0x000fe20007ffe1ff */
[----:B------:R-:W-:Y:S02]  /*1770*/  IMAD.MOV.U32 R12, RZ, RZ, R9 ;  /* 0x000000ffff0c7224 */ /* 0x000fe400078e0009 */
[----:B------:R-:W-:Y:S02]  /*1780*/  IMAD.MOV.U32 R13, RZ, RZ, R8 ;  /* 0x000000ffff0d7224 */ /* 0x000fe400078e0008 */
[----:B------:R-:W-:-:S07]  /*1790*/  IMAD R17, R17, UR9, R16 ;  /* 0x0000000911117c24 */ /* 0x000fce000f8e0210 */
.L_x_6194:
[----:B------:R-:W-:Y:S05]  /*17a0*/  BSYNC.RECONVERGENT B0 ;  /* 0x0000000000007941 */ /* 0x000fea0003800200 */
.L_x_6192:
        /* <DEDUP_REMOVED lines=35> */
.L_x_6196:
        /* <DEDUP_REMOVED lines=10> */
.L_x_6197:
[----:B------:R-:W-:Y:S05]  /*1a80*/  BSYNC.RECONVERGENT B0 ;  /* 0x0000000000007941 */ /* 0x000fea0003800200 */
.L_x_6195:
        /* <DEDUP_REMOVED lines=35> */
.L_x_6199:
[----:B------:R-:W-:Y:S01]  /*1cc0*/  IMAD.MOV.U32 R18, RZ, RZ, R16 ;  /* 0x000000ffff127224 */ /* 0x000fe200078e0010 */
[----:B------:R-:W-:Y:S01]  /*1cd0*/  MOV R2, UR9 ;  /* 0x0000000900027c02 */ /* 0x000fe20008000f00 */
[----:B------:R-:W-:Y:S01]  /*1ce0*/  IMAD.MOV.U32 R5, RZ, RZ, R17 ;  /* 0x000000ffff057224 */ /* 0x000fe200078e0011 */
[----:B------:R-:W-:Y:S01]  /*1cf0*/  MOV R6, 0x1d20 ;  /* 0x00001d2000067802 */ /* 0x000fe20000000f00 */
[----:B------:R-:W-:-:S07]  /*1d00*/  IMAD.U32 R3, RZ, RZ, UR10 ;  /* 0x0000000aff037e24 */ /* 0x000fce000f8e00ff */
[----:B------:R-:W-:Y:S05]  /*1d10*/  CALL.REL.NOINC `($__internal_204_$__cuda_sm20_div_s64) ;  /* 0x0000002000647944 */ /* 0x000fea0003c00000 */
[----:B------:R-:W-:Y:S01]  /*1d20*/  IMAD.MOV R17, RZ, RZ, -R9 ;  /* 0x000000ffff117224 */ /* 0x000fe200078e0a09 */
[----:B------:R-:W-:-:S03]  /*1d30*/  MOV R12, R9 ;  /* 0x00000009000c7202 */ /* 0x000fc60000000f00 */
[----:B------:R-:W-:-:S07]  /*1d40*/  IMAD R17, R17, UR9, R16 ;  /* 0x0000000911117c24 */ /* 0x000fce000f8e0210 */
.L_x_6200:
[----:B------:R-:W-:Y:S05]  /*1d50*/  BSYNC.RECONVERGENT B0 ;  /* 0x0000000000007941 */ /* 0x000fea0003800200 */
.L_x_6198:
        /* <DEDUP_REMOVED lines=9> */
.L_x_6176:
        /* <DEDUP_REMOVED lines=37> */
.L_x_6204:
        /* <DEDUP_REMOVED lines=10> */
.L_x_6205:
[----:B------:R-:W-:Y:S05]  /*20e0*/  BSYNC.RECONVERGENT B0 ;  /* 0x0000000000007941 */ /* 0x000fea0003800200 */
.L_x_6203:
        /* <DEDUP_REMOVED lines=37> */
.L_x_6207:
        /* <DEDUP_REMOVED lines=10> */
.L_x_6208:
[----:B------:R-:W-:Y:S05]  /*23e0*/  BSYNC.RECONVERGENT B0 ;  /* 0x0000000000007941 */ /* 0x000fea0003800200 */
.L_x_6206:
        /* <DEDUP_REMOVED lines=37> */
.L_x_6210:
        /* <DEDUP_REMOVED lines=10> */
.L_x_6211:
[----:B------:R-:W-:Y:S05]  /*26e0*/  BSYNC.RECONVERGENT B0 ;  /* 0x0000000000007941 */ /* 0x000fea0003800200 */
.L_x_6209:
        /* <DEDUP_REMOVED lines=37> */
.L_x_6213:
        /* <DEDUP_REMOVED lines=9> */
.L_x_6214:
[----:B------:R-:W-:Y:S05]  /*29d0*/  BSYNC.RECONVERGENT B0 ;  /* 0x0000000000007941 */ /* 0x000fea0003800200 */
.L_x_6212:
[----:B------:R-:W-:Y:S01]  /*29e0*/  UMOV UR6, 0x6c ;  /* 0x0000006c00067882 */ /* 0x000fe20000000000 */
[----:B------:R-:W0:Y:S01]  /*29f0*/  LDCU UR8, c[0x0][UR8+0x3ec] ;  /* 0x00007d80080877ac */ /* 0x000e220008000800 */
[----:B------:R-:W-:Y:S02]  /*2a00*/  ULEA UR6, UR9, UR6, 0x2 ;  /* 0x0000000609067291 */ /* 0x000fe4000f8e10ff */
[----:B------:R-:W-:-:S10]  /*2a10*/  UIADD3 UR4, UPT, UPT, UR4, -0x4, URZ ;  /* 0xfffffffc04047890 */ /* 0x000fd4000fffe0ff */
[----:B------:R-:W1:Y:S01]  /*2a20*/  LDCU UR6, c[0x0][UR6+0x380] ;  /* 0x00007000060677ac */ /* 0x000e620008000800 */
[C---:B0-----:R-:W-:Y:S02]  /*2a30*/  IMAD R20, R17.reuse, UR8, R20 ;  /* 0x0000000811147c24 */ /* 0x041fe4000f8e0214 */
[----:B-1----:R-:W-:-:S07]  /*2a40*/  IMAD R22, R17, UR6, R22 ;  /* 0x0000000611167c24 */ /* 0x002fce000f8e0216 */
.L_x_6202:
        /* <DEDUP_REMOVED lines=34> */
.L_x_6217:
        /* <DEDUP_REMOVED lines=10> */
.L_x_6218:
[----:B------:R-:W-:Y:S05]  /*2d10*/  BSYNC.RECONVERGENT B0 ;  /* 0x0000000000007941 */ /* 0x000fea0003800200 */
.L_x_6216:
        /* <DEDUP_REMOVED lines=36> */
.L_x_6220:
[----:B------:R-:W-:Y:S01]  /*2f60*/  IMAD.MOV.U32 R18, RZ, RZ, R16 ;  /* 0x000000ffff127224 */ /* 0x000fe200078e0010 */
[----:B------:R-:W-:Y:S01]  /*2f70*/  MOV R5, R17 ;  /* 0x0000001100057202 */ /* 0x000fe20000000f00 */
[----:B------:R-:W-:Y:S01]  /*2f80*/  IMAD.U32 R2, RZ, RZ, UR9 ;  /* 0x00000009ff027e24 */ /* 0x000fe2000f8e00ff */
[----:B------:R-:W-:Y:S01]  /*2f90*/  MOV R6, 0x2fc0 ;  /* 0x00002fc000067802 */ /* 0x000fe20000000f00 */
[----:B------:R-:W-:-:S07]  /*2fa0*/  IMAD.U32 R3, RZ, RZ, UR10 ;  /* 0x0000000aff037e24 */ /* 0x000fce000f8e00ff */
[----:B------:R-:W-:Y:S05]  /*2fb0*/  CALL.REL.NOINC `($__internal_204_$__cuda_sm20_div_s64) ;  /* 0x0000000c00bc7944 */ /* 0x000fea0003c00000 */
[----:B------:R-:W-:Y:S01]  /*2fc0*/  IADD3 R17, PT, PT, -R9, RZ, RZ ;  /* 0x000000ff09117210 */ /* 0x000fe20007ffe1ff */
[----:B------:R-:W-:-:S04]  /*2fd0*/  IMAD.MOV.U32 R12, RZ, RZ, R9 ;  /* 0x000000ffff0c7224 */ /* 0x000fc800078e0009 */
[----:B------:R-:W-:-:S07]  /*2fe0*/  IMAD R17, R17, UR9, R16 ;  /* 0x0000000911117c24 */ /* 0x000fce000f8e0210 */
.L_x_6221:
[----:B------:R-:W-:Y:S05]  /*2ff0*/  BSYNC.RECONVERGENT B0 ;  /* 0x0000000000007941 */ /* 0x000fea0003800200 */
.L_x_6219:
[----:B------:R-:W-:Y:S01]  /*3000*/  UMOV UR5, 0x6c ;  /* 0x0000006c00057882 */ /* 0x000fe20000000000 */
[----:B------:R-:W0:Y:S01]  /*3010*/  LDCU UR6, c[0x0][UR6+0x4c4] ;  /* 0x00009880060677ac */ /* 0x000e220008000800 */
[----:B------:R-:W-:Y:S02]  /*3020*/  ULEA UR5, UR8, UR5, 0x2 ;  /* 0x0000000508057291 */ /* 0x000fe4000f8e10ff */
[----:B------:R-:W-:-:S10]  /*3030*/  UIADD3 UR4, UPT, UPT, UR4, -0x2, URZ ;  /* 0xfffffffe04047890 */ /* 0x000fd4000fffe0ff */
[----:B------:R-:W1:Y:S01]  /*3040*/  LDCU UR5, c[0x0][UR5+0x380] ;  /* 0x00007000050577ac */ /* 0x000e620008000800 */
[C---:B0-----:R-:W-:Y:S02]  /*3050*/  IMAD R20, R17.reuse, UR6, R20 ;  /* 0x0000000611147c24 */ /* 0x041fe4000f8e0214 */
[----:B-1----:R-:W-:-:S07]  /*3060*/  IMAD R22, R17, UR5, R22 ;  /* 0x0000000511167c24 */ /* 0x002fce000f8e0216 */
.L_x_6215:
        /* <DEDUP_REMOVED lines=29> */
.L_x_6223:
[----:B------:R-:W-:Y:S01]  /*3240*/  IMAD.MOV.U32 R3, RZ, RZ, R8 ;  /* 0x000000ffff037224 */ /* 0x000fe200078e0008 */
[----:B------:R-:W-:-:S07]  /*3250*/  MOV R2, 0x3270 ;  /* 0x0000327000027802 */ /* 0x000fce0000000f00 */
[----:B------:R-:W-:Y:S05]  /*3260*/  CALL.REL.NOINC `($__internal_205_$__cuda_sm20_rem_s64) ;  /* 0x0000001000607944 */ /* 0x000fea0003c00000 */
.L_x_6224:
[----:B------:R-:W-:Y:S05]  /*3270*/  BSYNC.RECONVERGENT B0 ;  /* 0x0000000000007941 */ /* 0x000fea0003800200 */
.L_x_6222:
[----:B------:R-:W0:Y:S01]  /*3280*/  LDCU UR4, c[0x0][UR6+0x4c4] ;  /* 0x00009880060477ac */ /* 0x000e220008000800 */
[----:B------:R-:W1:Y:S01]  /*3290*/  LDCU UR6, c[0x0][UR6+0x3ec] ;  /* 0x00007d80060677ac */ /* 0x000e620008000800 */
[C---:B0-----:R-:W-:Y:S02]  /*32a0*/  IMAD R20, R12.reuse, UR4, R20 ;  /* 0x000000040c147c24 */ /* 0x041fe4000f8e0214 */
[----:B-1----:R-:W-:-:S07]  /*32b0*/  IMAD R22, R12, UR6, R22 ;  /* 0x000000060c167c24 */ /* 0x002fce000f8e0216 */
.L_x_6175:
        /* <DEDUP_REMOVED lines=90> */
.L_x_6228:
[----:B------:R-:W-:Y:S05]  /*3860*/  BSYNC.RECONVERGENT B1 ;  /* 0x0000000000017941 */ /* 0x000fea0003800200 */
.L_x_6227:
        /* <DEDUP_REMOVED lines=47> */
.L_x_6226:
[----:B------:R-:W-:Y:S05]  /*3b60*/  BSYNC.RECONVERGENT B0 ;  /* 0x0000000000007941 */ /* 0x000fea0003800200 */
.L_x_6225:
        /* <DEDUP_REMOVED lines=52> */
        .weak           $__internal_204_$__cuda_sm20_div_s64
        .type           $__internal_204_$__cuda_sm20_div_s64,@function
        .size           $__internal_204_$__cuda_sm20_div_s64,($__internal_205_$__cuda_sm20_rem_s64 - $__internal_204_$__cuda_sm20_div_s64)
$__internal_204_$__cuda_sm20_div_s64:
        /* <DEDUP_REMOVED lines=83> */
[----:B------:R-:W-:Y:S06]  /*43e0*/  RET.REL.NODEC R10 `(_ZN2at6native16triu_tril_kernelIhiLb0ELi8ELb0EEEvNS_4cuda6detail10TensorInfoIT_T0_EENS4_IKS5_S6_EEllS6_) ;  /* 0xffffffbc0a047950 */ /* 0x000fec0003c3ffff */
        .weak           $__internal_205_$__cuda_sm20_rem_s64
        .type           $__internal_205_$__cuda_sm20_rem_s64,@function
        .size           $__internal_205_$__cuda_sm20_rem_s64,(.L_x_6495 - $__internal_205_$__cuda_sm20_rem_s64)
$__internal_205_$__cuda_sm20_rem_s64:
        /* <DEDUP_REMOVED lines=71> */
[----:B------:R-:W-:Y:S06]  /*4860*/  RET.REL.NODEC R2 `(_ZN2at6native16triu_tril_kernelIhiLb0ELi8ELb0EEEvNS_4cuda6detail10TensorInfoIT_T0_EENS4_IKS5_S6_EEllS6_) ;  /* 0xffffffb402e47950 */ /* 0x000fec0003c3ffff */
.L_x_6229:
        /* <DEDUP_REMOVED lines=9> */
.L_x_6495:


//--------------------- .text._ZN2at6native16triu_tril_kernelIhiLb0ELi8ELb1EEEvNS_4cuda6detail10TensorInfoIT_T0_EENS4_IKS5_S6_EEllS6_ --------------------------
	.section	.text._ZN2at6native16triu_tril_kernelIhiLb0ELi8ELb1EEEvNS_4cuda6detail10TensorInfoIT_T0_EENS4_IKS5_S6_EEllS6_,"ax",@progbits
	.align	128
        .global         _ZN2at6native16triu_tril_kernelIhiLb0ELi8ELb1EEEvNS_4cuda6detail10TensorInfoIT_T0_EENS4_IKS5_S6_EEllS6_
        .type           _ZN2at6native16triu_tril_kernelIhiLb0ELi8ELb1EEEvNS_4cuda6detail10TensorInfoIT_T0_EENS4_IKS5_S6_EEllS6_,@function
        .size           _ZN2at6native16triu_tril_kernelIhiLb0ELi8ELb1EEEvNS_4cuda6detail10TensorInfoIT_T0_EENS4_IKS5_S6_EEllS6_,(.L_x_6497 - _ZN2at6native16triu_tril_kernelIhiLb0ELi8ELb1EEEvNS_4cuda6detail10TensorInfoIT_T0_EENS4_IKS5_S6_EEllS6_)
        .other          _ZN2at6native16triu_tril_kernelIhiLb0ELi8ELb1EEEvNS_4cuda6detail10TensorInfoIT_T0_EENS4_IKS5_S6_EEllS6_,@"STO_CUDA_ENTRY STV_DEFAULT"
_ZN2at6native16triu_tril_kernelIhiLb0ELi8ELb1EEEvNS_4cuda6detail10TensorInfoIT_T0_EENS4_IKS5_S6_EEllS6_:
.text._ZN2at6native16triu_tril_kernelIhiLb0ELi8ELb1EEEvNS_4cuda6detail10TensorInfoIT_T0_EENS4_IKS5_S6_EEllS6_:
        /* <DEDUP_REMOVED lines=40> */
.L_x_6231:
[----:B------:R-:W0:Y:S01]  /*0280*/  LDCU UR6, c[0x0][0x540] ;  /* 0x0000a800ff0677ac */ /* 0x000e220008000800 */
[----:B------:R-:W-:Y:S01]  /*0290*/  MOV R18, R7 ;  /* 0x0000000700127202 */ /* 0x000fe20000000f00 */
[----:B------:R-:W-:Y:S01]  /*02a0*/  IMAD.U32 R4, RZ, RZ, UR4 ;  /* 0x00000004ff047e24 */ /* 0x000fe2000f8e00ff */
[----:B------:R-:W-:Y:S01]  /*02b0*/  MOV R6, 0x2e0 ;  /* 0x000002e000067802 */ /* 0x000fe20000000f00 */
[----:B0-----:R-:W-:-:S07]  /*02c0*/  IMAD.U32 R3, RZ, RZ, UR6 ;  /* 0x00000006ff037e24 */ /* 0x001fce000f8e00ff */
[----:B------:R-:W-:Y:S05]  /*02d0*/  CALL.REL.NOINC `($__internal_206_$__cuda_sm20_div_s64) ;  /* 0x0000003400847944 */ /* 0x000fea0003c00000 */
[----:B------:R-:W0:Y:S01]  /*02e0*/  LDCU UR6, c[0x0][0x540] ;  /* 0x0000a800ff0677ac */ /* 0x000e220008000800 */
[----:B------:R-:W-:-:S05]  /*02f0*/  IADD3 R0, PT, PT, -R4, RZ, RZ ;  /* 0x000000ff04007210 */ /* 0x000fca0007ffe1ff */
[----:B0-----:R-:W-:-:S07]  /*0300*/  IMAD R7, R0, UR6, R7 ;  /* 0x0000000600077c24 */ /* 0x001fce000f8e0207 */
.L_x_6232:
[----:B------:R-:W-:Y:S05]  /*0310*/  BSYNC.RECONVERGENT B0 ;  /* 0x0000000000007941 */ /* 0x000fea0003800200 */
.L_x_6230:
        /* <DEDUP_REMOVED lines=26> */
.L_x_6234:
[----:B------:R-:W-:Y:S01]  /*04c0*/  IMAD.MOV.U32 R14, RZ, RZ, R4 ;  /* 0x000000ffff0e7224 */ /* 0x000fe200078e0004 */
[----:B------:R-:W-:Y:S02]  /*04d0*/  MOV R6, R5 ;  /* 0x0000000500067202 */ /* 0x000fe40000000f00 */
[----:B------:R-:W-:-:S07]  /*04e0*/  MOV R18, 0x500 ;  /* 0x0000050000127802 */ /* 0x000fce0000000f00 */
[----:B------:R-:W-:Y:S05]  /*04f0*/  CALL.REL.NOINC `($__internal_207_$__cuda_sm20_rem_s64) ;  /* 0x00000038004c7944 */ /* 0x000fea0003c00000 */
[----:B------:R-:W-:-:S07]  /*0500*/  IMAD.MOV.U32 R0, RZ, RZ, R13 ;  /* 0x000000ffff007224 */ /* 0x000fce00078e000d */
.L_x_6235:
[----:B------:R-:W-:Y:S05]  /*0510*/  BSYNC.RECONVERGENT B0 ;  /* 0x0000000000007941 */ /* 0x000fea0003800200 */
.L_x_6233:
        /* <DEDUP_REMOVED lines=30> */
.L_x_6237:
[----:B------:R-:W-:Y:S01]  /*0700*/  IMAD.MOV.U32 R18, RZ, RZ, R4 ;  /* 0x000000ffff127224 */ /* 0x000fe200078e0004 */
[----:B------:R-:W-:Y:S01]  /*0710*/  MOV R6, 0x740 ;  /* 0x0000074000067802 */ /* 0x000fe20000000f00 */
[----:B------:R-:W-:-:S07]  /*0720*/  IMAD.MOV.U32 R4, RZ, RZ, R15 ;  /* 0x000000ffff047224 */ /* 0x000fce00078e000f */
[----:B-1----:R-:W-:Y:S05]  /*0730*/  CALL.REL.NOINC `($__internal_206_$__cuda_sm20_div_s64) ;  /* 0x00000030006c7944 */ /* 0x002fea0003c00000 */
[----:B------:R-:W-:-:S07]  /*0740*/  MOV R13, R4 ;  /* 0x00000004000d7202 */ /* 0x000fce0000000f00 */
.L_x_6238:
[----:B------:R-:W-:Y:S05]  /*0750*/  BSYNC.RECONVERGENT B0 ;  /* 0x0000000000007941 */ /* 0x000fea0003800200 */
.L_x_6236:
        /* <DEDUP_REMOVED lines=14> */
.L_x_6265:
        /* <DEDUP_REMOVED lines=30> */
.L_x_6242:
[----:B------:R-:W-:Y:S01]  /*0a20*/  IMAD.MOV.U32 R18, RZ, RZ, R13 ;  /* 0x000000ffff127224 */ /* 0x000fe200078e000d */
[----:B------:R-:W-:Y:S01]  /*0a30*/  MOV R4, UR8 ;  /* 0x0000000800047c02 */ /* 0x000fe20008000f00 */
[----:B------:R-:W-:Y:S01]  /*0a40*/  IMAD.U32 R3, RZ, RZ, UR6 ;  /* 0x00000006ff037e24 */ /* 0x000fe2000f8e00ff */
[----:B------:R-:W-:-:S07]  /*0a50*/  MOV R6, 0xa70 ;  /* 0x00000a7000067802 */ /* 0x000fce0000000f00 */
[----:B------:R-:W-:Y:S05]  /*0a60*/  CALL.REL.NOINC `($__internal_206_$__cuda_sm20_div_s64) ;  /* 0x0000002c00a07944 */ /* 0x000fea0003c00000 */
[--C-:B------:R-:W-:Y:S01]  /*0a70*/  IMAD.MOV R6, RZ, RZ, -R4.reuse ;  /* 0x000000ffff067224 */ /* 0x100fe200078e0a04 */
[----:B------:R-:W-:Y:S01]  /*0a80*/  MOV R23, R5 ;  /* 0x0000000500177202 */ /* 0x000fe20000000f00 */
[----:B------:R-:W-:Y:S02]  /*0a90*/  IMAD.MOV.U32 R22, RZ, RZ, R4 ;  /* 0x000000ffff167224 */ /* 0x000fe400078e0004 */
[----:B------:R-:W-:-:S07]  /*0aa0*/  IMAD R13, R6, UR6, R13 ;  /* 0x00000006060d7c24 */ /* 0x000fce000f8e020d */
.L_x_6243:
[----:B------:R-:W-:Y:S05]  /*0ab0*/  BSYNC.RECONVERGENT B0 ;  /* 0x0000000000007941 */ /* 0x000fea0003800200 */
.L_x_6241:
        /* <DEDUP_REMOVED lines=34> */
.L_x_6245:
[----:B------:R-:W-:Y:S01]  /*0ce0*/  IMAD.MOV.U32 R18, RZ, RZ, R22 ;  /* 0x000000ffff127224 */ /* 0x000fe200078e0016 */
[----:B------:R-:W-:Y:S01]  /*0cf0*/  MOV R3, UR9 ;  /* 0x0000000900037c02 */ /* 0x000fe20008000f00 */
[----:B------:R-:W-:Y:S01]  /*0d00*/  IMAD.MOV.U32 R5, RZ, RZ, R23 ;  /* 0x000000ffff057224 */ /* 0x000fe200078e0017 */
[----:B------:R-:W-:Y:S01]  /*0d10*/  MOV R6, 0xd40 ;  /* 0x00000d4000067802 */ /* 0x000fe20000000f00 */
[----:B------:R-:W-:-:S07]  /*0d20*/  IMAD.U32 R4, RZ, RZ, UR7 ;  /* 0x00000007ff047e24 */ /* 0x000fce000f8e00ff */
[----:B------:R-:W-:Y:S05]  /*0d30*/  CALL.REL.NOINC `($__internal_206_$__cuda_sm20_div_s64) ;  /* 0x0000002800ec7944 */ /* 0x000fea0003c00000 */
[----:B------:R-:W-:Y:S01]  /*0d40*/  IMAD.MOV R23, RZ, RZ, -R4 ;  /* 0x000000ffff177224 */ /* 0x000fe200078e0a04 */
[----:B------:R-:W-:Y:S01]  /*0d50*/  MOV R16, R4 ;  /* 0x0000000400107202 */ /* 0x000fe20000000f00 */
[----:B------:R-:W-:Y:S02]  /*0d60*/  IMAD.MOV.U32 R17, RZ, RZ, R5 ;  /* 0x000000ffff117224 */ /* 0x000fe400078e0005 */
[----:B------:R-:W-:-:S07]  /*0d70*/  IMAD R23, R23, UR9, R22 ;  /* 0x0000000917177c24 */ /* 0x000fce000f8e0216 */
.L_x_6246:
[----:B------:R-:W-:Y:S05]  /*0d80*/  BSYNC.RECONVERGENT B0 ;  /* 0x0000000000007941 */ /* 0x000fea0003800200 */
.L_x_6244:
        /* <DEDUP_REMOVED lines=35> */
.L_x_6248:
[----:B------:R-:W-:Y:S01]  /*0fc0*/  IMAD.MOV.U32 R18, RZ, RZ, R16 ;  /* 0x000000ffff127224 */ /* 0x000fe200078e0010 */
[----:B------:R-:W-:Y:S01]  /*0fd0*/  MOV R5, R17 ;  /* 0x0000001100057202 */ /* 0x000fe20000000f00 */
[----:B------:R-:W-:Y:S01]  /*0fe0*/  IMAD.U32 R3, RZ, RZ, UR9 ;  /* 0x00000009ff037e24 */ /* 0x000fe2000f8e00ff */
[----:B------:R-:W-:Y:S01]  /*0ff0*/  MOV R6, 0x1020 ;  /* 0x0000102000067802 */ /* 0x000fe20000000f00 */
[----:B------:R-:W-:-:S07]  /*1000*/  IMAD.U32 R4, RZ, RZ, UR8 ;  /* 0x00000008ff047e24 */ /* 0x000fce000f8e00ff */
[----:B------:R-:W-:Y:S05]  /*1010*/  CALL.REL.NOINC `($__internal_206_$__cuda_sm20_div_s64) ;  /* 0x0000002800347944 */ /* 0x000fea0003c00000 */
[----:B------:R-:W-:Y:S01]  /*1020*/  IADD3 R17, PT, PT, -R4, RZ, RZ ;  /* 0x000000ff04117210 */ /* 0x000fe20007ffe1ff */
[----:B------:R-:W-:Y:S02]  /*1030*/  IMAD.MOV.U32 R12, RZ, RZ, R4 ;  /* 0x000000ffff0c7224 */ /* 0x000fe400078e0004 */
[----:B------:R-:W-:Y:S02]  /*1040*/  IMAD.MOV.U32 R13, RZ, RZ, R5 ;  /* 0x000000ffff0d7224 */ /* 0x000fe400078e0005 */
[----:B------:R-:W-:-:S07]  /*1050*/  IMAD R17, R17, UR9, R16 ;  /* 0x0000000911117c24 */ /* 0x000fce000f8e0210 */
.L_x_6249:
[----:B------:R-:W-:Y:S05]  /*1060*/  BSYNC.RECONVERGENT B0 ;  /* 0x0000000000007941 */ /* 0x000fea0003800200 */
.L_x_6247:
        /* <DEDUP_REMOVED lines=34> */
.L_x_6251:
[----:B------:R-:W-:Y:S01]  /*1290*/  MOV R18, R12 ;  /* 0x0000000c00127202 */ /* 0x000fe20000000f00 */
        /* <DEDUP_REMOVED lines=9> */
.L_x_6252:
[----:B------:R-:W-:Y:S05]  /*1330*/  BSYNC.RECONVERGENT B0 ;  /* 0x0000000000007941 */ /* 0x000fea0003800200 */
.L_x_6250:
        /* <DEDUP_REMOVED lines=34> */
.L_x_6254:
        /* <DEDUP_REMOVED lines=10> */
.L_x_6255:
[----:B------:R-:W-:Y:S05]  /*1600*/  BSYNC.RECONVERGENT B0 ;  /* 0x0000000000007941 */ /* 0x000fea0003800200 */
.L_x_6253:
        /* <DEDUP_REMOVED lines=34> */
.L_x_6257:
        /* <DEDUP_REMOVED lines=10> */
.L_x_6258:
[----:B------:R-:W-:Y:S05]  /*18d0*/  BSYNC.RECONVERGENT B0 ;  /* 0x0000000000007941 */ /* 0x000fea0003800200 */
.L_x_6256:
        /* <DEDUP_REMOVED lines=34> */
.L_x_6260:
        /* <DEDUP_REMOVED lines=10> */
.L_x_6261:
[----:B------:R-:W-:Y:S05]  /*1ba0*/  BSYNC.RECONVERGENT B0 ;  /* 0x0000000000007941 */ /* 0x000fea0003800200 */
.L_x_6259:
        /* <DEDUP_REMOVED lines=33> */
.L_x_6263:
[----:B------:R-:W-:Y:S01]  /*1dc0*/  IMAD.MOV.U32 R18, RZ, RZ, R12 ;  /* 0x000000ffff127224 */ /* 0x000fe200078e000c */
[----:B------:R-:W-:Y:S01]  /*1dd0*/  MOV R3, UR8 ;  /* 0x0000000800037c02 */ /* 0x000fe20008000f00 */
[----:B------:R-:W-:Y:S01]  /*1de0*/  IMAD.MOV.U32 R5, RZ, RZ, R13 ;  /* 0x000000ffff057224 */ /* 0x000fe200078e000d */
[----:B------:R-:W-:Y:S01]  /*1df0*/  MOV R6, 0x1e20 ;  /* 0x00001e2000067802 */ /* 0x000fe20000000f00 */
[----:B------:R-:W-:-:S07]  /*1e00*/  IMAD.U32 R4, RZ, RZ, UR9 ;  /* 0x00000009ff047e24 */ /* 0x000fce000f8e00ff */
[----:B------:R-:W-:Y:S05]  /*1e10*/  CALL.REL.NOINC `($__internal_206_$__cuda_sm20_div_s64) ;  /* 0x0000001800b47944 */ /* 0x000fea0003c00000 */
[----:B------:R-:W-:Y:S01]  /*1e20*/  IMAD.MOV R3, RZ, RZ, -R4 ;  /* 0x000000ffff037224 */ /* 0x000fe200078e0a04 */
[----:B------:R-:W-:-:S03]  /*1e30*/  MOV R13, R4 ;  /* 0x00000004000d7202 */ /* 0x000fc60000000f00 */
[----:B------:R-:W-:-:S07]  /*1e40*/  IMAD R3, R3, UR8, R12 ;  /* 0x0000000803037c24 */ /* 0x000fce000f8e020c */
.L_x_6264:
[----:B------:R-:W-:Y:S05]  /*1e50*/  BSYNC.RECONVERGENT B0 ;  /* 0x0000000000007941 */ /* 0x000fea0003800200 */
.L_x_6262:
        /* <DEDUP_REMOVED lines=9> */
.L_x_6240:
        /* <DEDUP_REMOVED lines=34> */
.L_x_6268:
        /* <DEDUP_REMOVED lines=9> */
.L_x_6269:
[----:B------:R-:W-:Y:S05]  /*21a0*/  BSYNC.RECONVERGENT B0 ;  /* 0x0000000000007941 */ /* 0x000fea0003800200 */
.L_x_6267:
        /* <DEDUP_REMOVED lines=34> */
.L_x_6271:
        /* <DEDUP_REMOVED lines=10> */
.L_x_6272:
[----:B------:R-:W-:Y:S05]  /*2470*/  BSYNC.RECONVERGENT B0 ;  /* 0x0000000000007941 */ /* 0x000fea0003800200 */
.L_x_6270:
        /* <DEDUP_REMOVED lines=34> */
.L_x_6274:
        /* <DEDUP_REMOVED lines=10> */
.L_x_6275:
[----:B------:R-:W-:Y:S05]  /*2740*/  BSYNC.RECONVERGENT B0 ;  /* 0x0000000000007941 */ /* 0x000fea0003800200 */
.L_x_6273:
        /* <DEDUP_REMOVED lines=34> */
.L_x_6277:
[----:B------:R-:W-:Y:S01]  /*2970*/  MOV R18, R16 ;  /* 0x0000001000127202 */ /* 0x000fe20000000f00 */
[----:B------:R-:W-:Y:S01]  /*2980*/  IMAD.MOV.U32 R5, RZ, RZ, R17 ;  /* 0x000000ffff057224 */ /* 0x000fe200078e0011 */
[----:B------:R-:W-:Y:S01]  /*2990*/  MOV R4, UR7 ;  /* 0x0000000700047c02 */ /* 0x000fe20008000f00 */
[----:B------:R-:W-:Y:S01]  /*29a0*/  IMAD.U32 R3, RZ, RZ, UR8 ;  /* 0x00000008ff037e24 */ /* 0x000fe2000f8e00ff */
[----:B------:R-:W-:-:S07]  /*29b0*/  MOV R6, 0x29d0 ;  /* 0x000029d000067802 */ /* 0x000fce0000000f00 */
[----:B------:R-:W-:Y:S05]  /*29c0*/  CALL.REL.NOINC `($__internal_206_$__cuda_sm20_div_s64) ;  /* 0x0000000c00c87944 */ /* 0x000fea0003c00000 */
[----:B------:R-:W-:Y:S01]  /*29d0*/  IMAD.MOV R17, RZ, RZ, -R4 ;  /* 0x000000ffff117224 */ /* 0x000fe200078e0a04 */
[----:B------:R-:W-:-:S03]  /*29e0*/  MOV R13, R4 ;  /* 0x00000004000d7202 */ /* 0x000fc60000000f00 */
[----:B------:R-:W-:-:S07]  /*29f0*/  IMAD R17, R17, UR8, R16 ;  /* 0x0000000811117c24 */ /* 0x000fce000f8e0210 */
.L_x_6278:
[----:B------:R-:W-:Y:S05]  /*2a00*/  BSYNC.RECONVERGENT B0 ;  /* 0x0000000000007941 */ /* 0x000fea0003800200 */
.L_x_6276:
[----:B------:R-:W-:Y:S01]  /*2a10*/  UMOV UR5, 0x6c ;  /* 0x0000006c00057882 */ /* 0x000fe20000000000 */
[----:B------:R-:W-:Y:S02]  /*2a20*/  UIADD3 UR4, UPT, UPT, UR4, -0x4, URZ ;  /* 0xfffffffc04047890 */ /* 0x000fe4000fffe0ff */
[----:B------:R-:W-:-:S12]  /*2a30*/  ULEA UR5, UR6, UR5, 0x2 ;  /* 0x0000000506057291 */ /* 0x000fd8000f8e10ff */
[----:B------:R-:W0:Y:S02]  /*2a40*/  LDCU UR5, c[0x0][UR5+0x380] ;  /* 0x00007000050577ac */ /* 0x000e240008000800 */
[----:B0-----:R-:W-:-:S07]  /*2a50*/  IMAD R20, R17, UR5, R20 ;  /* 0x0000000511147c24 */ /* 0x001fce000f8e0214 */
.L_x_6266:
        /* <DEDUP_REMOVED lines=33> */
.L_x_6281:
[----:B------:R-:W-:Y:S01]  /*2c70*/  MOV R18, R13 ;  /* 0x0000000d00127202 */ /* 0x000fe20000000f00 */
[----:B------:R-:W-:Y:S01]  /*2c80*/  IMAD.U32 R3, RZ, RZ, UR5 ;  /* 0x00000005ff037e24 */ /* 0x000fe2000f8e00ff */
[----:B------:R-:W-:Y:S02]  /*2c90*/  MOV R4, UR6 ;  /* 0x0000000600047c02 */ /* 0x000fe40008000f00 */
[----:B------:R-:W-:-:S07]  /*2ca0*/  MOV R6, 0x2cc0 ;  /* 0x00002cc000067802 */ /* 0x000fce0000000f00 */
[----:B------:R-:W-:Y:S05]  /*2cb0*/  CALL.REL.NOINC `($__internal_206_$__cuda_sm20_div_s64) ;  /* 0x0000000c000c7944 */ /* 0x000fea0003c00000 */
[----:B------:R-:W-:Y:S01]  /*2cc0*/  IMAD.MOV R6, RZ, RZ, -R4 ;  /* 0x000000ffff067224 */ /* 0x000fe200078e0a04 */
[----:B------:R-:W-:Y:S01]  /*2cd0*/  MOV R16, R4 ;  /* 0x0000000400107202 */ /* 0x000fe20000000f00 */
[----:B------:R-:W-:Y:S02]  /*2ce0*/  IMAD.MOV.U32 R17, RZ, RZ, R5 ;  /* 0x000000ffff117224 */ /* 0x000fe400078e0005 */
[----:B------:R-:W-:-:S07]  /*2cf0*/  IMAD R13, R6, UR5, R13 ;  /* 0x00000005060d7c24 */ /* 0x000fce000f8e020d */
.L_x_6282:
[----:B------:R-:W-:Y:S05]  /*2d00*/  BSYNC.RECONVERGENT B0 ;  /* 0x0000000000007941 */ /* 0x000fea0003800200 */
.L_x_6280:
        /* <DEDUP_REMOVED lines=34> */
.L_x_6284:
[----:B------:R-:W-:Y:S01]  /*2f30*/  IMAD.MOV.U32 R18, RZ, RZ, R16 ;  /* 0x000000ffff127224 */ /* 0x000fe200078e0010 */
[----:B------:R-:W-:Y:S01]  /*2f40*/  MOV R5, R17 ;  /* 0x0000001100057202 */ /* 0x000fe20000000f00 */
[----:B------:R-:W-:Y:S01]  /*2f50*/  IMAD.U32 R3, RZ, RZ, UR6 ;  /* 0x00000006ff037e24 */ /* 0x000fe2000f8e00ff */
[----:B------:R-:W-:Y:S02]  /*2f60*/  MOV R4, UR8 ;  /* 0x0000000800047c02 */ /* 0x000fe40008000f00 */
[----:B------:R-:W-:-:S07]  /*2f70*/  MOV R6, 0x2f90 ;  /* 0x00002f9000067802 */ /* 0x000fce0000000f00 */
[----:B------:R-:W-:Y:S05]  /*2f80*/  CALL.REL.NOINC `($__internal_206_$__cuda_sm20_div_s64) ;  /* 0x0000000800587944 */ /* 0x000fea0003c00000 */
[----:B------:R-:W-:Y:S01]  /*2f90*/  IMAD.MOV R17, RZ, RZ, -R4 ;  /* 0x000000ffff117224 */ /* 0x000fe200078e0a04 */
[----:B------:R-:W-:-:S03]  /*2fa0*/  MOV R13, R4 ;  /* 0x00000004000d7202 */ /* 0x000fc60000000f00 */
[----:B------:R-:W-:-:S07]  /*2fb0*/  IMAD R17, R17, UR6, R16 ;  /* 0x0000000611117c24 */ /* 0x000fce000f8e0210 */
.L_x_6285:
[----:B------:R-:W-:Y:S05]  /*2fc0*/  BSYNC.RECONVERGENT B0 ;  /* 0x0000000000007941 */ /* 0x000fea0003800200 */
.L_x_6283:
[----:B------:R-:W-:Y:S01]  /*2fd0*/  UMOV UR5, 0x6c ;  /* 0x0000006c00057882 */ /* 0x000fe20000000000 */
[----:B------:R-:W-:Y:S02]  /*2fe0*/  UIADD3 UR4, UPT, UPT, UR4, -0x2, URZ ;  /* 0xfffffffe04047890 */ /* 0x000fe4000fffe0ff */
[----:B------:R-:W-:-:S12]  /*2ff0*/  ULEA UR5, UR7, UR5, 0x2 ;  /* 0x0000000507057291 */ /* 0x000fd8000f8e10ff */
[----:B------:R-:W0:Y:S02]  /*3000*/  LDCU UR5, c[0x0][UR5+0x380] ;  /* 0x00007000050577ac */ /* 0x000e240008000800 */
[----:B0-----:R-:W-:-:S07]  /*3010*/  IMAD R20, R17, UR5, R20 ;  /* 0x0000000511147c24 */ /* 0x001fce000f8e0214 */
.L_x_6279:
        /* <DEDUP_REMOVED lines=29> */
.L_x_6287:
[----:B------:R-:W-:Y:S01]  /*31f0*/  IMAD.MOV.U32 R14, RZ, RZ, R13 ;  /* 0x000000ffff0e7224 */ /* 0x000fe200078e000d */
[----:B------:R-:W-:Y:S01]  /*3200*/  MOV R6, R5 ;  /* 0x0000000500067202 */ /* 0x000fe20000000f00 */
[----:B------:R-:W-:Y:S01]  /*3210*/  IMAD.U32 R3, RZ, RZ, UR5 ;  /* 0x00000005ff037e24 */ /* 0x000fe2000f8e00ff */
[----:B------:R-:W-:Y:S02]  /*3220*/  MOV R15, UR6 ;  /* 0x00000006000f7c02 */ /* 0x000fe40008000f00 */
[----:B------:R-:W-:-:S07]  /*3230*/  MOV R18, 0x3250 ;  /* 0x0000325000127802 */ /* 0x000fce0000000f00 */
[----:B------:R-:W-:Y:S05]  /*3240*/  CALL.REL.NOINC `($__internal_207_$__cuda_sm20_rem_s64) ;  /* 0x0000000800f87944 */ /* 0x000fea0003c00000 */
.L_x_6288:
[----:B------:R-:W-:Y:S05]  /*3250*/  BSYNC.RECONVERGENT B0 ;  /* 0x0000000000007941 */ /* 0x000fea0003800200 */
.L_x_6286:
[----:B------:R-:W-:Y:S02]  /*3260*/  UMOV UR5, 0x6c ;  /* 0x0000006c00057882 */ /* 0x000fe40000000000 */
[----:B------:R-:W-:-:S12]  /*3270*/  ULEA UR5, UR4, UR5, 0x2 ;  /* 0x0000000504057291 */ /* 0x000fd8000f8e10ff */
[----:B------:R-:W0:Y:S02]  /*3280*/  LDCU UR5, c[0x0][UR5+0x380] ;  /* 0x00007000050577ac */ /* 0x000e240008000800 */
[----:B0-----:R-:W-:-:S07]  /*3290*/  IMAD R20, R13, UR5, R20 ;  /* 0x000000050d147c24 */ /* 0x001fce000f8e0214 */
.L_x_6239:
        /* <DEDUP_REMOVED lines=101> */
        .weak           $__internal_206_$__cuda_sm20_div_s64
        .type           $__internal_206_$__cuda_sm20_div_s64,@function
        .size           $__internal_206_$__cuda_sm20_div_s64,($__internal_207_$__cuda_sm20_rem_s64 - $__internal_206_$__cuda_sm20_div_s64)
$__internal_206_$__cuda_sm20_div_s64:
        /* <DEDUP_REMOVED lines=83> */
[----:B------:R-:W-:Y:S06]  /*3e20*/  RET.REL.NODEC R8 `(_ZN2at6native16triu_tril_kernelIhiLb0ELi8ELb1EEEvNS_4cuda6detail10TensorInfoIT_T0_EENS4_IKS5_S6_EEllS6_) ;  /* 0xffffffc008747950 */ /* 0x000fec0003c3ffff */
        .weak           $__internal_207_$__cuda_sm20_rem_s64
        .type           $__internal_207_$__cuda_sm20_rem_s64,@function
        .size           $__internal_207_$__cuda_sm20_rem_s64,(.L_x_6497 - $__internal_207_$__cuda_sm20_rem_s64)
$__internal_207_$__cuda_sm20_rem_s64:
        /* <DEDUP_REMOVED lines=71> */
[----:B------:R-:W-:Y:S06]  /*42a0*/  RET.REL.NODEC R18 `(_ZN2at6native16triu_tril_kernelIhiLb0ELi8ELb1EEEvNS_4cuda6detail10TensorInfoIT_T0_EENS4_IKS5_S6_EEllS6_) ;  /* 0xffffffbc12547950 */ /* 0x000fec0003c3ffff */
.L_x_6289:
        /* <DEDUP_REMOVED lines=13> */
.L_x_6497:


//--------------------- .nv.shared.reserved.0     --------------------------
	.section	.nv.shared.reserved.0,"aw",@nobits
	.weak		__nv_reservedSMEM_offset_0_alias
	.size		__nv_reservedSMEM_offset_0_alias, 0, 64
	.other		__nv_reservedSMEM_offset_0_alias,@"STO_CUDA_RESERVED_SHARED STV_DEFAULT"
__nv_reservedSMEM_offset_0_alias:
	.zero		0
	.zero		64


//--------------------- .nv.global                --------------------------
	.section	.nv.global,"aw",@nobits
.nv.global:
	.type		_ZN47_INTERNAL_e1ca6bac_16_TriangularOps_cu_eef3a9e24cuda3std3__48in_placeE,@object
	.size		_ZN47_INTERNAL_e1ca6bac_16_TriangularOps_cu_eef3a9e24cuda3std3__48in_placeE,(_ZN47_INTERNAL_e1ca6bac_16_TriangularOps_cu_eef3a9e24cuda3std6ranges3__45__cpo8distanceE - _ZN47_INTERNAL_e1ca6bac_16_TriangularOps_cu_eef3a9e24cuda3std3__48in_placeE)
_ZN47_INTERNAL_e1ca6bac_16_TriangularOps_cu_eef3a9e24cuda3std3__48in_placeE:
	.zero		1
	.type		_ZN47_INTERNAL_e1ca6bac_16_TriangularOps_cu_eef3a9e24cuda3std6ranges3__45__cpo8distanceE,@object
	.size		_ZN47_INTERNAL_e1ca6bac_16_TriangularOps_cu_eef3a9e24cuda3std6ranges3__45__cpo8distanceE,(_ZN47_INTERNAL_e1ca6bac_16_TriangularOps_cu_eef3a9e24cuda3std3__45__cpo6cbeginE - _ZN47_INTERNAL_e1ca6bac_16_TriangularOps_cu_eef3a9e24cuda3std6ranges3__45__cpo8distanceE)
_ZN47_INTERNAL_e1ca6bac_16_TriangularOps_cu_eef3a9e24cuda3std6ranges3__45__cpo8distanceE:
	.zero		1
	.type		_ZN47_INTERNAL_e1ca6bac_16_TriangularOps_cu_eef3a9e24cuda3std3__45__cpo6cbeginE,@object
	.size		_ZN47_INTERNAL_e1ca6bac_16_TriangularOps_cu_eef3a9e24cuda3std3__45__cpo6cbeginE,(_ZN47_INTERNAL_e1ca6bac_16_TriangularOps_cu_eef3a9e24cuda3std6ranges3__45__cpo7advanceE - _ZN47_INTERNAL_e1ca6bac_16_TriangularOps_cu_eef3a9e24cuda3std3__45__cpo6cbeginE)
_ZN47_INTERNAL_e1ca6bac_16_TriangularOps_cu_eef3a9e24cuda3std3__45__cpo6cbeginE:
	.zero		1
	.type		_ZN47_INTERNAL_e1ca6bac_16_TriangularOps_cu_eef3a9e24cuda3std6ranges3__45__cpo7advanceE,@object
	.size		_ZN47_INTERNAL_e1ca6bac_16_TriangularOps_cu_eef3a9e24cuda3std6ranges3__45__cpo7advanceE,(_ZN47_INTERNAL_e1ca6bac_16_TriangularOps_cu_eef3a9e24cuda3std3__45__cpo7crbeginE - _ZN47_INTERNAL_e1ca6bac_16_TriangularOps_cu_eef3a9e24cuda3std6ranges3__45__cpo7advanceE)
_ZN47_INTERNAL_e1ca6bac_16_TriangularOps_cu_eef3a9e24cuda3std6ranges3__45__cpo7advanceE:
	.zero		1
	.type		_ZN47_INTERNAL_e1ca6bac_16_TriangularOps_cu_eef3a9e24cuda3std3__45__cpo7crbeginE,@object
	.size		_ZN47_INTERNAL_e1ca6bac_16_TriangularOps_cu_eef3a9e24cuda3std3__45__cpo7crbeginE,(_ZN47_INTERNAL_e1ca6bac_16_TriangularOps_cu_eef3a9e24cuda3std6ranges3__45__cpo4dataE - _ZN47_INTERNAL_e1ca6bac_16_TriangularOps_cu_eef3a9e24cuda3std3__45__cpo7crbeginE)
_ZN47_INTERNAL_e1ca6bac_16_TriangularOps_cu_eef3a9e24cuda3std3__45__cpo7crbeginE:
	.zero		1
	.type		_ZN47_INTERNAL_e1ca6bac_16_TriangularOps_cu_eef3a9e24cuda3std6ranges3__45__cpo4dataE,@object
	.size		_ZN47_INTERNAL_e1ca6bac_16_TriangularOps_cu_eef3a9e24cuda3std6ranges3__45__cpo4dataE,(_ZN47_INTERNAL_e1ca6bac_16_TriangularOps_cu_eef3a9e24cuda3std6ranges3__45__cpo5beginE - _ZN47_INTERNAL_e1ca6bac_16_TriangularOps_cu_eef3a9e24cuda3std6ranges3__45__cpo4dataE)
_ZN47_INTERNAL_e1ca6bac_16_TriangularOps_cu_eef3a9e24cuda3std6ranges3__45__cpo4dataE:
	.zero		1
	.type		_ZN47_INTERNAL_e1ca6bac_16_TriangularOps_cu_eef3a9e24cuda3std6ranges3__45__cpo5beginE,@object
	.size		_ZN47_INTERNAL_e1ca6bac_16_TriangularOps_cu_eef3a9e24cuda3std6ranges3__45__cpo5beginE,(_ZN47_INTERNAL_e1ca6bac_16_TriangularOps_cu_eef3a9e24cuda3std3__449_GLOBAL__N__e1ca6bac_16_TriangularOps_cu_eef3a9e26ignoreE - _ZN47_INTERNAL_e1ca6bac_16_TriangularOps_cu_eef3a9e24cuda3std6ranges3__45__cpo5beginE)
_ZN47_INTERNAL_e1ca6bac_16_TriangularOps_cu_eef3a9e24cuda3std6ranges3__45__cpo5beginE:
	.zero		1
	.type		_ZN47_INTERNAL_e1ca6bac_16_TriangularOps_cu_eef3a9e24cuda3std3__449_GLOBAL__N__e1ca6bac_16_TriangularOps_cu_eef3a9e26ignoreE,@object
	.size		_ZN47_INTERNAL_e1ca6bac_16_TriangularOps_cu_eef3a9e24cuda3std3__449_GLOBAL__N__e1ca6bac_16_TriangularOps_cu_eef3a9e26ignoreE,(_ZN47_INTERNAL_e1ca6bac_16_TriangularOps_cu_eef3a9e24cuda3std6ranges3__45__cpo4sizeE - _ZN47_INTERNAL_e1ca6bac_16_TriangularOps_cu_eef3a9e24cuda3std3__449_GLOBAL__N__e1ca6bac_16_TriangularOps_cu_eef3a9e26ignoreE)
_ZN47_INTERNAL_e1ca6bac_16_TriangularOps_cu_eef3a9e24cuda3std3__449_GLOBAL__N__e1ca6bac_16_TriangularOps_cu_eef3a9e26ignoreE:
	.zero		1
	.type		_ZN47_INTERNAL_e1ca6bac_16_TriangularOps_cu_eef3a9e24cuda3std6ranges3__45__cpo4sizeE,@object
	.size		_ZN47_INTERNAL_e1ca6bac_16_TriangularOps_cu_eef3a9e24cuda3std6ranges3__45__cpo4sizeE,(_ZN47_INTERNAL_e1ca6bac_16_TriangularOps_cu_eef3a9e24cuda3std3__45__cpo5beginE - _ZN47_INTERNAL_e1ca6bac_16_TriangularOps_cu_eef3a9e24cuda3std6ranges3__45__cpo4sizeE)
_ZN47_INTERNAL_e1ca6bac_16_TriangularOps_cu_eef3a9e24cuda3std6ranges3__45__cpo4sizeE:
	.zero		1
	.type		_ZN47_INTERNAL_e1ca6bac_16_TriangularOps_cu_eef3a9e24cuda3std3__45__cpo5beginE,@object
	.size		_ZN47_INTERNAL_e1ca6bac_16_TriangularOps_cu_eef3a9e24cuda3std3__45__cpo5beginE,(_ZN47_INTERNAL_e1ca6bac_16_TriangularOps_cu_eef3a9e24cuda3std6ranges3__45__cpo6cbeginE - _ZN47_INTERNAL_e1ca6bac_16_TriangularOps_cu_eef3a9e24cuda3std3__45__cpo5beginE)
_ZN47_INTERNAL_e1ca6bac_16_TriangularOps_cu_eef3a9e24cuda3std3__45__cpo5beginE:
	.zero		1
	.type		_ZN47_INTERNAL_e1ca6bac_16_TriangularOps_cu_eef3a9e24cuda3std6ranges3__45__cpo6cbeginE,@object
	.size		_ZN47_INTERNAL_e1ca6bac_16_TriangularOps_cu_eef3a9e24cuda3std6ranges3__45__cpo6cbeginE,(_ZN47_INTERNAL_e1ca6bac_16_TriangularOps_cu_eef3a9e24cuda3std3__45__cpo6rbeginE - _ZN47_INTERNAL_e1ca6bac_16_TriangularOps_cu_eef3a9e24cuda3std6ranges3__45__cpo6cbeginE)
_ZN47_INTERNAL_e1ca6bac_16_TriangularOps_cu_eef3a9e24cuda3std6ranges3__45__cpo6cbeginE:
	.zero		1
	.type		_ZN47_INTERNAL_e1ca6bac_16_TriangularOps_cu_eef3a9e24cuda3std3__45__cpo6rbeginE,@object
	.size		_ZN47_INTERNAL_e1ca6bac_16_TriangularOps_cu_eef3a9e24cuda3std3__45__cpo6rbeginE,(_ZN47_INTERNAL_e1ca6bac_16_TriangularOps_cu_eef3a9e24cuda3std6ranges3__45__cpo4nextE - _ZN47_INTERNAL_e1ca6bac_16_TriangularOps_cu_eef3a9e24cuda3std3__45__cpo6rbeginE)
_ZN47_INTERNAL_e1ca6bac_16_TriangularOps_cu_eef3a9e24cuda3std3__45__cpo6rbeginE:
	.zero		1
	.type		_ZN47_INTERNAL_e1ca6bac_16_TriangularOps_cu_eef3a9e24cuda3std6ranges3__45__cpo4nextE,@object
	.size		_ZN47_INTERNAL_e1ca6bac_16_TriangularOps_cu_eef3a9e24cuda3std6ranges3__45__cpo4nextE,(_ZN47_INTERNAL_e1ca6bac_16_TriangularOps_cu_eef3a9e24cuda3std6ranges3__45__cpo4swapE - _ZN47_INTERNAL_e1ca6bac_16_TriangularOps_cu_eef3a9e24cuda3std6ranges3__45__cpo4nextE)
_ZN47_INTERNAL_e1ca6bac_16_TriangularOps_cu_eef3a9e24cuda3std6ranges3__45__cpo4nextE:
	.zero		1
	.type		_ZN47_INTERNAL_e1ca6bac_16_TriangularOps_cu_eef3a9e24cuda3std6ranges3__45__cpo4swapE,@object
	.size		_ZN47_INTERNAL_e1ca6bac_16_TriangularOps_cu_eef3a9e24cuda3std6ranges3__45__cpo4swapE,(_ZN47_INTERNAL_e1ca6bac_16_TriangularOps_cu_eef3a9e24cuda3std3__420unreachable_sentinelE - _ZN47_INTERNAL_e1ca6bac_16_TriangularOps_cu_eef3a9e24cuda3std6ranges3__45__cpo4swapE)
_ZN47_INTERNAL_e1ca6bac_16_TriangularOps_cu_eef3a9e24cuda3std6ranges3__45__cpo4swapE:
	.zero		1
	.type		_ZN47_INTERNAL_e1ca6bac_16_TriangularOps_cu_eef3a9e24cuda3std3__420unreachable_sentinelE,@object
	.size		_ZN47_INTERNAL_e1ca6bac_16_TriangularOps_cu_eef3a9e24cuda3std3__420unreachable_sentinelE,(_ZN47_INTERNAL_e1ca6bac_16_TriangularOps_cu_eef3a9e26thrust24THRUST_300001_SM_1000_NS6system6detail10sequential3seqE - _ZN47_INTERNAL_e1ca6bac_16_TriangularOps_cu_eef3a9e24cuda3std3__420unreachable_sentinelE)
_ZN47_INTERNAL_e1ca6bac_16_TriangularOps_cu_eef3a9e24cuda3std3__420unreachable_sentinelE:
	.zero		1
	.type		_ZN47_INTERNAL_e1ca6bac_16_TriangularOps_cu_eef3a9e26thrust24THRUST_300001_SM_1000_NS6system6detail10sequential3seqE,@object
	.size		_ZN47_INTERNAL_e1ca6bac_16_TriangularOps_cu_eef3a9e26thrust24THRUST_300001_SM_1000_NS6system6detail10sequential3seqE,(_ZN47_INTERNAL_e1ca6bac_16_TriangularOps_cu_eef3a9e24cuda3std3__45__cpo4cendE - _ZN47_INTERNAL_e1ca6bac_16_TriangularOps_cu_eef3a9e26thrust24THRUST_300001_SM_1000_NS6system6detail10sequential3seqE)
_ZN47_INTERNAL_e1ca6bac_16_TriangularOps_cu_eef3a9e26thrust24THRUST_300001_SM_1000_NS6system6detail10sequential3seqE:
	.zero		1
	.type		_ZN47_INTERNAL_e1ca6bac_16_TriangularOps_cu_eef3a9e24cuda3std3__45__cpo4cendE,@object
	.size		_ZN47_INTERNAL_e1ca6bac_16_TriangularOps_cu_eef3a9e24cuda3std3__45__cpo4cendE,(_ZN47_INTERNAL_e1ca6bac_16_TriangularOps_cu_eef3a9e24cuda3std6ranges3__45__cpo9iter_swapE - _ZN47_INTERNAL_e1ca6bac_16_TriangularOps_cu_eef3a9e24cuda3std3__45__cpo4cendE)
_ZN47_INTERNAL_e1ca6bac_16_TriangularOps_cu_eef3a9e24cuda3std3__45__cpo4cendE:
	.zero		1
	.type		_ZN47_INTERNAL_e1ca6bac_16_TriangularOps_cu_eef3a9e24cuda3std6ranges3__45__cpo9iter_swapE,@object
	.size		_ZN47_INTERNAL_e1ca6bac_16_TriangularOps_cu_eef3a9e24cuda3std6ranges3__45__cpo9iter_swapE,(_ZN47_INTERNAL_e1ca6bac_16_TriangularOps_cu_eef3a9e24cuda3std3__45__cpo5crendE - _ZN47_INTERNAL_e1ca6bac_16_TriangularOps_cu_eef3a9e24cuda3std6ranges3__45__cpo9iter_swapE)
_ZN47_INTERNAL_e1ca6bac_16_TriangularOps_cu_eef3a9e24cuda3std6ranges3__45__cpo9iter_swapE:
	.zero		1
	.type		_ZN47_INTERNAL_e1ca6bac_16_TriangularOps_cu_eef3a9e24cuda3std3__45__cpo5crendE,@object
	.size		_ZN47_INTERNAL_e1ca6bac_16_TriangularOps_cu_eef3a9e24cuda3std3__45__cpo5crendE,(_ZN47_INTERNAL_e1ca6bac_16_TriangularOps_cu_eef3a9e24cuda3std6ranges3__45__cpo5cdataE - _ZN47_INTERNAL_e1ca6bac_16_TriangularOps_cu_eef3a9e24cuda3std3__45__cpo5crendE)
_ZN47_INTERNAL_e1ca6bac_16_TriangularOps_cu_eef3a9e24cuda3std3__45__cpo5crendE:
	.zero		1
	.type		_ZN47_INTERNAL_e1ca6bac_16_TriangularOps_cu_eef3a9e24cuda3std6ranges3__45__cpo5cdataE,@object
	.size		_ZN47_INTERNAL_e1ca6bac_16_TriangularOps_cu_eef3a9e24cuda3std6ranges3__45__cpo5cdataE,(_ZN47_INTERNAL_e1ca6bac_16_TriangularOps_cu_eef3a9e24cuda3std6ranges3__45__cpo3endE - _ZN47_INTERNAL_e1ca6bac_16_TriangularOps_cu_eef3a9e24cuda3std6ranges3__45__cpo5cdataE)
_ZN47_INTERNAL_e1ca6bac_16_TriangularOps_cu_eef3a9e24cuda3std6ranges3__45__cpo5cdataE:
	.zero		1
	.type		_ZN47_INTERNAL_e1ca6bac_16_TriangularOps_cu_eef3a9e24cuda3std6ranges3__45__cpo3endE,@object
	.size		_ZN47_INTERNAL_e1ca6bac_16_TriangularOps_cu_eef3a9e24cuda3std6ranges3__45__cpo3endE,(_ZN47_INTERNAL_e1ca6bac_16_TriangularOps_cu_eef3a9e24cuda3std3__419piecewise_constructE - _ZN47_INTERNAL_e1ca6bac_16_TriangularOps_cu_eef3a9e24cuda3std6ranges3__45__cpo3endE)
_ZN47_INTERNAL_e1ca6bac_16_TriangularOps_cu_eef3a9e24cuda3std6ranges3__45__cpo3endE:
	.zero		1
	.type		_ZN47_INTERNAL_e1ca6bac_16_TriangularOps_cu_eef3a9e24cuda3std3__419piecewise_constructE,@object
	.size		_ZN47_INTERNAL_e1ca6bac_16_TriangularOps_cu_eef3a9e24cuda3std3__419piecewise_constructE,(_ZN47_INTERNAL_e1ca6bac_16_TriangularOps_cu_eef3a9e24cuda3std6ranges3__45__cpo5ssizeE - _ZN47_INTERNAL_e1ca6bac_16_TriangularOps_cu_eef3a9e24cuda3std3__419piecewise_constructE)
_ZN47_INTERNAL_e1ca6bac_16_TriangularOps_cu_eef3a9e24cuda3std3__419piecewise_constructE:
	.zero		1
	.type		_ZN47_INTERNAL_e1ca6bac_16_TriangularOps_cu_eef3a9e24cuda3std6ranges3__45__cpo5ssizeE,@object
	.size		_ZN47_INTERNAL_e1ca6bac_16_TriangularOps_cu_eef3a9e24cuda3std6ranges3__45__cpo5ssizeE,(_ZN47_INTERNAL_e1ca6bac_16_TriangularOps_cu_eef3a9e24cuda3std3__45__cpo3endE - _ZN47_INTERNAL_e1ca6bac_16_TriangularOps_cu_eef3a9e24cuda3std6ranges3__45__cpo5ssizeE)
_ZN47_INTERNAL_e1ca6bac_16_TriangularOps_cu_eef3a9e24cuda3std6ranges3__45__cpo5ssizeE:
	.zero		1
	.type		_ZN47_INTERNAL_e1ca6bac_16_TriangularOps_cu_eef3a9e24cuda3std3__45__cpo3endE,@object
	.size		_ZN47_INTERNAL_e1ca6bac_16_TriangularOps_cu_eef3a9e24cuda3std3__45__cpo3endE,(_ZN47_INTERNAL_e1ca6bac_16_TriangularOps_cu_eef3a9e24cuda3std6ranges3__45__cpo4cendE - _ZN47_INTERNAL_e1ca6bac_16_TriangularOps_cu_eef3a9e24cuda3std3__45__cpo3endE)
_ZN47_INTERNAL_e1ca6bac_16_TriangularOps_cu_eef3a9e24cuda3std3__45__cpo3endE:
	.zero		1
	.type		_ZN47_INTERNAL_e1ca6bac_16_TriangularOps_cu_eef3a9e24cuda3std6ranges3__45__cpo4cendE,@object
	.size		_ZN47_INTERNAL_e1ca6bac_16_TriangularOps_cu_eef3a9e24cuda3std6ranges3__45__cpo4cendE,(_ZN47_INTERNAL_e1ca6bac_16_TriangularOps_cu_eef3a9e24cuda3std3__45__cpo4rendE - _ZN47_INTERNAL_e1ca6bac_16_TriangularOps_cu_eef3a9e24cuda3std6ranges3__45__cpo4cendE)
_ZN47_INTERNAL_e1ca6bac_16_TriangularOps_cu_eef3a9e24cuda3std6ranges3__45__cpo4cendE:
	.zero		1
	.type		_ZN47_INTERNAL_e1ca6bac_16_TriangularOps_cu_eef3a9e24cuda3std3__45__cpo4rendE,@object
	.size		_ZN47_INTERNAL_e1ca6bac_16_TriangularOps_cu_eef3a9e24cuda3std3__45__cpo4rendE,(_ZN47_INTERNAL_e1ca6bac_16_TriangularOps_cu_eef3a9e24cuda3std6ranges3__45__cpo4prevE - _ZN47_INTERNAL_e1ca6bac_16_TriangularOps_cu_eef3a9e24cuda3std3__45__cpo4rendE)
_ZN47_INTERNAL_e1ca6bac_16_TriangularOps_cu_eef3a9e24cuda3std3__45__cpo4rendE:
	.zero		1
	.type		_ZN47_INTERNAL_e1ca6bac_16_TriangularOps_cu_eef3a9e24cuda3std6ranges3__45__cpo4prevE,@object
	.size		_ZN47_INTERNAL_e1ca6bac_16_TriangularOps_cu_eef3a9e24cuda3std6ranges3__45__cpo4prevE,(_ZN47_INTERNAL_e1ca6bac_16_TriangularOps_cu_eef3a9e24cuda3std6ranges3__45__cpo9iter_moveE - _ZN47_INTERNAL_e1ca6bac_16_TriangularOps_cu_eef3a9e24cuda3std6ranges3__45__cpo4prevE)
_ZN47_INTERNAL_e1ca6bac_16_TriangularOps_cu_eef3a9e24cuda3std6ranges3__45__cpo4prevE:
	.zero		1
	.type		_ZN47_INTERNAL_e1ca6bac_16_TriangularOps_cu_eef3a9e24cuda3std6ranges3__45__cpo9iter_moveE,@object
	.size		_ZN47_INTERNAL_e1ca6bac_16_TriangularOps_cu_eef3a9e24cuda3std6ranges3__45__cpo9iter_moveE,(.L_13 - _ZN47_INTERNAL_e1ca6bac_16_TriangularOps_cu_eef3a9e24cuda3std6ranges3__45__cpo9iter_moveE)
_ZN47_INTERNAL_e1ca6bac_16_TriangularOps_cu_eef3a9e24cuda3std6ranges3__45__cpo9iter_moveE:
	.zero		1
.L_13:


//--------------------- .nv.constant0._ZN2at6native16triu_tril_kernelIblLb1ELi8ELb0EEEvNS_4cuda6detail10TensorInfoIT_T0_EENS4_IKS5_S6_EEllS6_ --------------------------
	.section	.nv.constant0._ZN2at6native16triu_tril_kernelIblLb1ELi8ELb0EEEvNS_4cuda6detail10TensorInfoIT_T0_EENS4_IKS5_S6_EEllS6_,"a",@progbits
	.sectionflags	@""
	.align	4
.nv.constant0._ZN2at6native16triu_tril_kernelIblLb1ELi8ELb0EEEvNS_4cuda6detail10TensorInfoIT_T0_EENS4_IKS5_S6_EEllS6_:
	.zero		1752


//--------------------- .nv.constant0._ZN2at6native16triu_tril_kernelIblLb1ELi8ELb1EEEvNS_4cuda6detail10TensorInfoIT_T0_EENS4_IKS5_S6_EEllS6_ --------------------------
	.section	.nv.constant0._ZN2at6native16triu_tril_kernelIblLb1ELi8ELb1EEEvNS_4cuda6detail10TensorInfoIT_T0_EENS4_IKS5_S6_EEllS6_,"a",@progbits
	.sectionflags	@""
	.align	4
.nv.constant0._ZN2at6native16triu_tril_kernelIblLb1ELi8ELb1EEEvNS_4cuda6detail10TensorInfoIT_T0_EENS4_IKS5_S6_EEllS6_:
	.zero		1752


//--------------------- .nv.constant0._ZN2at6native16triu_tril_kernelIbiLb1ELi8ELb0EEEvNS_4cuda6detail10TensorInfoIT_T0_EENS4_IKS5_S6_EEllS6_ --------------------------
	.section	.nv.constant0._ZN2at6native16triu_tril_kernelIbiLb1ELi8ELb0EEEvNS_4cuda6detail10TensorInfoIT_T0_EENS4_IKS5_S6_EEllS6_,"a",@progbits
	.sectionflags	@""
	.align	4
.nv.constant0._ZN2at6native16triu_tril_kernelIbiLb1ELi8ELb0EEEvNS_4cuda6detail10TensorInfoIT_T0_EENS4_IKS5_S6_EEllS6_:
	.zero		1348


//--------------------- .nv.constant0._ZN2at6native16triu_tril_kernelIbiLb1ELi8ELb1EEEvNS_4cuda6detail10TensorInfoIT_T0_EENS4_IKS5_S6_EEllS6_ --------------------------
	.section	.nv.constant0._ZN2at6native16triu_tril_kernelIbiLb1ELi8ELb1EEEvNS_4cuda6detail10TensorInfoIT_T0_EENS4_IKS5_S6_EEllS6_,"a",@progbits
	.sectionflags	@""
	.align	4
.nv.constant0._ZN2at6native16triu_tril_kernelIbiLb1ELi8ELb1EEEvNS_4cuda6detail10TensorInfoIT_T0_EENS4_IKS5_S6_EEllS6_:
	.zero		1348


//--------------------- .nv.constant0._ZN2at6native16triu_tril_kernelIN3c108BFloat16ElLb1ELi4ELb0EEEvNS_4cuda6detail10TensorInfoIT_T0_EENS6_IKS7_S8_EEllS8_ --------------------------
	.section	.nv.constant0._ZN2at6native16triu_tril_kernelIN3c108BFloat16ElLb1ELi4ELb0EEEvNS_4cuda6detail10TensorInfoIT_T0_EENS6_IKS7_S8_EEllS8_,"a",@progbits
	.sectionflags	@""
	.align	4
.nv.constant0._ZN2at6native16triu_tril_kernelIN3c108BFloat16ElLb1ELi4ELb0EEEvNS_4cuda6detail10TensorInfoIT_T0_EENS6_IKS7_S8_EEllS8_:
	.zero		1752


//--------------------- .nv.constant0._ZN2at6native16triu_tril_kernelIN3c108BFloat16ElLb1ELi4ELb1EEEvNS_4cuda6detail10TensorInfoIT_T0_EENS6_IKS7_S8_EEllS8_ --------------------------
	.section	.nv.constant0._ZN2at6native16triu_tril_kernelIN3c108BFloat16ElLb1ELi4ELb1EEEvNS_4cuda6detail10TensorInfoIT_T0_EENS6_IKS7_S8_EEllS8_,"a",@progbits
	.sectionflags	@""
	.align	4
.nv.constant0._ZN2at6native16triu_tril_kernelIN3c108BFloat16ElLb1ELi4ELb1EEEvNS_4cuda6detail10TensorInfoIT_T0_EENS6_IKS7_S8_EEllS8_:
	.zero		1752


//--------------------- .nv.constant0._ZN2at6native16triu_tril_kernelIN3c108BFloat16EiLb1ELi4ELb0EEEvNS_4cuda6detail10TensorInfoIT_T0_EENS6_IKS7_S8_EEllS8_ --------------------------
	.section	.nv.constant0._ZN2at6native16triu_tril_kernelIN3c108BFloat16EiLb1ELi4ELb0EEEvNS_4cuda6detail10TensorInfoIT_T0_EENS6_IKS7_S8_EEllS8_,"a",@progbits
	.sectionflags	@""
	.align	4
.nv.constant0._ZN2at6native16triu_tril_kernelIN3c108BFloat16EiLb1ELi4ELb0EEEvNS_4cuda6detail10TensorInfoIT_T0_EENS6_IKS7_S8_EEllS8_:
	.zero		1348


//--------------------- .nv.constant0._ZN2at6native16triu_tril_kernelIN3c108BFloat16EiLb1ELi4ELb1EEEvNS_4cuda6detail10TensorInfoIT_T0_EENS6_IKS7_S8_EEllS8_ --------------------------
	.section	.nv.constant0._ZN2at6native16triu_tril_kernelIN3c108BFloat16EiLb1ELi4ELb1EEEvNS_4cuda6detail10TensorInfoIT_T0_EENS6_IKS7_S8_EEllS8_,"a",@progbits
	.sectionflags	@""
	.align	4
.nv.constant0._ZN2at6native16triu_tril_kernelIN3c108BFloat16EiLb1ELi4ELb1EEEvNS_4cuda6detail10TensorInfoIT_T0_EENS6_IKS7_S8_EEllS8_:
	.zero		1348


//--------------------- .nv.constant0._ZN2at6native16triu_tril_kernelIN3c104HalfElLb1ELi4ELb0EEEvNS_4cuda6detail10TensorInfoIT_T0_EENS6_IKS7_S8_EEllS8_ --------------------------
	.section	.nv.constant0._ZN2at6native16triu_tril_kernelIN3c104HalfElLb1ELi4ELb0EEEvNS_4cuda6detail10TensorInfoIT_T0_EENS6_IKS7_S8_EEllS8_,"a",@progbits
	.sectionflags	@""
	.align	4
.nv.constant0._ZN2at6native16triu_tril_kernelIN3c104HalfElLb1ELi4ELb0EEEvNS_4cuda6detail10TensorInfoIT_T0_EENS6_IKS7_S8_EEllS8_:
	.zero		1752


//--------------------- .nv.constant0._ZN2at6native16triu_tril_kernelIN3c104HalfElLb1ELi4ELb1EEEvNS_4cuda6detail10TensorInfoIT_T0_EENS6_IKS7_S8_EEllS8_ --------------------------
	.section	.nv.constant0._ZN2at6native16triu_tril_kernelIN3c104HalfElLb1ELi4ELb1EEEvNS_4cuda6detail10TensorInfoIT_T0_EENS6_IKS7_S8_EEllS8_,"a",@progbits
	.sectionflags	@""
	.align	4
.nv.constant0._ZN2at6native16triu_tril_kernelIN3c104HalfElLb1ELi4ELb1EEEvNS_4cuda6detail10TensorInfoIT_T0_EENS6_IKS7_S8_EEllS8_:
	.zero		1752


//--------------------- .nv.constant0._ZN2at6native16triu_tril_kernelIN3c104HalfEiLb1ELi4ELb0EEEvNS_4cuda6detail10TensorInfoIT_T0_EENS6_IKS7_S8_EEllS8_ --------------------------
	.section	.nv.constant0._ZN2at6native16triu_tril_kernelIN3c104HalfEiLb1ELi4ELb0EEEvNS_4cuda6detail10TensorInfoIT_T0_EENS6_IKS7_S8_EEllS8_,"a",@progbits
	.sectionflags	@""
	.align	4
.nv.constant0._ZN2at6native16triu_tril_kernelIN3c104HalfEiLb1ELi4ELb0EEEvNS_4cuda6detail10TensorInfoIT_T0_EENS6_IKS7_S8_EEllS8_:
	.zero		1348


//--------------------- .nv.constant0._ZN2at6native16triu_tril_kernelIN3c104HalfEiLb1ELi4ELb1EEEvNS_4cuda6detail10TensorInfoIT_T0_EENS6_IKS7_S8_EEllS8_ --------------------------
	.section	.nv.constant0._ZN2at6native16triu_tril_kernelIN3c104HalfEiLb1ELi4ELb1EEEvNS_4cuda6detail10TensorInfoIT_T0_EENS6_IKS7_S8_EEllS8_,"a",@progbits
	.sectionflags	@""
	.align	4
.nv.constant0._ZN2at6native16triu_tril_kernelIN3c104HalfEiLb1ELi4ELb1EEEvNS_4cuda6detail10TensorInfoIT_T0_EENS6_IKS7_S8_EEllS8_:
	.zero		1348


//--------------------- .nv.constant0._ZN2at6native16triu_tril_kernelIN3c107complexINS2_4HalfEEElLb1ELi2ELb0EEEvNS_4cuda6detail10TensorInfoIT_T0_EENS8_IKS9_SA_EEllSA_ --------------------------
	.section	.nv.constant0._ZN2at6native16triu_tril_kernelIN3c107complexINS2_4HalfEEElLb1ELi2ELb0EEEvNS_4cuda6detail10TensorInfoIT_T0_EENS8_IKS9_SA_EEllSA_,"a",@progbits
	.sectionflags	@""
	.align	4
.nv.constant0._ZN2at6native16triu_tril_kernelIN3c107complexINS2_4HalfEEElLb1ELi2ELb0EEEvNS_4cuda6detail10TensorInfoIT_T0_EENS8_IKS9_SA_EEllSA_:
	.zero		1752


//--------------------- .nv.constant0._ZN2at6native16triu_tril_kernelIN3c107complexINS2_4HalfEEElLb1ELi2ELb1EEEvNS_4cuda6detail10TensorInfoIT_T0_EENS8_IKS9_SA_EEllSA_ --------------------------
	.section	.nv.constant0._ZN2at6native16triu_tril_kernelIN3c107complexINS2_4HalfEEElLb1ELi2ELb1EEEvNS_4cuda6detail10TensorInfoIT_T0_EENS8_IKS9_SA_EEllSA_,"a",@progbits
	.sectionflags	@""
	.align	4
.nv.constant0._ZN2at6native16triu_tril_kernelIN3c107complexINS2_4HalfEEElLb1ELi2ELb1EEEvNS_4cuda6detail10TensorInfoIT_T0_EENS8_IKS9_SA_EEllSA_:
	.zero		1752


//--------------------- .nv.constant0._ZN2at6native16triu_tril_kernelIN3c107complexINS2_4HalfEEEiLb1ELi2ELb0EEEvNS_4cuda6detail10TensorInfoIT_T0_EENS8_IKS9_SA_EEllSA_ --------------------------
	.section	.nv.constant0._ZN2at6native16triu_tril_kernelIN3c107complexINS2_4HalfEEEiLb1ELi2ELb0EEEvNS_4cuda6detail10TensorInfoIT_T0_EENS8_IKS9_SA_EEllSA_,"a",@progbits
	.sectionflags	@""
	.align	4
.nv.constant0._ZN2at6native16triu_tril_kernelIN3c107complexINS2_4HalfEEEiLb1ELi2ELb0EEEvNS_4cuda6detail10TensorInfoIT_T0_EENS8_IKS9_SA_EEllSA_:
	.zero		1348


//--------------------- .nv.constant0._ZN2at6native16triu_tril_kernelIN3c107complexINS2_4HalfEEEiLb1ELi2ELb1EEEvNS_4cuda6detail10TensorInfoIT_T0_EENS8_IKS9_SA_EEllSA_ --------------------------
	.section	.nv.constant0._ZN2at6native16triu_tril_kernelIN3c107complexINS2_4HalfEEEiLb1ELi2ELb1EEEvNS_4cuda6detail10TensorInfoIT_T0_EENS8_IKS9_SA_EEllSA_,"a",@progbits
	.sectionflags	@""
	.align	4
.nv.constant0._ZN2at6native16triu_tril_kernelIN3c107complexINS2_4HalfEEEiLb1ELi2ELb1EEEvNS_4cuda6detail10TensorInfoIT_T0_EENS8_IKS9_SA_EEllSA_:
	.zero		1348


//--------------------- .nv.constant0._ZN2at6native16triu_tril_kernelIN3c107complexIfEElLb1ELi1ELb0EEEvNS_4cuda6detail10TensorInfoIT_T0_EENS7_IKS8_S9_EEllS9_ --------------------------
	.section	.nv.constant0._ZN2at6native16triu_tril_kernelIN3c107complexIfEElLb1ELi1ELb0EEEvNS_4cuda6detail10TensorInfoIT_T0_EENS7_IKS8_S9_EEllS9_,"a",@progbits
	.sectionflags	@""
	.align	4
.nv.constant0._ZN2at6native16triu_tril_kernelIN3c107complexIfEElLb1ELi1ELb0EEEvNS_4cuda6detail10TensorInfoIT_T0_EENS7_IKS8_S9_EEllS9_:
	.zero		1752


//--------------------- .nv.constant0._ZN2at6native16triu_tril_kernelIN3c107complexIfEElLb1ELi1ELb1EEEvNS_4cuda6detail10TensorInfoIT_T0_EENS7_IKS8_S9_EEllS9_ --------------------------
	.section	.nv.constant0._ZN2at6native16triu_tril_kernelIN3c107complexIfEElLb1ELi1ELb1EEEvNS_4cuda6detail10TensorInfoIT_T0_EENS7_IKS8_S9_EEllS9_,"a",@progbits
	.sectionflags	@""
	.align	4
.nv.constant0._ZN2at6native16triu_tril_kernelIN3c107complexIfEElLb1ELi1ELb1EEEvNS_4cuda6detail10TensorInfoIT_T0_EENS7_IKS8_S9_EEllS9_:
	.zero		1752


//--------------------- .nv.constant0._ZN2at6native16triu_tril_kernelIN3c107complexIfEEiLb1ELi1ELb0EEEvNS_4cuda6detail10TensorInfoIT_T0_EENS7_IKS8_S9_EEllS9_ --------------------------
	.section	.nv.constant0._ZN2at6native16triu_tril_kernelIN3c107complexIfEEiLb1ELi1ELb0EEEvNS_4cuda6detail10TensorInfoIT_T0_EENS7_IKS8_S9_EEllS9_,"a",@progbits
	.sectionflags	@""
	.align	4
.nv.constant0._ZN2at6native16triu_tril_kernelIN3c107complexIfEEiLb1ELi1ELb0EEEvNS_4cuda6detail10TensorInfoIT_T0_EENS7_IKS8_S9_EEllS9_:
	.zero		1348


//--------------------- .nv.constant0._ZN2at6native16triu_tril_kernelIN3c107complexIfEEiLb1ELi1ELb1EEEvNS_4cuda6detail10TensorInfoIT_T0_EENS7_IKS8_S9_EEllS9_ --------------------------
	.section	.nv.constant0._ZN2at6native16triu_tril_kernelIN3c107complexIfEEiLb1ELi1ELb1EEEvNS_4cuda6detail10TensorInfoIT_T0_EENS7_IKS8_S9_EEllS9_,"a",@progbits
	.sectionflags	@""
	.align	4
.nv.constant0._ZN2at6native16triu_tril_kernelIN3c107complexIfEEiLb1ELi1ELb1EEEvNS_4cuda6detail10TensorInfoIT_T0_EENS7_IKS8_S9_EEllS9_:
	.zero		1348


//--------------------- .nv.constant0._ZN2at6native16triu_tril_kernelIN3c107complexIdEElLb1ELi1ELb0EEEvNS_4cuda6detail10TensorInfoIT_T0_EENS7_IKS8_S9_EEllS9_ --------------------------
	.section	.nv.constant0._ZN2at6native16triu_tril_kernelIN3c107complexIdEElLb1ELi1ELb0EEEvNS_4cuda6detail10TensorInfoIT_T0_EENS7_IKS8_S9_EEllS9_,"a",@progbits
	.sectionflags	@""
	.align	4
.nv.constant0._ZN2at6native16triu_tril_kernelIN3c107complexIdEElLb1ELi1ELb0EEEvNS_4cuda6detail10TensorInfoIT_T0_EENS7_IKS8_S9_EEllS9_:
	.zero		1752


//--------------------- .nv.constant0._ZN2at6native16triu_tril_kernelIN3c107complexIdEElLb1ELi1ELb1EEEvNS_4cuda6detail10TensorInfoIT_T0_EENS7_IKS8_S9_EEllS9_ --------------------------
	.section	.nv.constant0._ZN2at6native16triu_tril_kernelIN3c107complexIdEElLb1ELi1ELb1EEEvNS_4cuda6detail10TensorInfoIT_T0_EENS7_IKS8_S9_EEllS9_,"a",@progbits
	.sectionflags	@""
	.align	4
.nv.constant0._ZN2at6native16triu_tril_kernelIN3c107complexIdEElLb1ELi1ELb1EEEvNS_4cuda6detail10TensorInfoIT_T0_EENS7_IKS8_S9_EEllS9_:
	.zero		1752


//--------------------- .nv.constant0._ZN2at6native16triu_tril_kernelIN3c107complexIdEEiLb1ELi1ELb0EEEvNS_4cuda6detail10TensorInfoIT_T0_EENS7_IKS8_S9_EEllS9_ --------------------------
	.section	.nv.constant0._ZN2at6native16triu_tril_kernelIN3c107complexIdEEiLb1ELi1ELb0EEEvNS_4cuda6detail10TensorInfoIT_T0_EENS7_IKS8_S9_EEllS9_,"a",@progbits
	.sectionflags	@""
	.align	4
.nv.constant0._ZN2at6native16triu_tril_kernelIN3c107complexIdEEiLb1ELi1ELb0EEEvNS_4cuda6detail10TensorInfoIT_T0_EENS7_IKS8_S9_EEllS9_:
	.zero		1348


//--------------------- .nv.constant0._ZN2at6native16triu_tril_kernelIN3c107complexIdEEiLb1ELi1ELb1EEEvNS_4cuda6detail10TensorInfoIT_T0_EENS7_IKS8_S9_EEllS9_ --------------------------
	.section	.nv.constant0._ZN2at6native16triu_tril_kernelIN3c107complexIdEEiLb1ELi1ELb1EEEvNS_4cuda6detail10TensorInfoIT_T0_EENS7_IKS8_S9_EEllS9_,"a",@progbits
	.sectionflags	@""
	.align	4
.nv.constant0._ZN2at6native16triu_tril_kernelIN3c107complexIdEEiLb1ELi1ELb1EEEvNS_4cuda6detail10TensorInfoIT_T0_EENS7_IKS8_S9_EEllS9_:
	.zero		1348


//--------------------- .nv.constant0._ZN2at6native16triu_tril_kernelIflLb1ELi2ELb0EEEvNS_4cuda6detail10TensorInfoIT_T0_EENS4_IKS5_S6_EEllS6_ --------------------------
	.section	.nv.constant0._ZN2at6native16triu_tril_kernelIflLb1ELi2ELb0EEEvNS_4cuda6detail10TensorInfoIT_T0_EENS4_IKS5_S6_EEllS6_,"a",@progbits
	.sectionflags	@""
	.align	4
.nv.constant0._ZN2at6native16triu_tril_kernelIflLb1ELi2ELb0EEEvNS_4cuda6detail10TensorInfoIT_T0_EENS4_IKS5_S6_EEllS6_:
	.zero		1752


//--------------------- .nv.constant0._ZN2at6native16triu_tril_kernelIflLb1ELi2ELb1EEEvNS_4cuda6detail10TensorInfoIT_T0_EENS4_IKS5_S6_EEllS6_ --------------------------
	.section	.nv.constant0._ZN2at6native16triu_tril_kernelIflLb1ELi2ELb1EEEvNS_4cuda6detail10TensorInfoIT_T0_EENS4_IKS5_S6_EEllS6_,"a",@progbits
	.sectionflags	@""
	.align	4
.nv.constant0._ZN2at6native16triu_tril_kernelIflLb1ELi2ELb1EEEvNS_4cuda6detail10TensorInfoIT_T0_EENS4_IKS5_S6_EEllS6_:
	.zero		1752


//--------------------- .nv.constant0._ZN2at6native16triu_tril_kernelIfiLb1ELi2ELb0EEEvNS_4cuda6detail10TensorInfoIT_T0_EENS4_IKS5_S6_EEllS6_ --------------------------
	.section	.nv.constant0._ZN2at6native16triu_tril_kernelIfiLb1ELi2ELb0EEEvNS_4cuda6detail10TensorInfoIT_T0_EENS4_IKS5_S6_EEllS6_,"a",@progbits
	.sectionflags	@""
	.align	4
.nv.constant0._ZN2at6native16triu_tril_kernelIfiLb1ELi2ELb0EEEvNS_4cuda6detail10TensorInfoIT_T0_EENS4_IKS5_S6_EEllS6_:
	.zero		1348


//--------------------- .nv.constant0._ZN2at6native16triu_tril_kernelIfiLb1ELi2ELb1EEEvNS_4cuda6detail10TensorInfoIT_T0_EENS4_IKS5_S6_EEllS6_ --------------------------
	.section	.nv.constant0._ZN2at6native16triu_tril_kernelIfiLb1ELi2ELb1EEEvNS_4cuda6detail10TensorInfoIT_T0_EENS4_IKS5_S6_EEllS6_,"a",@progbits
	.sectionflags	@""
	.align	4
.nv.constant0._ZN2at6native16triu_tril_kernelIfiLb1ELi2ELb1EEEvNS_4cuda6detail10TensorInfoIT_T0_EENS4_IKS5_S6_EEllS6_:
	.zero		1348


//--------------------- .nv.constant0._ZN2at6native16triu_tril_kernelIdlLb1ELi1ELb0EEEvNS_4cuda6detail10TensorInfoIT_T0_EENS4_IKS5_S6_EEllS6_ --------------------------
	.section	.nv.constant0._ZN2at6native16triu_tril_kernelIdlLb1ELi1ELb0EEEvNS_4cuda6detail10TensorInfoIT_T0_EENS4_IKS5_S6_EEllS6_,"a",@progbits
	.sectionflags	@""
	.align	4
.nv.constant0._ZN2at6native16triu_tril_kernelIdlLb1ELi1ELb0EEEvNS_4cuda6detail10TensorInfoIT_T0_EENS4_IKS5_S6_EEllS6_:
	.zero		1752


//--------------------- .nv.constant0._ZN2at6native16triu_tril_kernelIdlLb1ELi1ELb1EEEvNS_4cuda6detail10TensorInfoIT_T0_EENS4_IKS5_S6_EEllS6_ --------------------------
	.section	.nv.constant0._ZN2at6native16triu_tril_kernelIdlLb1ELi1ELb1EEEvNS_4cuda6detail10TensorInfoIT_T0_EENS4_IKS5_S6_EEllS6_,"a",@progbits
	.sectionflags	@""
	.align	4
.nv.constant0._ZN2at6native16triu_tril_kernelIdlLb1ELi1ELb1EEEvNS_4cuda6detail10TensorInfoIT_T0_EENS4_IKS5_S6_EEllS6_:
	.zero		1752


//--------------------- .nv.constant0._ZN2at6native16triu_tril_kernelIdiLb1ELi1ELb0EEEvNS_4cuda6detail10TensorInfoIT_T0_EENS4_IKS5_S6_EEllS6_ --------------------------
	.section	.nv.constant0._ZN2at6native16triu_tril_kernelIdiLb1ELi1ELb0EEEvNS_4cuda6detail10TensorInfoIT_T0_EENS4_IKS5_S6_EEllS6_,"a",@progbits
	.sectionflags	@""
	.align	4
.nv.constant0._ZN2at6native16triu_tril_kernelIdiLb1ELi1ELb0EEEvNS_4cuda6detail10TensorInfoIT_T0_EENS4_IKS5_S6_EEllS6_:
	.zero		1348


//--------------------- .nv.constant0._ZN2at6native16triu_tril_kernelIdiLb1ELi1ELb1EEEvNS_4cuda6detail10TensorInfoIT_T0_EENS4_IKS5_S6_EEllS6_ --------------------------
	.section	.nv.constant0._ZN2at6native16triu_tril_kernelIdiLb1ELi1ELb1EEEvNS_4cuda6detail10TensorInfoIT_T0_EENS4_IKS5_S6_EEllS6_,"a",@progbits
	.sectionflags	@""
	.align	4
.nv.constant0._ZN2at6native16triu_tril_kernelIdiLb1ELi1ELb1EEEvNS_4cuda6detail10TensorInfoIT_T0_EENS4_IKS5_S6_EEllS6_:
	.zero		1348


//--------------------- .nv.constant0._ZN2at6native16triu_tril_kernelIslLb1ELi4ELb0EEEvNS_4cuda6detail10TensorInfoIT_T0_EENS4_IKS5_S6_EEllS6_ --------------------------
	.section	.nv.constant0._ZN2at6native16triu_tril_kernelIslLb1ELi4ELb0EEEvNS_4cuda6detail10TensorInfoIT_T0_EENS4_IKS5_S6_EEllS6_,"a",@progbits
	.sectionflags	@""
	.align	4
.nv.constant0._ZN2at6native16triu_tril_kernelIslLb1ELi4ELb0EEEvNS_4cuda6detail10TensorInfoIT_T0_EENS4_IKS5_S6_EEllS6_:
	.zero		1752


//--------------------- .nv.constant0._ZN2at6native16triu_tril_kernelIslLb1ELi4ELb1EEEvNS_4cuda6detail10TensorInfoIT_T0_EENS4_IKS5_S6_EEllS6_ --------------------------
	.section	.nv.constant0._ZN2at6native16triu_tril_kernelIslLb1ELi4ELb1EEEvNS_4cuda6detail10TensorInfoIT_T0_EENS4_IKS5_S6_EEllS6_,"a",@progbits
	.sectionflags	@""
	.align	4
.nv.constant0._ZN2at6native16triu_tril_kernelIslLb1ELi4ELb1EEEvNS_4cuda6detail10TensorInfoIT_T0_EENS4_IKS5_S6_EEllS6_:
	.zero		1752


//--------------------- .nv.constant0._ZN2at6native16triu_tril_kernelIsiLb1ELi4ELb0EEEvNS_4cuda6detail10TensorInfoIT_T0_EENS4_IKS5_S6_EEllS6_ --------------------------
	.section	.nv.constant0._ZN2at6native16triu_tril_kernelIsiLb1ELi4ELb0EEEvNS_4cuda6detail10TensorInfoIT_T0_EENS4_IKS5_S6_EEllS6_,"a",@progbits
	.sectionflags	@""
	.align	4
.nv.constant0._ZN2at6native16triu_tril_kernelIsiLb1ELi4ELb0EEEvNS_4cuda6detail10TensorInfoIT_T0_EENS4_IKS5_S6_EEllS6_:
	.zero		1348


//--------------------- .nv.constant0._ZN2at6native16triu_tril_kernelIsiLb1ELi4ELb1EEEvNS_4cuda6detail10TensorInfoIT_T0_EENS4_IKS5_S6_EEllS6_ --------------------------
	.section	.nv.constant0._ZN2at6native16triu_tril_kernelIsiLb1ELi4ELb1EEEvNS_4cuda6detail10TensorInfoIT_T0_EENS4_IKS5_S6_EEllS6_,"a",@progbits
	.sectionflags	@""
	.align	4
.nv.constant0._ZN2at6native16triu_tril_kernelIsiLb1ELi4ELb1EEEvNS_4cuda6detail10TensorInfoIT_T0_EENS4_IKS5_S6_EEllS6_:
	.zero		1348


//--------------------- .nv.constant0._ZN2at6native16triu_tril_kernelIllLb1ELi1ELb0EEEvNS_4cuda6detail10TensorInfoIT_T0_EENS4_IKS5_S6_EEllS6_ --------------------------
	.section	.nv.constant0._ZN2at6native16triu_tril_kernelIllLb1ELi1ELb0EEEvNS_4cuda6detail10TensorInfoIT_T0_EENS4_IKS5_S6_EEllS6_,"a",@progbits
	.sectionflags	@""
	.align	4
.nv.constant0._ZN2at6native16triu_tril_kernelIllLb1ELi1ELb0EEEvNS_4cuda6detail10TensorInfoIT_T0_EENS4_IKS5_S6_EEllS6_:
	.zero		1752


//--------------------- .nv.constant0._ZN2at6native16triu_tril_kernelIllLb1ELi1ELb1EEEvNS_4cuda6detail10TensorInfoIT_T0_EENS4_IKS5_S6_EEllS6_ --------------------------
	.section	.nv.constant0._ZN2at6native16triu_tril_kernelIllLb1ELi1ELb1EEEvNS_4cuda6detail10TensorInfoIT_T0_EENS4_IKS5_S6_EEllS6_,"a",@progbits
	.sectionflags	@""
	.align	4
.nv.constant0._ZN2at6native16triu_tril_kernelIllLb1ELi1ELb1EEEvNS_4cuda6detail10TensorInfoIT_T0_EENS4_IKS5_S6_EEllS6_:
	.zero		1752


//--------------------- .nv.constant0._ZN2at6native16triu_tril_kernelIliLb1ELi1ELb0EEEvNS_4cuda6detail10TensorInfoIT_T0_EENS4_IKS5_S6_EEllS6_ --------------------------
	.section	.nv.constant0._ZN2at6native16triu_tril_kernelIliLb1ELi1ELb0EEEvNS_4cuda6detail10TensorInfoIT_T0_EENS4_IKS5_S6_EEllS6_,"a",@progbits
	.sectionflags	@""
	.align	4
.nv.constant0._ZN2at6native16triu_tril_kernelIliLb1ELi1ELb0EEEvNS_4cuda6detail10TensorInfoIT_T0_EENS4_IKS5_S6_EEllS6_:
	.zero		1348


//--------------------- .nv.constant0._ZN2at6native16triu_tril_kernelIliLb1ELi1ELb1EEEvNS_4cuda6detail10TensorInfoIT_T0_EENS4_IKS5_S6_EEllS6_ --------------------------
	.section	.nv.constant0._ZN2at6native16triu_tril_kernelIliLb1ELi1ELb1EEEvNS_4cuda6detail10TensorInfoIT_T0_EENS4_IKS5_S6_EEllS6_,"a",@progbits
	.sectionflags	@""
	.align	4
.nv.constant0._ZN2at6native16triu_tril_kernelIliLb1ELi1ELb1EEEvNS_4cuda6detail10TensorInfoIT_T0_EENS4_IKS5_S6_EEllS6_:
	.zero		1348


//--------------------- .nv.constant0._ZN2at6native16triu_tril_kernelIilLb1ELi2ELb0EEEvNS_4cuda6detail10TensorInfoIT_T0_EENS4_IKS5_S6_EEllS6_ --------------------------
	.section	.nv.constant0._ZN2at6native16triu_tril_kernelIilLb1ELi2ELb0EEEvNS_4cuda6detail10TensorInfoIT_T0_EENS4_IKS5_S6_EEllS6_,"a",@progbits
	.sectionflags	@""
	.align	4
.nv.constant0._ZN2at6native16triu_tril_kernelIilLb1ELi2ELb0EEEvNS_4cuda6detail10TensorInfoIT_T0_EENS4_IKS5_S6_EEllS6_:
	.zero		1752


//--------------------- .nv.constant0._ZN2at6native16triu_tril_kernelIilLb1ELi2ELb1EEEvNS_4cuda6detail10TensorInfoIT_T0_EENS4_IKS5_S6_EEllS6_ --------------------------
	.section	.nv.constant0._ZN2at6native16triu_tril_kernelIilLb1ELi2ELb1EEEvNS_4cuda6detail10TensorInfoIT_T0_EENS4_IKS5_S6_EEllS6_,"a",@progbits
	.sectionflags	@""
	.align	4
.nv.constant0._ZN2at6native16triu_tril_kernelIilLb1ELi2ELb1EEEvNS_4cuda6detail10TensorInfoIT_T0_EENS4_IKS5_S6_EEllS6_:
	.zero		1752


//--------------------- .nv.constant0._ZN2at6native16triu_tril_kernelIiiLb1ELi2ELb0EEEvNS_4cuda6detail10TensorInfoIT_T0_EENS4_IKS5_S6_EEllS6_ --------------------------
	.section	.nv.constant0._ZN2at6native16triu_tril_kernelIiiLb1ELi2ELb0EEEvNS_4cuda6detail10TensorInfoIT_T0_EENS4_IKS5_S6_EEllS6_,"a",@progbits
	.sectionflags	@""
	.align	4
.nv.constant0._ZN2at6native16triu_tril_kernelIiiLb1ELi2ELb0EEEvNS_4cuda6detail10TensorInfoIT_T0_EENS4_IKS5_S6_EEllS6_:
	.zero		1348


//--------------------- .nv.constant0._ZN2at6native16triu_tril_kernelIiiLb1ELi2ELb1EEEvNS_4cuda6detail10TensorInfoIT_T0_EENS4_IKS5_S6_EEllS6_ --------------------------
	.section	.nv.constant0._ZN2at6native16triu_tril_kernelIiiLb1ELi2ELb1EEEvNS_4cuda6detail10TensorInfoIT_T0_EENS4_IKS5_S6_EEllS6_,"a",@progbits
	.sectionflags	@""
	.align	4
.nv.constant0._ZN2at6native16triu_tril_kernelIiiLb1ELi2ELb1EEEvNS_4cuda6detail10TensorInfoIT_T0_EENS4_IKS5_S6_EEllS6_:
	.zero		1348


//--------------------- .nv.constant0._ZN2at6native16triu_tril_kernelIalLb1ELi8ELb0EEEvNS_4cuda6detail10TensorInfoIT_T0_EENS4_IKS5_S6_EEllS6_ --------------------------
	.section	.nv.constant0._ZN2at6native16triu_tril_kernelIalLb1ELi8ELb0EEEvNS_4cuda6detail10TensorInfoIT_T0_EENS4_IKS5_S6_EEllS6_,"a",@progbits
	.sectionflags	@""
	.align	4
.nv.constant0._ZN2at6native16triu_tril_kernelIalLb1ELi8ELb0EEEvNS_4cuda6detail10TensorInfoIT_T0_EENS4_IKS5_S6_EEllS6_:
	.zero		1752


//--------------------- .nv.constant0._ZN2at6native16triu_tril_kernelIalLb1ELi8ELb1EEEvNS_4cuda6detail10TensorInfoIT_T0_EENS4_IKS5_S6_EEllS6_ --------------------------
	.section	.nv.constant0._ZN2at6native16triu_tril_kernelIalLb1ELi8ELb1EEEvNS_4cuda6detail10TensorInfoIT_T0_EENS4_IKS5_S6_EEllS6_,"a",@progbits
	.sectionflags	@""
	.align	4
.nv.constant0._ZN2at6native16triu_tril_kernelIalLb1ELi8ELb1EEEvNS_4cuda6detail10TensorInfoIT_T0_EENS4_IKS5_S6_EEllS6_:
	.zero		1752


//--------------------- .nv.constant0._ZN2at6native16triu_tril_kernelIaiLb1ELi8ELb0EEEvNS_4cuda6detail10TensorInfoIT_T0_EENS4_IKS5_S6_EEllS6_ --------------------------
	.section	.nv.constant0._ZN2at6native16triu_tril_kernelIaiLb1ELi8ELb0EEEvNS_4cuda6detail10TensorInfoIT_T0_EENS4_IKS5_S6_EEllS6_,"a",@progbits
	.sectionflags	@""
	.align	4
.nv.constant0._ZN2at6native16triu_tril_kernelIaiLb1ELi8ELb0EEEvNS_4cuda6detail10TensorInfoIT_T0_EENS4_IKS5_S6_EEllS6_:
	.zero		1348


//--------------------- .nv.constant0._ZN2at6native16triu_tril_kernelIaiLb1ELi8ELb1EEEvNS_4cuda6detail10TensorInfoIT_T0_EENS4_IKS5_S6_EEllS6_ --------------------------
	.section	.nv.constant0._ZN2at6native16triu_tril_kernelIaiLb1ELi8ELb1EEEvNS_4cuda6detail10TensorInfoIT_T0_EENS4_IKS5_S6_EEllS6_,"a",@progbits
	.sectionflags	@""
	.align	4
.nv.constant0._ZN2at6native16triu_tril_kernelIaiLb1ELi8ELb1EEEvNS_4cuda6detail10TensorInfoIT_T0_EENS4_IKS5_S6_EEllS6_:
	.zero		1348


//--------------------- .nv.constant0._ZN2at6native16triu_tril_kernelIhlLb1ELi8ELb0EEEvNS_4cuda6detail10TensorInfoIT_T0_EENS4_IKS5_S6_EEllS6_ --------------------------
	.section	.nv.constant0._ZN2at6native16triu_tril_kernelIhlLb1ELi8ELb0EEEvNS_4cuda6detail10TensorInfoIT_T0_EENS4_IKS5_S6_EEllS6_,"a",@progbits
	.sectionflags	@""
	.align	4
.nv.constant0._ZN2at6native16triu_tril_kernelIhlLb1ELi8ELb0EEEvNS_4cuda6detail10TensorInfoIT_T0_EENS4_IKS5_S6_EEllS6_:
	.zero		1752


//--------------------- .nv.constant0._ZN2at6native16triu_tril_kernelIhlLb1ELi8ELb1EEEvNS_4cuda6detail10TensorInfoIT_T0_EENS4_IKS5_S6_EEllS6_ --------------------------
	.section	.nv.constant0._ZN2at6native16triu_tril_kernelIhlLb1ELi8ELb1EEEvNS_4cuda6detail10TensorInfoIT_T0_EENS4_IKS5_S6_EEllS6_,"a",@progbits
	.sectionflags	@""
	.align	4
.nv.constant0._ZN2at6native16triu_tril_kernelIhlLb1ELi8ELb1EEEvNS_4cuda6detail10TensorInfoIT_T0_EENS4_IKS5_S6_EEllS6_:
	.zero		1752


//--------------------- .nv.constant0._ZN2at6native16triu_tril_kernelIhiLb1ELi8ELb0EEEvNS_4cuda6detail10TensorInfoIT_T0_EENS4_IKS5_S6_EEllS6_ --------------------------
	.section	.nv.constant0._ZN2at6native16triu_tril_kernelIhiLb1ELi8ELb0EEEvNS_4cuda6detail10TensorInfoIT_T0_EENS4_IKS5_S6_EEllS6_,"a",@progbits
	.sectionflags	@""
	.align	4
.nv.constant0._ZN2at6native16triu_tril_kernelIhiLb1ELi8ELb0EEEvNS_4cuda6detail10TensorInfoIT_T0_EENS4_IKS5_S6_EEllS6_:
	.zero		1348


//--------------------- .nv.constant0._ZN2at6native16triu_tril_kernelIhiLb1ELi8ELb1EEEvNS_4cuda6detail10TensorInfoIT_T0_EENS4_IKS5_S6_EEllS6_ --------------------------
	.section	.nv.constant0._ZN2at6native16triu_tril_kernelIhiLb1ELi8ELb1EEEvNS_4cuda6detail10TensorInfoIT_T0_EENS4_IKS5_S6_EEllS6_,"a",@progbits
	.sectionflags	@""
	.align	4
.nv.constant0._ZN2at6native16triu_tril_kernelIhiLb1ELi8ELb1EEEvNS_4cuda6detail10TensorInfoIT_T0_EENS4_IKS5_S6_EEllS6_:
	.zero		1348


//--------------------- .nv.constant0._ZN2at6native16triu_tril_kernelIblLb0ELi8ELb0EEEvNS_4cuda6detail10TensorInfoIT_T0_EENS4_IKS5_S6_EEllS6_ --------------------------
	.section	.nv.constant0._ZN2at6native16triu_tril_kernelIblLb0ELi8ELb0EEEvNS_4cuda6detail10TensorInfoIT_T0_EENS4_IKS5_S6_EEllS6_,"a",@progbits
	.sectionflags	@""
	.align	4
.nv.constant0._ZN2at6native16triu_tril_kernelIblLb0ELi8ELb0EEEvNS_4cuda6detail10TensorInfoIT_T0_EENS4_IKS5_S6_EEllS6_:
	.zero		1752


//--------------------- .nv.constant0._ZN2at6native16triu_tril_kernelIblLb0ELi8ELb1EEEvNS_4cuda6detail10TensorInfoIT_T0_EENS4_IKS5_S6_EEllS6_ --------------------------
	.section	.nv.constant0._ZN2at6native16triu_tril_kernelIblLb0ELi8ELb1EEEvNS_4cuda6detail10TensorInfoIT_T0_EENS4_IKS5_S6_EEllS6_,"a",@progbits
	.sectionflags	@""
	.align	4
.nv.constant0._ZN2at6native16triu_tril_kernelIblLb0ELi8ELb1EEEvNS_4cuda6detail10TensorInfoIT_T0_EENS4_IKS5_S6_EEllS6_:
	.zero		1752


//--------------------- .nv.constant0._ZN2at6native16triu_tril_kernelIbiLb0ELi8ELb0EEEvNS_4cuda6detail10TensorInfoIT_T0_EENS4_IKS5_S6_EEllS6_ --------------------------
	.section	.nv.constant0._ZN2at6native16triu_tril_kernelIbiLb0ELi8ELb0EEEvNS_4cuda6detail10TensorInfoIT_T0_EENS4_IKS5_S6_EEllS6_,"a",@progbits
	.sectionflags	@""
	.align	4
.nv.constant0._ZN2at6native16triu_tril_kernelIbiLb0ELi8ELb0EEEvNS_4cuda6detail10TensorInfoIT_T0_EENS4_IKS5_S6_EEllS6_:
	.zero		1348


//--------------------- .nv.constant0._ZN2at6native16triu_tril_kernelIbiLb0ELi8ELb1EEEvNS_4cuda6detail10TensorInfoIT_T0_EENS4_IKS5_S6_EEllS6_ --------------------------
	.section	.nv.constant0._ZN2at6native16triu_tril_kernelIbiLb0ELi8ELb1EEEvNS_4cuda6detail10TensorInfoIT_T0_EENS4_IKS5_S6_EEllS6_,"a",@progbits
	.sectionflags	@""
	.align	4
.nv.constant0._ZN2at6native16triu_tril_kernelIbiLb0ELi8ELb1EEEvNS_4cuda6detail10TensorInfoIT_T0_EENS4_IKS5_S6_EEllS6_:
	.zero		1348


//--------------------- .nv.constant0._ZN2at6native16triu_tril_kernelIN3c108BFloat16ElLb0ELi4ELb0EEEvNS_4cuda6detail10TensorInfoIT_T0_EENS6_IKS7_S8_EEllS8_ --------------------------
	.section	.nv.constant0._ZN2at6native16triu_tril_kernelIN3c108BFloat16ElLb0ELi4ELb0EEEvNS_4cuda6detail10TensorInfoIT_T0_EENS6_IKS7_S8_EEllS8_,"a",@progbits
	.sectionflags	@""
	.align	4
.nv.constant0._ZN2at6native16triu_tril_kernelIN3c108BFloat16ElLb0ELi4ELb0EEEvNS_4cuda6detail10TensorInfoIT_T0_EENS6_IKS7_S8_EEllS8_:
	.zero		1752


//--------------------- .nv.constant0._ZN2at6native16triu_tril_kernelIN3c108BFloat16ElLb0ELi4ELb1EEEvNS_4cuda6detail10TensorInfoIT_T0_EENS6_IKS7_S8_EEllS8_ --------------------------
	.section	.nv.constant0._ZN2at6native16triu_tril_kernelIN3c108BFloat16ElLb0ELi4ELb1EEEvNS_4cuda6detail10TensorInfoIT_T0_EENS6_IKS7_S8_EEllS8_,"a",@progbits
	.sectionflags	@""
	.align	4
.nv.constant0._ZN2at6native16triu_tril_kernelIN3c108BFloat16ElLb0ELi4ELb1EEEvNS_4cuda6detail10TensorInfoIT_T0_EENS6_IKS7_S8_EEllS8_:
	.zero		1752


//--------------------- .nv.constant0._ZN2at6native16triu_tril_kernelIN3c108BFloat16EiLb0ELi4ELb0EEEvNS_4cuda6detail10TensorInfoIT_T0_EENS6_IKS7_S8_EEllS8_ --------------------------
	.section	.nv.constant0._ZN2at6native16triu_tril_kernelIN3c108BFloat16EiLb0ELi4ELb0EEEvNS_4cuda6detail10TensorInfoIT_T0_EENS6_IKS7_S8_EEllS8_,"a",@progbits
	.sectionflags	@""
	.align	4
.nv.constant0._ZN2at6native16triu_tril_kernelIN3c108BFloat16EiLb0ELi4ELb0EEEvNS_4cuda6detail10TensorInfoIT_T0_EENS6_IKS7_S8_EEllS8_:
	.zero		1348


//--------------------- .nv.constant0._ZN2at6native16triu_tril_kernelIN3c108BFloat16EiLb0ELi4ELb1EEEvNS_4cuda6detail10TensorInfoIT_T0_EENS6_IKS7_S8_EEllS8_ --------------------------
	.section	.nv.constant0._ZN2at6native16triu_tril_kernelIN3c108BFloat16EiLb0ELi4ELb1EEEvNS_4cuda6detail10TensorInfoIT_T0_EENS6_IKS7_S8_EEllS8_,"a",@progbits
	.sectionflags	@""
	.align	4
.nv.constant0._ZN2at6native16triu_tril_kernelIN3c108BFloat16EiLb0ELi4ELb1EEEvNS_4cuda6detail10TensorInfoIT_T0_EENS6_IKS7_S8_EEllS8_:
	.zero		1348


//--------------------- .nv.constant0._ZN2at6native16triu_tril_kernelIN3c104HalfElLb0ELi4ELb0EEEvNS_4cuda6detail10TensorInfoIT_T0_EENS6_IKS7_S8_EEllS8_ --------------------------
	.section	.nv.constant0._ZN2at6native16triu_tril_kernelIN3c104HalfElLb0ELi4ELb0EEEvNS_4cuda6detail10TensorInfoIT_T0_EENS6_IKS7_S8_EEllS8_,"a",@progbits
	.sectionflags	@""
	.align	4
.nv.constant0._ZN2at6native16triu_tril_kernelIN3c104HalfElLb0ELi4ELb0EEEvNS_4cuda6detail10TensorInfoIT_T0_EENS6_IKS7_S8_EEllS8_:
	.zero		1752


//--------------------- .nv.constant0._ZN2at6native16triu_tril_kernelIN3c104HalfElLb0ELi4ELb1EEEvNS_4cuda6detail10TensorInfoIT_T0_EENS6_IKS7_S8_EEllS8_ --------------------------
	.section	.nv.constant0._ZN2at6native16triu_tril_kernelIN3c104HalfElLb0ELi4ELb1EEEvNS_4cuda6detail10TensorInfoIT_T0_EENS6_IKS7_S8_EEllS8_,"a",@progbits
	.sectionflags	@""
	.align	4
.nv.constant0._ZN2at6native16triu_tril_kernelIN3c104HalfElLb0ELi4ELb1EEEvNS_4cuda6detail10TensorInfoIT_T0_EENS6_IKS7_S8_EEllS8_:
	.zero		1752


//--------------------- .nv.constant0._ZN2at6native16triu_tril_kernelIN3c104HalfEiLb0ELi4ELb0EEEvNS_4cuda6detail10TensorInfoIT_T0_EENS6_IKS7_S8_EEllS8_ --------------------------
	.section	.nv.constant0._ZN2at6native16triu_tril_kernelIN3c104HalfEiLb0ELi4ELb0EEEvNS_4cuda6detail10TensorInfoIT_T0_EENS6_IKS7_S8_EEllS8_,"a",@progbits
	.sectionflags	@""
	.align	4
.nv.constant0._ZN2at6native16triu_tril_kernelIN3c104HalfEiLb0ELi4ELb0EEEvNS_4cuda6detail10TensorInfoIT_T0_EENS6_IKS7_S8_EEllS8_:
	.zero		1348


//--------------------- .nv.constant0._ZN2at6native16triu_tril_kernelIN3c104HalfEiLb0ELi4ELb1EEEvNS_4cuda6detail10TensorInfoIT_T0_EENS6_IKS7_S8_EEllS8_ --------------------------
	.section	.nv.constant0._ZN2at6native16triu_tril_kernelIN3c104HalfEiLb0ELi4ELb1EEEvNS_4cuda6detail10TensorInfoIT_T0_EENS6_IKS7_S8_EEllS8_,"a",@progbits
	.sectionflags	@""
	.align	4
.nv.constant0._ZN2at6native16triu_tril_kernelIN3c104HalfEiLb0ELi4ELb1EEEvNS_4cuda6detail10TensorInfoIT_T0_EENS6_IKS7_S8_EEllS8_:
	.zero		1348


//--------------------- .nv.constant0._ZN2at6native16triu_tril_kernelIN3c107complexINS2_4HalfEEElLb0ELi2ELb0EEEvNS_4cuda6detail10TensorInfoIT_T0_EENS8_IKS9_SA_EEllSA_ --------------------------
	.section	.nv.constant0._ZN2at6native16triu_tril_kernelIN3c107complexINS2_4HalfEEElLb0ELi2ELb0EEEvNS_4cuda6detail10TensorInfoIT_T0_EENS8_IKS9_SA_EEllSA_,"a",@progbits
	.sectionflags	@""
	.align	4
.nv.constant0._ZN2at6native16triu_tril_kernelIN3c107complexINS2_4HalfEEElLb0ELi2ELb0EEEvNS_4cuda6detail10TensorInfoIT_T0_EENS8_IKS9_SA_EEllSA_:
	.zero		1752


//--------------------- .nv.constant0._ZN2at6native16triu_tril_kernelIN3c107complexINS2_4HalfEEElLb0ELi2ELb1EEEvNS_4cuda6detail10TensorInfoIT_T0_EENS8_IKS9_SA_EEllSA_ --------------------------
	.section	.nv.constant0._ZN2at6native16triu_tril_kernelIN3c107complexINS2_4HalfEEElLb0ELi2ELb1EEEvNS_4cuda6detail10TensorInfoIT_T0_EENS8_IKS9_SA_EEllSA_,"a",@progbits
	.sectionflags	@""
	.align	4
.nv.constant0._ZN2at6native16triu_tril_kernelIN3c107complexINS2_4HalfEEElLb0ELi2ELb1EEEvNS_4cuda6detail10TensorInfoIT_T0_EENS8_IKS9_SA_EEllSA_:
	.zero		1752


//--------------------- .nv.constant0._ZN2at6native16triu_tril_kernelIN3c107complexINS2_4HalfEEEiLb0ELi2ELb0EEEvNS_4cuda6detail10TensorInfoIT_T0_EENS8_IKS9_SA_EEllSA_ --------------------------
	.section	.nv.constant0._ZN2at6native16triu_tril_kernelIN3c107complexINS2_4HalfEEEiLb0ELi2ELb0EEEvNS_4cuda6detail10TensorInfoIT_T0_EENS8_IKS9_SA_EEllSA_,"a",@progbits
	.sectionflags	@""
	.align	4
.nv.constant0._ZN2at6native16triu_tril_kernelIN3c107complexINS2_4HalfEEEiLb0ELi2ELb0EEEvNS_4cuda6detail10TensorInfoIT_T0_EENS8_IKS9_SA_EEllSA_:
	.zero		1348


//--------------------- .nv.constant0._ZN2at6native16triu_tril_kernelIN3c107complexINS2_4HalfEEEiLb0ELi2ELb1EEEvNS_4cuda6detail10TensorInfoIT_T0_EENS8_IKS9_SA_EEllSA_ --------------------------
	.section	.nv.constant0._ZN2at6native16triu_tril_kernelIN3c107complexINS2_4HalfEEEiLb0ELi2ELb1EEEvNS_4cuda6detail10TensorInfoIT_T0_EENS8_IKS9_SA_EEllSA_,"a",@progbits
	.sectionflags	@""
	.align	4
.nv.constant0._ZN2at6native16triu_tril_kernelIN3c107complexINS2_4HalfEEEiLb0ELi2ELb1EEEvNS_4cuda6detail10TensorInfoIT_T0_EENS8_IKS9_SA_EEllSA_:
	.zero		1348


//--------------------- .nv.constant0._ZN2at6native16triu_tril_kernelIN3c107complexIfEElLb0ELi1ELb0EEEvNS_4cuda6detail10TensorInfoIT_T0_EENS7_IKS8_S9_EEllS9_ --------------------------
	.section	.nv.constant0._ZN2at6native16triu_tril_kernelIN3c107complexIfEElLb0ELi1ELb0EEEvNS_4cuda6detail10TensorInfoIT_T0_EENS7_IKS8_S9_EEllS9_,"a",@progbits
	.sectionflags	@""
	.align	4
.nv.constant0._ZN2at6native16triu_tril_kernelIN3c107complexIfEElLb0ELi1ELb0EEEvNS_4cuda6detail10TensorInfoIT_T0_EENS7_IKS8_S9_EEllS9_:
	.zero		1752


//--------------------- .nv.constant0._ZN2at6native16triu_tril_kernelIN3c107complexIfEElLb0ELi1ELb1EEEvNS_4cuda6detail10TensorInfoIT_T0_EENS7_IKS8_S9_EEllS9_ --------------------------
	.section	.nv.constant0._ZN2at6native16triu_tril_kernelIN3c107complexIfEElLb0ELi1ELb1EEEvNS_4cuda6detail10TensorInfoIT_T0_EENS7_IKS8_S9_EEllS9_,"a",@progbits
	.sectionflags	@""
	.align	4
.nv.constant0._ZN2at6native16triu_tril_kernelIN3c107complexIfEElLb0ELi1ELb1EEEvNS_4cuda6detail10TensorInfoIT_T0_EENS7_IKS8_S9_EEllS9_:
	.zero		1752


//--------------------- .nv.constant0._ZN2at6native16triu_tril_kernelIN3c107complexIfEEiLb0ELi1ELb0EEEvNS_4cuda6detail10TensorInfoIT_T0_EENS7_IKS8_S9_EEllS9_ --------------------------
	.section	.nv.constant0._ZN2at6native16triu_tril_kernelIN3c107complexIfEEiLb0ELi1ELb0EEEvNS_4cuda6detail10TensorInfoIT_T0_EENS7_IKS8_S9_EEllS9_,"a",@progbits
	.sectionflags	@""
	.align	4
.nv.constant0._ZN2at6native16triu_tril_kernelIN3c107complexIfEEiLb0ELi1ELb0EEEvNS_4cuda6detail10TensorInfoIT_T0_EENS7_IKS8_S9_EEllS9_:
	.zero		1348


//--------------------- .nv.constant0._ZN2at6native16triu_tril_kernelIN3c107complexIfEEiLb0ELi1ELb1EEEvNS_4cuda6detail10TensorInfoIT_T0_EENS7_IKS8_S9_EEllS9_ --------------------------
	.section	.nv.constant0._ZN2at6native16triu_tril_kernelIN3c107complexIfEEiLb0ELi1ELb1EEEvNS_4cuda6detail10TensorInfoIT_T0_EENS7_IKS8_S9_EEllS9_,"a",@progbits
	.sectionflags	@""
	.align	4
.nv.constant0._ZN2at6native16triu_tril_kernelIN3c107complexIfEEiLb0ELi1ELb1EEEvNS_4cuda6detail10TensorInfoIT_T0_EENS7_IKS8_S9_EEllS9_:
	.zero		1348


//--------------------- .nv.constant0._ZN2at6native16triu_tril_kernelIN3c107complexIdEElLb0ELi1ELb0EEEvNS_4cuda6detail10TensorInfoIT_T0_EENS7_IKS8_S9_EEllS9_ --------------------------
	.section	.nv.constant0._ZN2at6native16triu_tril_kernelIN3c107complexIdEElLb0ELi1ELb0EEEvNS_4cuda6detail10TensorInfoIT_T0_EENS7_IKS8_S9_EEllS9_,"a",@progbits
	.sectionflags	@""
	.align	4
.nv.constant0._ZN2at6native16triu_tril_kernelIN3c107complexIdEElLb0ELi1ELb0EEEvNS_4cuda6detail10TensorInfoIT_T0_EENS7_IKS8_S9_EEllS9_:
	.zero		1752


//--------------------- .nv.constant0._ZN2at6native16triu_tril_kernelIN3c107complexIdEElLb0ELi1ELb1EEEvNS_4cuda6detail10TensorInfoIT_T0_EENS7_IKS8_S9_EEllS9_ --------------------------
	.section	.nv.constant0._ZN2at6native16triu_tril_kernelIN3c107complexIdEElLb0ELi1ELb1EEEvNS_4cuda6detail10TensorInfoIT_T0_EENS7_IKS8_S9_EEllS9_,"a",@progbits
	.sectionflags	@""
	.align	4
.nv.constant0._ZN2at6native16triu_tril_kernelIN3c107complexIdEElLb0ELi1ELb1EEEvNS_4cuda6detail10TensorInfoIT_T0_EENS7_IKS8_S9_EEllS9_:
	.zero		1752


//--------------------- .nv.constant0._ZN2at6native16triu_tril_kernelIN3c107complexIdEEiLb0ELi1ELb0EEEvNS_4cuda6detail10TensorInfoIT_T0_EENS7_IKS8_S9_EEllS9_ --------------------------
	.section	.nv.constant0._ZN2at6native16triu_tril_kernelIN3c107complexIdEEiLb0ELi1ELb0EEEvNS_4cuda6detail10TensorInfoIT_T0_EENS7_IKS8_S9_EEllS9_,"a",@progbits
	.sectionflags	@""
	.align	4
.nv.constant0._ZN2at6native16triu_tril_kernelIN3c107complexIdEEiLb0ELi1ELb0EEEvNS_4cuda6detail10TensorInfoIT_T0_EENS7_IKS8_S9_EEllS9_:
	.zero		1348


//--------------------- .nv.constant0._ZN2at6native16triu_tril_kernelIN3c107complexIdEEiLb0ELi1ELb1EEEvNS_4cuda6detail10TensorInfoIT_T0_EENS7_IKS8_S9_EEllS9_ --------------------------
	.section	.nv.constant0._ZN2at6native16triu_tril_kernelIN3c107complexIdEEiLb0ELi1ELb1EEEvNS_4cuda6detail10TensorInfoIT_T0_EENS7_IKS8_S9_EEllS9_,"a",@progbits
	.sectionflags	@""
	.align	4
.nv.constant0._ZN2at6native16triu_tril_kernelIN3c107complexIdEEiLb0ELi1ELb1EEEvNS_4cuda6detail10TensorInfoIT_T0_EENS7_IKS8_S9_EEllS9_:
	.zero		1348


//--------------------- .nv.constant0._ZN2at6native16triu_tril_kernelIflLb0ELi2ELb0EEEvNS_4cuda6detail10TensorInfoIT_T0_EENS4_IKS5_S6_EEllS6_ --------------------------
	.section	.nv.constant0._ZN2at6native16triu_tril_kernelIflLb0ELi2ELb0EEEvNS_4cuda6detail10TensorInfoIT_T0_EENS4_IKS5_S6_EEllS6_,"a",@progbits
	.sectionflags	@""
	.align	4
.nv.constant0._ZN2at6native16triu_tril_kernelIflLb0ELi2ELb0EEEvNS_4cuda6detail10TensorInfoIT_T0_EENS4_IKS5_S6_EEllS6_:
	.zero		1752


//--------------------- .nv.constant0._ZN2at6native16triu_tril_kernelIflLb0ELi2ELb1EEEvNS_4cuda6detail10TensorInfoIT_T0_EENS4_IKS5_S6_EEllS6_ --------------------------
	.section	.nv.constant0._ZN2at6native16triu_tril_kernelIflLb0ELi2ELb1EEEvNS_4cuda6detail10TensorInfoIT_T0_EENS4_IKS5_S6_EEllS6_,"a",@progbits
	.sectionflags	@""
	.align	4
.nv.constant0._ZN2at6native16triu_tril_kernelIflLb0ELi2ELb1EEEvNS_4cuda6detail10TensorInfoIT_T0_EENS4_IKS5_S6_EEllS6_:
	.zero		1752


//--------------------- .nv.constant0._ZN2at6native16triu_tril_kernelIfiLb0ELi2ELb0EEEvNS_4cuda6detail10TensorInfoIT_T0_EENS4_IKS5_S6_EEllS6_ --------------------------
	.section	.nv.constant0._ZN2at6native16triu_tril_kernelIfiLb0ELi2ELb0EEEvNS_4cuda6detail10TensorInfoIT_T0_EENS4_IKS5_S6_EEllS6_,"a",@progbits
	.sectionflags	@""
	.align	4
.nv.constant0._ZN2at6native16triu_tril_kernelIfiLb0ELi2ELb0EEEvNS_4cuda6detail10TensorInfoIT_T0_EENS4_IKS5_S6_EEllS6_:
	.zero		1348


//--------------------- .nv.constant0._ZN2at6native16triu_tril_kernelIfiLb0ELi2ELb1EEEvNS_4cuda6detail10TensorInfoIT_T0_EENS4_IKS5_S6_EEllS6_ --------------------------
	.section	.nv.constant0._ZN2at6native16triu_tril_kernelIfiLb0ELi2ELb1EEEvNS_4cuda6detail10TensorInfoIT_T0_EENS4_IKS5_S6_EEllS6_,"a",@progbits
	.sectionflags	@""
	.align	4
.nv.constant0._ZN2at6native16triu_tril_kernelIfiLb0ELi2ELb1EEEvNS_4cuda6detail10TensorInfoIT_T0_EENS4_IKS5_S6_EEllS6_:
	.zero		1348


//--------------------- .nv.constant0._ZN2at6native16triu_tril_kernelIdlLb0ELi1ELb0EEEvNS_4cuda6detail10TensorInfoIT_T0_EENS4_IKS5_S6_EEllS6_ --------------------------
	.section	.nv.constant0._ZN2at6native16triu_tril_kernelIdlLb0ELi1ELb0EEEvNS_4cuda6detail10TensorInfoIT_T0_EENS4_IKS5_S6_EEllS6_,"a",@progbits
	.sectionflags	@""
	.align	4
.nv.constant0._ZN2at6native16triu_tril_kernelIdlLb0ELi1ELb0EEEvNS_4cuda6detail10TensorInfoIT_T0_EENS4_IKS5_S6_EEllS6_:
	.zero		1752


//--------------------- .nv.constant0._ZN2at6native16triu_tril_kernelIdlLb0ELi1ELb1EEEvNS_4cuda6detail10TensorInfoIT_T0_EENS4_IKS5_S6_EEllS6_ --------------------------
	.section	.nv.constant0._ZN2at6native16triu_tril_kernelIdlLb0ELi1ELb1EEEvNS_4cuda6detail10TensorInfoIT_T0_EENS4_IKS5_S6_EEllS6_,"a",@progbits
	.sectionflags	@""
	.align	4
.nv.constant0._ZN2at6native16triu_tril_kernelIdlLb0ELi1ELb1EEEvNS_4cuda6detail10TensorInfoIT_T0_EENS4_IKS5_S6_EEllS6_:
	.zero		1752


//--------------------- .nv.constant0._ZN2at6native16triu_tril_kernelIdiLb0ELi1ELb0EEEvNS_4cuda6detail10TensorInfoIT_T0_EENS4_IKS5_S6_EEllS6_ --------------------------
	.section	.nv.constant0._ZN2at6native16triu_tril_kernelIdiLb0ELi1ELb0EEEvNS_4cuda6detail10TensorInfoIT_T0_EENS4_IKS5_S6_EEllS6_,"a",@progbits
	.sectionflags	@""
	.align	4
.nv.constant0._ZN2at6native16triu_tril_kernelIdiLb0ELi1ELb0EEEvNS_4cuda6detail10TensorInfoIT_T0_EENS4_IKS5_S6_EEllS6_:
	.zero		1348


//--------------------- .nv.constant0._ZN2at6native16triu_tril_kernelIdiLb0ELi1ELb1EEEvNS_4cuda6detail10TensorInfoIT_T0_EENS4_IKS5_S6_EEllS6_ --------------------------
	.section	.nv.constant0._ZN2at6native16triu_tril_kernelIdiLb0ELi1ELb1EEEvNS_4cuda6detail10TensorInfoIT_T0_EENS4_IKS5_S6_EEllS6_,"a",@progbits
	.sectionflags	@""
	.align	4
.nv.constant0._ZN2at6native16triu_tril_kernelIdiLb0ELi1ELb1EEEvNS_4cuda6detail10TensorInfoIT_T0_EENS4_IKS5_S6_EEllS6_:
	.zero		1348


//--------------------- .nv.constant0._ZN2at6native16triu_tril_kernelIslLb0ELi4ELb0EEEvNS_4cuda6detail10TensorInfoIT_T0_EENS4_IKS5_S6_EEllS6_ --------------------------
	.section	.nv.constant0._ZN2at6native16triu_tril_kernelIslLb0ELi4ELb0EEEvNS_4cuda6detail10TensorInfoIT_T0_EENS4_IKS5_S6_EEllS6_,"a",@progbits
	.sectionflags	@""
	.align	4
.nv.constant0._ZN2at6native16triu_tril_kernelIslLb0ELi4ELb0EEEvNS_4cuda6detail10TensorInfoIT_T0_EENS4_IKS5_S6_EEllS6_:
	.zero		1752


//--------------------- .nv.constant0._ZN2at6native16triu_tril_kernelIslLb0ELi4ELb1EEEvNS_4cuda6detail10TensorInfoIT_T0_EENS4_IKS5_S6_EEllS6_ --------------------------
	.section	.nv.constant0._ZN2at6native16triu_tril_kernelIslLb0ELi4ELb1EEEvNS_4cuda6detail10TensorInfoIT_T0_EENS4_IKS5_S6_EEllS6_,"a",@progbits
	.sectionflags	@""
	.align	4
.nv.constant0._ZN2at6native16triu_tril_kernelIslLb0ELi4ELb1EEEvNS_4cuda6detail10TensorInfoIT_T0_EENS4_IKS5_S6_EEllS6_:
	.zero		1752


//--------------------- .nv.constant0._ZN2at6native16triu_tril_kernelIsiLb0ELi4ELb0EEEvNS_4cuda6detail10TensorInfoIT_T0_EENS4_IKS5_S6_EEllS6_ --------------------------
	.section	.nv.constant0._ZN2at6native16triu_tril_kernelIsiLb0ELi4ELb0EEEvNS_4cuda6detail10TensorInfoIT_T0_EENS4_IKS5_S6_EEllS6_,"a",@progbits
	.sectionflags	@""
	.align	4
.nv.constant0._ZN2at6native16triu_tril_kernelIsiLb0ELi4ELb0EEEvNS_4cuda6detail10TensorInfoIT_T0_EENS4_IKS5_S6_EEllS6_:
	.zero		1348


//--------------------- .nv.constant0._ZN2at6native16triu_tril_kernelIsiLb0ELi4ELb1EEEvNS_4cuda6detail10TensorInfoIT_T0_EENS4_IKS5_S6_EEllS6_ --------------------------
	.section	.nv.constant0._ZN2at6native16triu_tril_kernelIsiLb0ELi4ELb1EEEvNS_4cuda6detail10TensorInfoIT_T0_EENS4_IKS5_S6_EEllS6_,"a",@progbits
	.sectionflags	@""
	.align	4
.nv.constant0._ZN2at6native16triu_tril_kernelIsiLb0ELi4ELb1EEEvNS_4cuda6detail10TensorInfoIT_T0_EENS4_IKS5_S6_EEllS6_:
	.zero		1348


//--------------------- .nv.constant0._ZN2at6native16triu_tril_kernelIllLb0ELi1ELb0EEEvNS_4cuda6detail10TensorInfoIT_T0_EENS4_IKS5_S6_EEllS6_ --------------------------
	.section	.nv.constant0._ZN2at6native16triu_tril_kernelIllLb0ELi1ELb0EEEvNS_4cuda6detail10TensorInfoIT_T0_EENS4_IKS5_S6_EEllS6_,"a",@progbits
	.sectionflags	@""
	.align	4
.nv.constant0._ZN2at6native16triu_tril_kernelIllLb0ELi1ELb0EEEvNS_4cuda6detail10TensorInfoIT_T0_EENS4_IKS5_S6_EEllS6_:
	.zero		1752


//--------------------- .nv.constant0._ZN2at6native16triu_tril_kernelIllLb0ELi1ELb1EEEvNS_4cuda6detail10TensorInfoIT_T0_EENS4_IKS5_S6_EEllS6_ --------------------------
	.section	.nv.constant0._ZN2at6native16triu_tril_kernelIllLb0ELi1ELb1EEEvNS_4cuda6detail10TensorInfoIT_T0_EENS4_IKS5_S6_EEllS6_,"a",@progbits
	.sectionflags	@""
	.align	4
.nv.constant0._ZN2at6native16triu_tril_kernelIllLb0ELi1ELb1EEEvNS_4cuda6detail10TensorInfoIT_T0_EENS4_IKS5_S6_EEllS6_:
	.zero		1752


//--------------------- .nv.constant0._ZN2at6native16triu_tril_kernelIliLb0ELi1ELb0EEEvNS_4cuda6detail10TensorInfoIT_T0_EENS4_IKS5_S6_EEllS6_ --------------------------
	.section	.nv.constant0._ZN2at6native16triu_tril_kernelIliLb0ELi1ELb0EEEvNS_4cuda6detail10TensorInfoIT_T0_EENS4_IKS5_S6_EEllS6_,"a",@progbits
	.sectionflags	@""
	.align	4
.nv.constant0._ZN2at6native16triu_tril_kernelIliLb0ELi1ELb0EEEvNS_4cuda6detail10TensorInfoIT_T0_EENS4_IKS5_S6_EEllS6_:
	.zero		1348


//--------------------- .nv.constant0._ZN2at6native16triu_tril_kernelIliLb0ELi1ELb1EEEvNS_4cuda6detail10TensorInfoIT_T0_EENS4_IKS5_S6_EEllS6_ --------------------------
	.section	.nv.constant0._ZN2at6native16triu_tril_kernelIliLb0ELi1ELb1EEEvNS_4cuda6detail10TensorInfoIT_T0_EENS4_IKS5_S6_EEllS6_,"a",@progbits
	.sectionflags	@""
	.align	4
.nv.constant0._ZN2at6native16triu_tril_kernelIliLb0ELi1ELb1EEEvNS_4cuda6detail10TensorInfoIT_T0_EENS4_IKS5_S6_EEllS6_:
	.zero		1348


//--------------------- .nv.constant0._ZN2at6native16triu_tril_kernelIilLb0ELi2ELb0EEEvNS_4cuda6detail10TensorInfoIT_T0_EENS4_IKS5_S6_EEllS6_ --------------------------
	.section	.nv.constant0._ZN2at6native16triu_tril_kernelIilLb0ELi2ELb0EEEvNS_4cuda6detail10TensorInfoIT_T0_EENS4_IKS5_S6_EEllS6_,"a",@progbits
	.sectionflags	@""
	.align	4
.nv.constant0._ZN2at6native16triu_tril_kernelIilLb0ELi2ELb0EEEvNS_4cuda6detail10TensorInfoIT_T0_EENS4_IKS5_S6_EEllS6_:
	.zero		1752


//--------------------- .nv.constant0._ZN2at6native16triu_tril_kernelIilLb0ELi2ELb1EEEvNS_4cuda6detail10TensorInfoIT_T0_EENS4_IKS5_S6_EEllS6_ --------------------------
	.section	.nv.constant0._ZN2at6native16triu_tril_kernelIilLb0ELi2ELb1EEEvNS_4cuda6detail10TensorInfoIT_T0_EENS4_IKS5_S6_EEllS6_,"a",@progbits
	.sectionflags	@""
	.align	4
.nv.constant0._ZN2at6native16triu_tril_kernelIilLb0ELi2ELb1EEEvNS_4cuda6detail10TensorInfoIT_T0_EENS4_IKS5_S6_EEllS6_:
	.zero		1752


//--------------------- .nv.constant0._ZN2at6native16triu_tril_kernelIiiLb0ELi2ELb0EEEvNS_4cuda6detail10TensorInfoIT_T0_EENS4_IKS5_S6_EEllS6_ --------------------------
	.section	.nv.constant0._ZN2at6native16triu_tril_kernelIiiLb0ELi2ELb0EEEvNS_4cuda6detail10TensorInfoIT_T0_EENS4_IKS5_S6_EEllS6_,"a",@progbits
	.sectionflags	@""
	.align	4
.nv.constant0._ZN2at6native16triu_tril_kernelIiiLb0ELi2ELb0EEEvNS_4cuda6detail10TensorInfoIT_T0_EENS4_IKS5_S6_EEllS6_:
	.zero		1348


//--------------------- .nv.constant0._ZN2at6native16triu_tril_kernelIiiLb0ELi2ELb1EEEvNS_4cuda6detail10TensorInfoIT_T0_EENS4_IKS5_S6_EEllS6_ --------------------------
	.section	.nv.constant0._ZN2at6native16triu_tril_kernelIiiLb0ELi2ELb1EEEvNS_4cuda6detail10TensorInfoIT_T0_EENS4_IKS5_S6_EEllS6_,"a",@progbits
	.sectionflags	@""
	.align	4
.nv.constant0._ZN2at6native16triu_tril_kernelIiiLb0ELi2ELb1EEEvNS_4cuda6detail10TensorInfoIT_T0_EENS4_IKS5_S6_EEllS6_:
	.zero		1348


//--------------------- .nv.constant0._ZN2at6native16triu_tril_kernelIalLb0ELi8ELb0EEEvNS_4cuda6detail10TensorInfoIT_T0_EENS4_IKS5_S6_EEllS6_ --------------------------
	.section	.nv.constant0._ZN2at6native16triu_tril_kernelIalLb0ELi8ELb0EEEvNS_4cuda6detail10TensorInfoIT_T0_EENS4_IKS5_S6_EEllS6_,"a",@progbits
	.sectionflags	@""
	.align	4
.nv.constant0._ZN2at6native16triu_tril_kernelIalLb0ELi8ELb0EEEvNS_4cuda6detail10TensorInfoIT_T0_EENS4_IKS5_S6_EEllS6_:
	.zero		1752


//--------------------- .nv.constant0._ZN2at6native16triu_tril_kernelIalLb0ELi8ELb1EEEvNS_4cuda6detail10TensorInfoIT_T0_EENS4_IKS5_S6_EEllS6_ --------------------------
	.section	.nv.constant0._ZN2at6native16triu_tril_kernelIalLb0ELi8ELb1EEEvNS_4cuda6detail10TensorInfoIT_T0_EENS4_IKS5_S6_EEllS6_,"a",@progbits
	.sectionflags	@""
	.align	4
.nv.constant0._ZN2at6native16triu_tril_kernelIalLb0ELi8ELb1EEEvNS_4cuda6detail10TensorInfoIT_T0_EENS4_IKS5_S6_EEllS6_:
	.zero		1752


//--------------------- .nv.constant0._ZN2at6native16triu_tril_kernelIaiLb0ELi8ELb0EEEvNS_4cuda6detail10TensorInfoIT_T0_EENS4_IKS5_S6_EEllS6_ --------------------------
	.section	.nv.constant0._ZN2at6native16triu_tril_kernelIaiLb0ELi8ELb0EEEvNS_4cuda6detail10TensorInfoIT_T0_EENS4_IKS5_S6_EEllS6_,"a",@progbits
	.sectionflags	@""
	.align	4
.nv.constant0._ZN2at6native16triu_tril_kernelIaiLb0ELi8ELb0EEEvNS_4cuda6detail10TensorInfoIT_T0_EENS4_IKS5_S6_EEllS6_:
	.zero		1348


//--------------------- .nv.constant0._ZN2at6native16triu_tril_kernelIaiLb0ELi8ELb1EEEvNS_4cuda6detail10TensorInfoIT_T0_EENS4_IKS5_S6_EEllS6_ --------------------------
	.section	.nv.constant0._ZN2at6native16triu_tril_kernelIaiLb0ELi8ELb1EEEvNS_4cuda6detail10TensorInfoIT_T0_EENS4_IKS5_S6_EEllS6_,"a",@progbits
	.sectionflags	@""
	.align	4
.nv.constant0._ZN2at6native16triu_tril_kernelIaiLb0ELi8ELb1EEEvNS_4cuda6detail10TensorInfoIT_T0_EENS4_IKS5_S6_EEllS6_:
	.zero		1348


//--------------------- .nv.constant0._ZN2at6native16triu_tril_kernelIhlLb0ELi8ELb0EEEvNS_4cuda6detail10TensorInfoIT_T0_EENS4_IKS5_S6_EEllS6_ --------------------------
	.section	.nv.constant0._ZN2at6native16triu_tril_kernelIhlLb0ELi8ELb0EEEvNS_4cuda6detail10TensorInfoIT_T0_EENS4_IKS5_S6_EEllS6_,"a",@progbits
	.sectionflags	@""
	.align	4
.nv.constant0._ZN2at6native16triu_tril_kernelIhlLb0ELi8ELb0EEEvNS_4cuda6detail10TensorInfoIT_T0_EENS4_IKS5_S6_EEllS6_:
	.zero		1752


//--------------------- .nv.constant0._ZN2at6native16triu_tril_kernelIhlLb0ELi8ELb1EEEvNS_4cuda6detail10TensorInfoIT_T0_EENS4_IKS5_S6_EEllS6_ --------------------------
	.section	.nv.constant0._ZN2at6native16triu_tril_kernelIhlLb0ELi8ELb1EEEvNS_4cuda6detail10TensorInfoIT_T0_EENS4_IKS5_S6_EEllS6_,"a",@progbits
	.sectionflags	@""
	.align	4
.nv.constant0._ZN2at6native16triu_tril_kernelIhlLb0ELi8ELb1EEEvNS_4cuda6detail10TensorInfoIT_T0_EENS4_IKS5_S6_EEllS6_:
	.zero		1752


//--------------------- .nv.constant0._ZN2at6native16triu_tril_kernelIhiLb0ELi8ELb0EEEvNS_4cuda6detail10TensorInfoIT_T0_EENS4_IKS5_S6_EEllS6_ --------------------------
	.section	.nv.constant0._ZN2at6native16triu_tril_kernelIhiLb0ELi8ELb0EEEvNS_4cuda6detail10TensorInfoIT_T0_EENS4_IKS5_S6_EEllS6_,"a",@progbits
	.sectionflags	@""
	.align	4
.nv.constant0._ZN2at6native16triu_tril_kernelIhiLb0ELi8ELb0EEEvNS_4cuda6detail10TensorInfoIT_T0_EENS4_IKS5_S6_EEllS6_:
	.zero		1348


//--------------------- .nv.constant0._ZN2at6native16triu_tril_kernelIhiLb0ELi8ELb1EEEvNS_4cuda6detail10TensorInfoIT_T0_EENS4_IKS5_S6_EEllS6_ --------------------------
	.section	.nv.constant0._ZN2at6native16triu_tril_kernelIhiLb0ELi8ELb1EEEvNS_4cuda6detail10TensorInfoIT_T0_EENS4_IKS5_S6_EEllS6_,"a",@progbits
	.sectionflags	@""
	.align	4
.nv.constant0._ZN2at6native16triu_tril_kernelIhiLb0ELi8ELb1EEEvNS_4cuda6detail10TensorInfoIT_T0_EENS4_IKS5_S6_EEllS6_:
	.zero		1348


//--------------------- SYMBOLS --------------------------

	.type		.nv.reservedSmem.offset0,@object
	.size		.nv.reservedSmem.offset0,0x4
